// auto-generated by cutlass_sweep.gemm — config: {"arch": "sm_100", "cluster_m": 4, "cluster_n": 1, "dtype": "fp16", "dtype_b": "fp16", "layout": "nt", "stages": 0, "tile_k": 64, "tile_m": 256, "tile_n": 256}
#include "cutlass/cutlass.h"
#include "cutlass/gemm/collective/collective_builder.hpp"
#include "cutlass/gemm/device/gemm_universal_adapter.h"
#include "cutlass/gemm/kernel/gemm_universal.hpp"
#include "cutlass/epilogue/collective/collective_builder.hpp"

using ElemA = cutlass::half_t;
using ElemB = cutlass::half_t;
using ElemCD = cutlass::half_t;
using Acc  = float;
using TileShape    = cute::Shape<cute::_256, cute::_256, cute::_64>;
using ClusterShape = cute::Shape<cute::_4, cute::_1, cute::_1>;

using CollectiveEpilogue = typename cutlass::epilogue::collective::CollectiveBuilder<
    cutlass::arch::Sm100, cutlass::arch::OpClassTensorOp,
    TileShape, ClusterShape,
    cutlass::epilogue::collective::EpilogueTileAuto,
    Acc, Acc,
    ElemCD, cutlass::layout::RowMajor, 128 / cutlass::sizeof_bits<ElemCD>::value,
    ElemCD, cutlass::layout::RowMajor, 128 / cutlass::sizeof_bits<ElemCD>::value,
    cutlass::epilogue::collective::EpilogueScheduleAuto
  >::CollectiveOp;

using CollectiveMainloop = typename cutlass::gemm::collective::CollectiveBuilder<
    cutlass::arch::Sm100, cutlass::arch::OpClassTensorOp,
    ElemA, cutlass::layout::RowMajor, 128 / cutlass::sizeof_bits<ElemA>::value,
    ElemB, cutlass::layout::ColumnMajor, 128 / cutlass::sizeof_bits<ElemB>::value,
    Acc,
    TileShape, ClusterShape,
    cutlass::gemm::collective::StageCountAutoCarveout<static_cast<int>(sizeof(typename CollectiveEpilogue::SharedStorage))>,
    cutlass::gemm::collective::KernelScheduleAuto
  >::CollectiveOp;

using GemmKernel = cutlass::gemm::kernel::GemmUniversal<
    cute::Shape<int,int,int,int>,
    CollectiveMainloop,
    CollectiveEpilogue
>;
using Gemm = cutlass::gemm::device::GemmUniversalAdapter<GemmKernel>;

// Force the device kernel symbol into the cubin without needing a host main.
auto* _anchor = &cutlass::device_kernel<GemmKernel>;


// ===== COMPILED SASS (sm_100a) =====

	.target	sm_100a

	.elftype	@"ET_EXEC"


//--------------------- .note.nv.tkinfo           --------------------------
	.section	.note.nv.tkinfo,"",@"SHT_NOTE"
	.sectionflags	@"SHF_NOTE_NV_TKINFO"
	.tkinfo
        /*0018*/ 	.word	0x00000002
        /*0030*/ 	.string	""
        /*0030*/ 	.string	"ptxas"
        /*0030*/ 	.string	"Cuda compilation tools, release 13.0, V13.0.88"
        /*0030*/ 	.string	"Build cuda_13.0.r13.0/compiler.36424714_0"
        /*0030*/ 	.string	"-arch sm_100a -m 64 "



//--------------------- .note.nv.cuinfo           --------------------------
	.section	.note.nv.cuinfo,"",@"SHT_NOTE"
	.sectionflags	@"SHF_NOTE_NV_CUINFO"
        /*0018*/ 	.short	0x0002
        /*001a*/ 	.short	0x0064
        /*001c*/ 	.short	0x0082
	.zero		2


//--------------------- .nv.info                  --------------------------
	.section	.nv.info,"",@"SHT_CUDA_INFO"
	.align	4


	//----- nvinfo : EIATTR_REGCOUNT
	.align		4
        /*0000*/ 	.byte	0x04, 0x2f
        /*0002*/ 	.short	(.L_19 - .L_18)
	.align		4
.L_18:
        /*0004*/ 	.word	index@(_ZN7cutlass13device_kernelINS_4gemm6kernel13GemmUniversalIN4cute5tupleIJiiiiEEENS1_10collective13CollectiveMmaINS1_35MainloopSm100TmaUmmaWarpSpecializedILi5ELi2ELi2ENS5_IJNS4_1CILi4EEENSA_ILi1EEESC_EEEEENS5_IJNSA_ILi256EEESF_NSA_ILi64EEEEEENS_6half_tENS5_IJlSC_lEEESI_SJ_NS4_8TiledMMAINS4_8MMA_AtomIJNS4_26SM100_MMA_F16BF16_2x1SM_SSISI_SI_fLi256ELi256ELNS4_4UMMA5MajorE0ELSO_0ELNSN_7ScaleInE0ELSP_0EEEEEENS4_6LayoutINS5_IJSC_SC_SC_EEENS5_IJNSA_ILi0EEESU_SU_EEEEENS5_IJNS4_10UnderscoreESX_SX_EEEEENS4_18SM100_TMA_2SM_LOADENS4_14ComposedLayoutINS4_7SwizzleILi3ELi4ELi3EEENS4_18smem_ptr_flag_bitsILi16EEENSS_INS5_IJNSA_ILi8EEESG_EEENS5_IJSG_SC_EEEEEEEvNS4_8identityENS4_28SM100_TMA_2SM_LOAD_MULTICASTES1A_vS1B_EENS_8epilogue10collective18CollectiveEpilogueINS1E_23Sm100TmaWarpSpecializedILi4ELi2ELi64ELb1ELb0EEEJNS5_IJNSA_ILi128EEESF_SG_EEENS5_IJNSS_IS1J_SC_EENSS_ISG_SC_EEEEESI_SJ_SI_SJ_NS1E_6fusion15FusionCallbacksIS1I_NS1O_17LinearCombinationISI_fSI_fLNS_15FloatRoundStyleE2EEES1K_S1N_JEEENS4_5SM1004TMEM4LOAD26SM100_TMEM_LOAD_32dp32b64xENS4_13SM90_TMA_LOADES1A_NS4_39AutoVectorizingCopyWithAssumedAlignmentILi128EEENS4_14SM90_TMA_STOREES1A_S20_S20_EEEvvEEEEvNT_6ParamsE)
        /*0008*/ 	.word	0x000000ad


	//----- nvinfo : EIATTR_FRAME_SIZE
	.align		4
.L_19:
        /*000c*/ 	.byte	0x04, 0x11
        /*000e*/ 	.short	(.L_21 - .L_20)
	.align		4
.L_20:
        /*0010*/ 	.word	index@($__internal_2_$__cuda_sm10x_tcgen05_guardrail_trap_unallocated_columns_being_dealloced)
        /*0014*/ 	.word	0x00000000


	//----- nvinfo : EIATTR_FRAME_SIZE
	.align		4
.L_21:
        /*0018*/ 	.byte	0x04, 0x11
        /*001a*/ 	.short	(.L_23 - .L_22)
	.align		4
.L_22:
        /*001c*/ 	.word	index@($__internal_1_$__cuda_sm10x_tcgen05_guardrail_trap_phase_invalid_during_alloc)
        /*0020*/ 	.word	0x00000000


	//----- nvinfo : EIATTR_FRAME_SIZE
	.align		4
.L_23:
        /*0024*/ 	.byte	0x04, 0x11
        /*0026*/ 	.short	(.L_25 - .L_24)
	.align		4
.L_24:
        /*0028*/ 	.word	index@($__internal_0_$__cuda_sm10x_tcgen05_guardrail_trap_col_being_dealloced_not_returned_by_alloc)
        /*002c*/ 	.word	0x00000000


	//----- nvinfo : EIATTR_FRAME_SIZE
	.align		4
.L_25:
        /*0030*/ 	.byte	0x04, 0x11
        /*0032*/ 	.short	(.L_27 - .L_26)
	.align		4
.L_26:
        /*0034*/ 	.word	index@(_ZN7cutlass13device_kernelINS_4gemm6kernel13GemmUniversalIN4cute5tupleIJiiiiEEENS1_10collective13CollectiveMmaINS1_35MainloopSm100TmaUmmaWarpSpecializedILi5ELi2ELi2ENS5_IJNS4_1CILi4EEENSA_ILi1EEESC_EEEEENS5_IJNSA_ILi256EEESF_NSA_ILi64EEEEEENS_6half_tENS5_IJlSC_lEEESI_SJ_NS4_8TiledMMAINS4_8MMA_AtomIJNS4_26SM100_MMA_F16BF16_2x1SM_SSISI_SI_fLi256ELi256ELNS4_4UMMA5MajorE0ELSO_0ELNSN_7ScaleInE0ELSP_0EEEEEENS4_6LayoutINS5_IJSC_SC_SC_EEENS5_IJNSA_ILi0EEESU_SU_EEEEENS5_IJNS4_10UnderscoreESX_SX_EEEEENS4_18SM100_TMA_2SM_LOADENS4_14ComposedLayoutINS4_7SwizzleILi3ELi4ELi3EEENS4_18smem_ptr_flag_bitsILi16EEENSS_INS5_IJNSA_ILi8EEESG_EEENS5_IJSG_SC_EEEEEEEvNS4_8identityENS4_28SM100_TMA_2SM_LOAD_MULTICASTES1A_vS1B_EENS_8epilogue10collective18CollectiveEpilogueINS1E_23Sm100TmaWarpSpecializedILi4ELi2ELi64ELb1ELb0EEEJNS5_IJNSA_ILi128EEESF_SG_EEENS5_IJNSS_IS1J_SC_EENSS_ISG_SC_EEEEESI_SJ_SI_SJ_NS1E_6fusion15FusionCallbacksIS1I_NS1O_17LinearCombinationISI_fSI_fLNS_15FloatRoundStyleE2EEES1K_S1N_JEEENS4_5SM1004TMEM4LOAD26SM100_TMEM_LOAD_32dp32b64xENS4_13SM90_TMA_LOADES1A_NS4_39AutoVectorizingCopyWithAssumedAlignmentILi128EEENS4_14SM90_TMA_STOREES1A_S20_S20_EEEvvEEEEvNT_6ParamsE)
        /*0038*/ 	.word	0x00000000


	//----- nvinfo : EIATTR_MIN_STACK_SIZE
	.align		4
.L_27:
        /*003c*/ 	.byte	0x04, 0x12
        /*003e*/ 	.short	(.L_29 - .L_28)
	.align		4
.L_28:
        /*0040*/ 	.word	index@(_ZN7cutlass13device_kernelINS_4gemm6kernel13GemmUniversalIN4cute5tupleIJiiiiEEENS1_10collective13CollectiveMmaINS1_35MainloopSm100TmaUmmaWarpSpecializedILi5ELi2ELi2ENS5_IJNS4_1CILi4EEENSA_ILi1EEESC_EEEEENS5_IJNSA_ILi256EEESF_NSA_ILi64EEEEEENS_6half_tENS5_IJlSC_lEEESI_SJ_NS4_8TiledMMAINS4_8MMA_AtomIJNS4_26SM100_MMA_F16BF16_2x1SM_SSISI_SI_fLi256ELi256ELNS4_4UMMA5MajorE0ELSO_0ELNSN_7ScaleInE0ELSP_0EEEEEENS4_6LayoutINS5_IJSC_SC_SC_EEENS5_IJNSA_ILi0EEESU_SU_EEEEENS5_IJNS4_10UnderscoreESX_SX_EEEEENS4_18SM100_TMA_2SM_LOADENS4_14ComposedLayoutINS4_7SwizzleILi3ELi4ELi3EEENS4_18smem_ptr_flag_bitsILi16EEENSS_INS5_IJNSA_ILi8EEESG_EEENS5_IJSG_SC_EEEEEEEvNS4_8identityENS4_28SM100_TMA_2SM_LOAD_MULTICASTES1A_vS1B_EENS_8epilogue10collective18CollectiveEpilogueINS1E_23Sm100TmaWarpSpecializedILi4ELi2ELi64ELb1ELb0EEEJNS5_IJNSA_ILi128EEESF_SG_EEENS5_IJNSS_IS1J_SC_EENSS_ISG_SC_EEEEESI_SJ_SI_SJ_NS1E_6fusion15FusionCallbacksIS1I_NS1O_17LinearCombinationISI_fSI_fLNS_15FloatRoundStyleE2EEES1K_S1N_JEEENS4_5SM1004TMEM4LOAD26SM100_TMEM_LOAD_32dp32b64xENS4_13SM90_TMA_LOADES1A_NS4_39AutoVectorizingCopyWithAssumedAlignmentILi128EEENS4_14SM90_TMA_STOREES1A_S20_S20_EEEvvEEEEvNT_6ParamsE)
        /*0044*/ 	.word	0x00000000
.L_29:


//--------------------- .nv.compat                --------------------------
	.section	.nv.compat,"",@"SHT_CUDA_COMPAT_INFO"
	.align	4
        /*0000*/ 	.byte	0x02, 0x09, 0x01, 0x00, 0x02, 0x02, 0x02, 0x00, 0x02, 0x05, 0x05, 0x00, 0x03, 0x07, 0x01, 0x01
        /*0010*/ 	.byte	0x02, 0x03, 0x01, 0x00, 0x02, 0x06, 0x01, 0x00, 0x04, 0x0b, 0x08, 0x00, 0x09, 0x00, 0x00, 0x00
        /*0020*/ 	.byte	0x00, 0x00, 0x00, 0x00


//--------------------- .nv.info._ZN7cutlass13device_kernelINS_4gemm6kernel13GemmUniversalIN4cute5tupleIJiiiiEEENS1_10collective13CollectiveMmaINS1_35MainloopSm100TmaUmmaWarpSpecializedILi5ELi2ELi2ENS5_IJNS4_1CILi4EEENSA_ILi1EEESC_EEEEENS5_IJNSA_ILi256EEESF_NSA_ILi64EEEEEENS_6half_tENS5_IJlSC_lEEESI_SJ_NS4_8TiledMMAINS4_8MMA_AtomIJNS4_26SM100_MMA_F16BF16_2x1SM_SSISI_SI_fLi256ELi256ELNS4_4UMMA5MajorE0ELSO_0ELNSN_7ScaleInE0ELSP_0EEEEEENS4_6LayoutINS5_IJSC_SC_SC_EEENS5_IJNSA_ILi0EEESU_SU_EEEEENS5_IJNS4_10UnderscoreESX_SX_EEEEENS4_18SM100_TMA_2SM_LOADENS4_14ComposedLayoutINS4_7SwizzleILi3ELi4ELi3EEENS4_18smem_ptr_flag_bitsILi16EEENSS_INS5_IJNSA_ILi8EEESG_EEENS5_IJSG_SC_EEEEEEEvNS4_8identityENS4_28SM100_TMA_2SM_LOAD_MULTICASTES1A_vS1B_EENS_8epilogue10collective18CollectiveEpilogueINS1E_23Sm100TmaWarpSpecializedILi4ELi2ELi64ELb1ELb0EEEJNS5_IJNSA_ILi128EEESF_SG_EEENS5_IJNSS_IS1J_SC_EENSS_ISG_SC_EEEEESI_SJ_SI_SJ_NS1E_6fusion15FusionCallbacksIS1I_NS1O_17LinearCombinationISI_fSI_fLNS_15FloatRoundStyleE2EEES1K_S1N_JEEENS4_5SM1004TMEM4LOAD26SM100_TMEM_LOAD_32dp32b64xENS4_13SM90_TMA_LOADES1A_NS4_39AutoVectorizingCopyWithAssumedAlignmentILi128EEENS4_14SM90_TMA_STOREES1A_S20_S20_EEEvvEEEEvNT_6ParamsE --------------------------
	.section	.nv.info._ZN7cutlass13device_kernelINS_4gemm6kernel13GemmUniversalIN4cute5tupleIJiiiiEEENS1_10collective13CollectiveMmaINS1_35MainloopSm100TmaUmmaWarpSpecializedILi5ELi2ELi2ENS5_IJNS4_1CILi4EEENSA_ILi1EEESC_EEEEENS5_IJNSA_ILi256EEESF_NSA_ILi64EEEEEENS_6half_tENS5_IJlSC_lEEESI_SJ_NS4_8TiledMMAINS4_8MMA_AtomIJNS4_26SM100_MMA_F16BF16_2x1SM_SSISI_SI_fLi256ELi256ELNS4_4UMMA5MajorE0ELSO_0ELNSN_7ScaleInE0ELSP_0EEEEEENS4_6LayoutINS5_IJSC_SC_SC_EEENS5_IJNSA_ILi0EEESU_SU_EEEEENS5_IJNS4_10UnderscoreESX_SX_EEEEENS4_18SM100_TMA_2SM_LOADENS4_14ComposedLayoutINS4_7SwizzleILi3ELi4ELi3EEENS4_18smem_ptr_flag_bitsILi16EEENSS_INS5_IJNSA_ILi8EEESG_EEENS5_IJSG_SC_EEEEEEEvNS4_8identityENS4_28SM100_TMA_2SM_LOAD_MULTICASTES1A_vS1B_EENS_8epilogue10collective18CollectiveEpilogueINS1E_23Sm100TmaWarpSpecializedILi4ELi2ELi64ELb1ELb0EEEJNS5_IJNSA_ILi128EEESF_SG_EEENS5_IJNSS_IS1J_SC_EENSS_ISG_SC_EEEEESI_SJ_SI_SJ_NS1E_6fusion15FusionCallbacksIS1I_NS1O_17LinearCombinationISI_fSI_fLNS_15FloatRoundStyleE2EEES1K_S1N_JEEENS4_5SM1004TMEM4LOAD26SM100_TMEM_LOAD_32dp32b64xENS4_13SM90_TMA_LOADES1A_NS4_39AutoVectorizingCopyWithAssumedAlignmentILi128EEENS4_14SM90_TMA_STOREES1A_S20_S20_EEEvvEEEEvNT_6ParamsE,"",@"SHT_CUDA_INFO"
	.sectionflags	@""
	.align	4


	//----- nvinfo : EIATTR_CUDA_API_VERSION
	.align		4
        /*0000*/ 	.byte	0x04, 0x37
        /*0002*/ 	.short	(.L_31 - .L_30)
.L_30:
        /*0004*/ 	.word	0x00000082


	//----- nvinfo : EIATTR_KPARAM_INFO
	.align		4
.L_31:
        /*0008*/ 	.byte	0x04, 0x17
        /*000a*/ 	.short	(.L_33 - .L_32)
.L_32:
        /*000c*/ 	.word	0x00000000
        /*0010*/ 	.short	0x0000
        /*0012*/ 	.short	0x0000
        /*0014*/ 	.byte	0x00, 0xf0, 0x01, 0x20


	//----- nvinfo : EIATTR_AT_ENTRY_FRAGMENTS
	.align		4
.L_33:
        /*0018*/ 	.byte	0x04, 0x4f
        /*001a*/ 	.short	(.L_35 - .L_34)


	//   ....[0]....
.L_34:
        /*001c*/ 	.word	0x00000007


	//----- nvinfo : EIATTR_RESERVED_SMEM_USED
	.align		4
.L_35:
        /*0020*/ 	.byte	0x01, 0x41
	.zero		2


	//----- nvinfo : EIATTR_SPARSE_MMA_MASK
	.align		4
        /*0024*/ 	.byte	0x03, 0x50
        /*0026*/ 	.short	0x0000


	//----- nvinfo : EIATTR_TCGEN05_2CTA_USED
	.align		4
        /*0028*/ 	.byte	0x01, 0x52
	.zero		2


	//----- nvinfo : EIATTR_MAXREG_COUNT
	.align		4
        /*002c*/ 	.byte	0x03, 0x1b
        /*002e*/ 	.short	0x00ff


	//----- nvinfo : EIATTR_NUM_BARRIERS
	.align		4
        /*0030*/ 	.byte	0x02, 0x4c
        /*0032*/ 	.byte	0x07
	.zero		1


	//----- nvinfo : EIATTR_EXTERNS
	.align		4
        /*0034*/ 	.byte	0x04, 0x0f
        /*0036*/ 	.short	(.L_37 - .L_36)


	//   ....[0]....
	.align		4
.L_36:
        /*0038*/ 	.word	index@(__assertfail)


	//----- nvinfo : EIATTR_MERCURY_ISA_VERSION
	.align		4
.L_37:
        /*003c*/ 	.byte	0x03, 0x5f
        /*003e*/ 	.short	0x0101


	//----- nvinfo : EIATTR_INT_WARP_WIDE_INSTR_OFFSETS
	.align		4
        /*0040*/ 	.byte	0x04, 0x31
        /*0042*/ 	.short	(.L_39 - .L_38)


	//   ....[0]....
.L_38:
        /*0044*/ 	.word	0x00000d50


	//   ....[1]....
        /*0048*/ 	.word	0x00000df0


	//   ....[2]....
        /*004c*/ 	.word	0x000041e0


	//   ....[3]....
        /*0050*/ 	.word	0x00004200


	//   ....[4]....
        /*0054*/ 	.word	0x00004230


	//   ....[5]....
        /*0058*/ 	.word	0x00004df0


	//   ....[6]....
        /*005c*/ 	.word	0x00004e50


	//   ....[7]....
        /*0060*/ 	.word	0x00004f40


	//   ....[8]....
        /*0064*/ 	.word	0x00004fc0


	//   ....[9]....
        /*0068*/ 	.word	0x000050c0


	//   ....[10]....
        /*006c*/ 	.word	0x00005150


	//   ....[11]....
        /*0070*/ 	.word	0x00005250


	//   ....[12]....
        /*0074*/ 	.word	0x00005300


	//----- nvinfo : EIATTR_COOP_GROUP_MASK_REGIDS
	.align		4
.L_39:
        /*0078*/ 	.byte	0x04, 0x29
        /*007a*/ 	.short	(.L_41 - .L_40)


	//   ....[0]....
.L_40:
        /*007c*/ 	.word	0xffffffff


	//   ....[1]....
        /*0080*/ 	.word	0xffffffff


	//   ....[2]....
        /*0084*/ 	.word	0xffffffff


	//   ....[3]....
        /*0088*/ 	.word	0xffffffff


	//   ....[4]....
        /*008c*/ 	.word	0xffffffff


	//   ....[5]....
        /*0090*/ 	.word	0xffffffff


	//   ....[6]....
        /*0094*/ 	.word	0xffffffff


	//   ....[7]....
        /*0098*/ 	.word	0xffffffff


	//   ....[8]....
        /*009c*/ 	.word	0xffffffff


	//   ....[9]....
        /*00a0*/ 	.word	0xffffffff


	//   ....[10]....
        /*00a4*/ 	.word	0xffffffff


	//   ....[11]....
        /*00a8*/ 	.word	0xffffffff


	//   ....[12]....
        /*00ac*/ 	.word	0xffffffff


	//   ....[13]....
        /*00b0*/ 	.word	0xffffffff


	//----- nvinfo : EIATTR_COOP_GROUP_INSTR_OFFSETS
	.align		4
.L_41:
        /*00b4*/ 	.byte	0x04, 0x28
        /*00b6*/ 	.short	(.L_43 - .L_42)


	//   ....[0]....
.L_42:
        /*00b8*/ 	.word	0x000000b0


	//   ....[1]....
        /*00bc*/ 	.word	0x00000520


	//   ....[2]....
        /*00c0*/ 	.word	0x00000700


	//   ....[3]....
        /*00c4*/ 	.word	0x00000890


	//   ....[4]....
        /*00c8*/ 	.word	0x00000980


	//   ....[5]....
        /*00cc*/ 	.word	0x00000ae0


	//   ....[6]....
        /*00d0*/ 	.word	0x00000c30


	//   ....[7]....
        /*00d4*/ 	.word	0x00000e70


	//   ....[8]....
        /*00d8*/ 	.word	0x000021a0


	//   ....[9]....
        /*00dc*/ 	.word	0x000030e0


	//   ....[10]....
        /*00e0*/ 	.word	0x000035b0


	//   ....[11]....
        /*00e4*/ 	.word	0x000035e0


	//   ....[12]....
        /*00e8*/ 	.word	0x000040e0


	//   ....[13]....
        /*00ec*/ 	.word	0x000042f0


	//----- nvinfo : EIATTR_VRC_CTA_INIT_COUNT
	.align		4
.L_43:
        /*00f0*/ 	.byte	0x02, 0x4a
        /*00f2*/ 	.byte	0x80
	.zero		1


	//----- nvinfo : EIATTR_SYSCALL_OFFSETS
	.align		4
        /*00f4*/ 	.byte	0x04, 0x46
        /*00f6*/ 	.short	(.L_45 - .L_44)


	//   ....[0]....
.L_44:
        /*00f8*/ 	.word	0x00005f90


	//   ....[1]....
        /*00fc*/ 	.word	0x00006080


	//   ....[2]....
        /*0100*/ 	.word	0x00006a50


	//   ....[3]....
        /*0104*/ 	.word	0x00007f10


	//   ....[4]....
        /*0108*/ 	.word	0x00009340


	//   ....[5]....
        /*010c*/ 	.word	0x0000a760


	//----- nvinfo : EIATTR_MBARRIER_INSTR_OFFSETS
	.align		4
.L_45:
        /*0110*/ 	.byte	0x04, 0x39
        /*0112*/ 	.short	(.L_47 - .L_46)


	//   ....[0]....
.L_46:
        /*0114*/ 	.word	0x00000650
        /*0118*/ 	.word	0x000000ff
        /*011c*/ 	.word	0x00000000
        /*0120*/ 	.short	0x0100
        /*0122*/ 	.byte	0x04
	.zero		1


	//   ....[1]....
        /*0124*/ 	.word	0x00000660
        /*0128*/ 	.word	0x000000ff
        /*012c*/ 	.word	0x00000028
        /*0130*/ 	.short	0x0100
        /*0132*/ 	.byte	0x04
	.zero		1


	//   ....[2]....
        /*0134*/ 	.word	0x00000670
        /*0138*/ 	.word	0x000000ff
        /*013c*/ 	.word	0x00000008
        /*0140*/ 	.short	0x0100
        /*0142*/ 	.byte	0x04
	.zero		1


	//   ....[3]....
        /*0144*/ 	.word	0x00000680
        /*0148*/ 	.word	0x000000ff
        /*014c*/ 	.word	0x00000030
        /*0150*/ 	.short	0x0100
        /*0152*/ 	.byte	0x04
	.zero		1


	//   ....[4]....
        /*0154*/ 	.word	0x00000690
        /*0158*/ 	.word	0x000000ff
        /*015c*/ 	.word	0x00000010
        /*0160*/ 	.short	0x0100
        /*0162*/ 	.byte	0x04
	.zero		1


	//   ....[5]....
        /*0164*/ 	.word	0x000006a0
        /*0168*/ 	.word	0x000000ff
        /*016c*/ 	.word	0x00000038
        /*0170*/ 	.short	0x0100
        /*0172*/ 	.byte	0x04
	.zero		1


	//   ....[6]....
        /*0174*/ 	.word	0x000006b0
        /*0178*/ 	.word	0x000000ff
        /*017c*/ 	.word	0x00000018
        /*0180*/ 	.short	0x0100
        /*0182*/ 	.byte	0x04
	.zero		1


	//   ....[7]....
        /*0184*/ 	.word	0x000006c0
        /*0188*/ 	.word	0x000000ff
        /*018c*/ 	.word	0x00000040
        /*0190*/ 	.short	0x0100
        /*0192*/ 	.byte	0x04
	.zero		1


	//   ....[8]....
        /*0194*/ 	.word	0x000006d0
        /*0198*/ 	.word	0x000000ff
        /*019c*/ 	.word	0x00000020
        /*01a0*/ 	.short	0x0100
        /*01a2*/ 	.byte	0x04
	.zero		1


	//   ....[9]....
        /*01a4*/ 	.word	0x000006e0
        /*01a8*/ 	.word	0x000000ff
        /*01ac*/ 	.word	0x00000048
        /*01b0*/ 	.short	0x0100
        /*01b2*/ 	.byte	0x04
	.zero		1


	//   ....[10]....
        /*01b4*/ 	.word	0x00000800
        /*01b8*/ 	.word	0x000000ff
        /*01bc*/ 	.word	0x00000050
        /*01c0*/ 	.short	0x0100
        /*01c2*/ 	.byte	0x04
	.zero		1


	//   ....[11]....
        /*01c4*/ 	.word	0x00000810
        /*01c8*/ 	.word	0x000000ff
        /*01cc*/ 	.word	0x00000070
        /*01d0*/ 	.short	0x0100
        /*01d2*/ 	.byte	0x04
	.zero		1


	//   ....[12]....
        /*01d4*/ 	.word	0x00000820
        /*01d8*/ 	.word	0x000000ff
        /*01dc*/ 	.word	0x00000058
        /*01e0*/ 	.short	0x0100
        /*01e2*/ 	.byte	0x04
	.zero		1


	//   ....[13]....
        /*01e4*/ 	.word	0x00000830
        /*01e8*/ 	.word	0x000000ff
        /*01ec*/ 	.word	0x00000078
        /*01f0*/ 	.short	0x0100
        /*01f2*/ 	.byte	0x04
	.zero		1


	//   ....[14]....
        /*01f4*/ 	.word	0x00000840
        /*01f8*/ 	.word	0x000000ff
        /*01fc*/ 	.word	0x00000060
        /*0200*/ 	.short	0x0100
        /*0202*/ 	.byte	0x04
	.zero		1


	//   ....[15]....
        /*0204*/ 	.word	0x00000850
        /*0208*/ 	.word	0x000000ff
        /*020c*/ 	.word	0x00000080
        /*0210*/ 	.short	0x0100
        /*0212*/ 	.byte	0x04
	.zero		1


	//   ....[16]....
        /*0214*/ 	.word	0x00000860
        /*0218*/ 	.word	0x000000ff
        /*021c*/ 	.word	0x00000068
        /*0220*/ 	.short	0x0100
        /*0222*/ 	.byte	0x04
	.zero		1


	//   ....[17]....
        /*0224*/ 	.word	0x00000870
        /*0228*/ 	.word	0x000000ff
        /*022c*/ 	.word	0x00000088
        /*0230*/ 	.short	0x0100
        /*0232*/ 	.byte	0x04
	.zero		1


	//   ....[18]....
        /*0234*/ 	.word	0x00000950
        /*0238*/ 	.word	0x000000ff
        /*023c*/ 	.word	0x00000090
        /*0240*/ 	.short	0x0100
        /*0242*/ 	.byte	0x06
	.zero		1


	//   ....[19]....
        /*0244*/ 	.word	0x00000960
        /*0248*/ 	.word	0x000000ff
        /*024c*/ 	.word	0x00000098
        /*0250*/ 	.short	0x0100
        /*0252*/ 	.byte	0x06
	.zero		1


	//   ....[20]....
        /*0254*/ 	.word	0x00000a90
        /*0258*/ 	.word	0x000000ff
        /*025c*/ 	.word	0x000000a0
        /*0260*/ 	.short	0x0100
        /*0262*/ 	.byte	0x06
	.zero		1


	//   ....[21]....
        /*0264*/ 	.word	0x00000aa0
        /*0268*/ 	.word	0x000000ff
        /*026c*/ 	.word	0x000000b0
        /*0270*/ 	.short	0x0100
        /*0272*/ 	.byte	0x06
	.zero		1


	//   ....[22]....
        /*0274*/ 	.word	0x00000ab0
        /*0278*/ 	.word	0x000000ff
        /*027c*/ 	.word	0x000000a8
        /*0280*/ 	.short	0x0100
        /*0282*/ 	.byte	0x06
	.zero		1


	//   ....[23]....
        /*0284*/ 	.word	0x00000ac0
        /*0288*/ 	.word	0x000000ff
        /*028c*/ 	.word	0x000000b8
        /*0290*/ 	.short	0x0100
        /*0292*/ 	.byte	0x06
	.zero		1


	//   ....[24]....
        /*0294*/ 	.word	0x00000be0
        /*0298*/ 	.word	0x000000ff
        /*029c*/ 	.word	0x000000c0
        /*02a0*/ 	.short	0x0100
        /*02a2*/ 	.byte	0x04
	.zero		1


	//   ....[25]....
        /*02a4*/ 	.word	0x00000bf0
        /*02a8*/ 	.word	0x000000ff
        /*02ac*/ 	.word	0x000000d0
        /*02b0*/ 	.short	0x0100
        /*02b2*/ 	.byte	0x04
	.zero		1


	//   ....[26]....
        /*02b4*/ 	.word	0x00000c00
        /*02b8*/ 	.word	0x000000ff
        /*02bc*/ 	.word	0x000000c8
        /*02c0*/ 	.short	0x0100
        /*02c2*/ 	.byte	0x04
	.zero		1


	//   ....[27]....
        /*02c4*/ 	.word	0x00000c10
        /*02c8*/ 	.word	0x000000ff
        /*02cc*/ 	.word	0x000000d8
        /*02d0*/ 	.short	0x0100
        /*02d2*/ 	.byte	0x04
	.zero		1


	//   ....[28]....
        /*02d4*/ 	.word	0x00000d00
        /*02d8*/ 	.word	0x000000ff
        /*02dc*/ 	.word	0x000000e0
        /*02e0*/ 	.short	0x0100
        /*02e2*/ 	.byte	0x04
	.zero		1


	//   ....[29]....
        /*02e4*/ 	.word	0x00000d10
        /*02e8*/ 	.word	0x000000ff
        /*02ec*/ 	.word	0x000000f0
        /*02f0*/ 	.short	0x0100
        /*02f2*/ 	.byte	0x04
	.zero		1


	//   ....[30]....
        /*02f4*/ 	.word	0x00000d20
        /*02f8*/ 	.word	0x000000ff
        /*02fc*/ 	.word	0x000000e8
        /*0300*/ 	.short	0x0100
        /*0302*/ 	.byte	0x04
	.zero		1


	//   ....[31]....
        /*0304*/ 	.word	0x00000d30
        /*0308*/ 	.word	0x000000ff
        /*030c*/ 	.word	0x000000f8
        /*0310*/ 	.short	0x0100
        /*0312*/ 	.byte	0x04
	.zero		1


	//   ....[32]....
        /*0314*/ 	.word	0x00000e30
        /*0318*/ 	.word	0x000000ff
        /*031c*/ 	.word	0x00000100
        /*0320*/ 	.short	0x0100
        /*0322*/ 	.byte	0x06
	.zero		1


	//   ....[33]....
        /*0324*/ 	.word	0x000019b0
        /*0328*/ 	.word	0x00000003
        /*032c*/ 	.word	0x000000f0
        /*0330*/ 	.short	0x010a
        /*0332*/ 	.byte	0xff
	.zero		1


	//   ....[34]....
        /*0334*/ 	.word	0x000019e0
        /*0338*/ 	.word	0x00000003
        /*033c*/ 	.word	0x000000e0
        /*0340*/ 	.short	0x0101
        /*0342*/ 	.byte	0xff
	.zero		1


	//   ....[35]....
        /*0344*/ 	.word	0x00001aa0
        /*0348*/ 	.word	0x000000ff
        /*034c*/ 	.word	0x00000028
        /*0350*/ 	.short	0x010a
        /*0352*/ 	.byte	0x04
	.zero		1


	//   ....[36]....
        /*0354*/ 	.word	0x00001b60
        /*0358*/ 	.word	0x000000ff
        /*035c*/ 	.word	0x00000028
        /*0360*/ 	.short	0x010a
        /*0362*/ 	.byte	0x21
	.zero		1


	//   ....[37]....
        /*0364*/ 	.word	0x00001d30
        /*0368*/ 	.word	0x000000ff
        /*036c*/ 	.word	0x00000028
        /*0370*/ 	.short	0x010a
        /*0372*/ 	.byte	0x07
	.zero		1


	//   ....[38]....
        /*0374*/ 	.word	0x00001e30
        /*0378*/ 	.word	0x000000ff
        /*037c*/ 	.word	0x00000098
        /*0380*/ 	.short	0x0101
        /*0382*/ 	.byte	0x06
	.zero		1


	//   ....[39]....
        /*0384*/ 	.word	0x00001e50
        /*0388*/ 	.word	0x000000ff
        /*038c*/ 	.word	0x00000028
        /*0390*/ 	.short	0x010a
        /*0392*/ 	.byte	0x04
	.zero		1


	//   ....[40]....
        /*0394*/ 	.word	0x00001ed0
        /*0398*/ 	.word	0x000000ff
        /*039c*/ 	.word	0x00000028
        /*03a0*/ 	.short	0x010a
        /*03a2*/ 	.byte	0x11
	.zero		1


	//   ....[41]....
        /*03a4*/ 	.word	0x00002060
        /*03a8*/ 	.word	0x000000ff
        /*03ac*/ 	.word	0x00000028
        /*03b0*/ 	.short	0x010a
        /*03b2*/ 	.byte	0x08
	.zero		1


	//   ....[42]....
        /*03b4*/ 	.word	0x000021d0
        /*03b8*/ 	.word	0x00000003
        /*03bc*/ 	.word	0x000000a0
        /*03c0*/ 	.short	0x010a
        /*03c2*/ 	.byte	0xff
	.zero		1


	//   ....[43]....
        /*03c4*/ 	.word	0x00002320
        /*03c8*/ 	.word	0x00000000
        /*03cc*/ 	.word	0x00000000
        /*03d0*/ 	.short	0x0101
        /*03d2*/ 	.byte	0xff
	.zero		1


	//   ....[44]....
        /*03d4*/ 	.word	0x000028d0
        /*03d8*/ 	.word	0x000000ff
        /*03dc*/ 	.word	0x00000000
        /*03e0*/ 	.short	0x010a
        /*03e2*/ 	.byte	0x04
	.zero		1


	//   ....[45]....
        /*03e4*/ 	.word	0x00002960
        /*03e8*/ 	.word	0x000000ff
        /*03ec*/ 	.word	0x00000000
        /*03f0*/ 	.short	0x010a
        /*03f2*/ 	.byte	0x05
	.zero		1


	//   ....[46]....
        /*03f4*/ 	.word	0x000029f0
        /*03f8*/ 	.word	0x000000ff
        /*03fc*/ 	.word	0x00000000
        /*0400*/ 	.short	0x010a
        /*0402*/ 	.byte	0x05
	.zero		1


	//   ....[47]....
        /*0404*/ 	.word	0x00002a80
        /*0408*/ 	.word	0x000000ff
        /*040c*/ 	.word	0x00000000
        /*0410*/ 	.short	0x010a
        /*0412*/ 	.byte	0x05
	.zero		1


	//   ....[48]....
        /*0414*/ 	.word	0x00002b20
        /*0418*/ 	.word	0x00000000
        /*041c*/ 	.word	0x00000000
        /*0420*/ 	.short	0x010a
        /*0422*/ 	.byte	0xff
	.zero		1


	//   ....[49]....
        /*0424*/ 	.word	0x00002c40
        /*0428*/ 	.word	0x00000002
        /*042c*/ 	.word	0x000000e0
        /*0430*/ 	.short	0x010a
        /*0432*/ 	.byte	0xff
	.zero		1


	//   ....[50]....
        /*0434*/ 	.word	0x00002ca0
        /*0438*/ 	.word	0x00000004
        /*043c*/ 	.word	0x00000000
        /*0440*/ 	.short	0x0101
        /*0442*/ 	.byte	0xff
	.zero		1


	//   ....[51]....
        /*0444*/ 	.word	0x00002cc0
        /*0448*/ 	.word	0x000000ff
        /*044c*/ 	.word	0x000000b0
        /*0450*/ 	.short	0x010a
        /*0452*/ 	.byte	0x04
	.zero		1


	//   ....[52]....
        /*0454*/ 	.word	0x00002de0
        /*0458*/ 	.word	0x00000002
        /*045c*/ 	.word	0x000000a0
        /*0460*/ 	.short	0x010a
        /*0462*/ 	.byte	0xff
	.zero		1


	//   ....[53]....
        /*0464*/ 	.word	0x00002ef0
        /*0468*/ 	.word	0x00000002
        /*046c*/ 	.word	0x00000000
        /*0470*/ 	.short	0x0101
        /*0472*/ 	.byte	0xff
	.zero		1


	//   ....[54]....
        /*0474*/ 	.word	0x00002f80
        /*0478*/ 	.word	0x000000ff
        /*047c*/ 	.word	0x000000b0
        /*0480*/ 	.short	0x0106
        /*0482*/ 	.byte	0x04
	.zero		1


	//   ....[55]....
        /*0484*/ 	.word	0x00002fa0
        /*0488*/ 	.word	0x000000ff
        /*048c*/ 	.word	0x000000b0
        /*0490*/ 	.short	0x010a
        /*0492*/ 	.byte	0x04
	.zero		1


	//   ....[56]....
        /*0494*/ 	.word	0x00003030
        /*0498*/ 	.word	0x000000ff
        /*049c*/ 	.word	0x000000b0
        /*04a0*/ 	.short	0x0106
        /*04a2*/ 	.byte	0x07
	.zero		1


	//   ....[57]....
        /*04a4*/ 	.word	0x00003070
        /*04a8*/ 	.word	0x00000000
        /*04ac*/ 	.word	0x000000b0
        /*04b0*/ 	.short	0x010a
        /*04b2*/ 	.byte	0xff
	.zero		1


	//   ....[58]....
        /*04b4*/ 	.word	0x000032b0
        /*04b8*/ 	.word	0x000000ff
        /*04bc*/ 	.word	0x00000008
        /*04c0*/ 	.short	0x010a
        /*04c2*/ 	.byte	0x05
	.zero		1


	//   ....[59]....
        /*04c4*/ 	.word	0x000032d0
        /*04c8*/ 	.word	0x000000ff
        /*04cc*/ 	.word	0x00000008
        /*04d0*/ 	.short	0x010a
        /*04d2*/ 	.byte	0x05
	.zero		1


	//   ....[60]....
        /*04d4*/ 	.word	0x00003460
        /*04d8*/ 	.word	0x000000ff
        /*04dc*/ 	.word	0x00000008
        /*04e0*/ 	.short	0x010a
        /*04e2*/ 	.byte	0x05
	.zero		1


	//   ....[61]....
        /*04e4*/ 	.word	0x00003480
        /*04e8*/ 	.word	0x000000ff
        /*04ec*/ 	.word	0x00000008
        /*04f0*/ 	.short	0x010a
        /*04f2*/ 	.byte	0x05
	.zero		1


	//   ....[62]....
        /*04f4*/ 	.word	0x00003540
        /*04f8*/ 	.word	0x000000ff
        /*04fc*/ 	.word	0x00000000
        /*0500*/ 	.short	0x0101
        /*0502*/ 	.byte	0x04
	.zero		1


	//   ....[63]....
        /*0504*/ 	.word	0x00003880
        /*0508*/ 	.word	0x00000000
        /*050c*/ 	.word	0x000000a0
        /*0510*/ 	.short	0x010a
        /*0512*/ 	.byte	0xff
	.zero		1


	//   ....[64]....
        /*0514*/ 	.word	0x00003940
        /*0518*/ 	.word	0x00000000
        /*051c*/ 	.word	0x00000000
        /*0520*/ 	.short	0x0101
        /*0522*/ 	.byte	0xff
	.zero		1


	//   ....[65]....
        /*0524*/ 	.word	0x00003a00
        /*0528*/ 	.word	0x000000ff
        /*052c*/ 	.word	0x00000000
        /*0530*/ 	.short	0x010a
        /*0532*/ 	.byte	0x04
	.zero		1


	//   ....[66]....
        /*0534*/ 	.word	0x00003a10
        /*0538*/ 	.word	0x000000ff
        /*053c*/ 	.word	0x000000d0
        /*0540*/ 	.short	0x010a
        /*0542*/ 	.byte	0x1f
	.zero		1


	//   ....[67]....
        /*0544*/ 	.word	0x00003ac0
        /*0548*/ 	.word	0x000000ff
        /*054c*/ 	.word	0x00000000
        /*0550*/ 	.short	0x010a
        /*0552*/ 	.byte	0x05
	.zero		1


	//   ....[68]....
        /*0554*/ 	.word	0x00003bf0
        /*0558*/ 	.word	0x000000ff
        /*055c*/ 	.word	0x00000000
        /*0560*/ 	.short	0x010a
        /*0562*/ 	.byte	0x04
	.zero		1


	//   ....[69]....
        /*0564*/ 	.word	0x00003ef0
        /*0568*/ 	.word	0x000000ff
        /*056c*/ 	.word	0x00000000
        /*0570*/ 	.short	0x010a
        /*0572*/ 	.byte	0x04
	.zero		1


	//   ....[70]....
        /*0574*/ 	.word	0x00003f90
        /*0578*/ 	.word	0x00000000
        /*057c*/ 	.word	0x00000000
        /*0580*/ 	.short	0x010a
        /*0582*/ 	.byte	0xff
	.zero		1


	//   ....[71]....
        /*0584*/ 	.word	0x00003fd0
        /*0588*/ 	.word	0x00000000
        /*058c*/ 	.word	0x00000000
        /*0590*/ 	.short	0x010a
        /*0592*/ 	.byte	0xff
	.zero		1


	//   ....[72]....
        /*0594*/ 	.word	0x00004040
        /*0598*/ 	.word	0x000000ff
        /*059c*/ 	.word	0x00000000
        /*05a0*/ 	.short	0x0101
        /*05a2*/ 	.byte	0x04
	.zero		1


	//   ....[73]....
        /*05a4*/ 	.word	0x00004080
        /*05a8*/ 	.word	0x000000ff
        /*05ac*/ 	.word	0x00000100
        /*05b0*/ 	.short	0x010a
        /*05b2*/ 	.byte	0x1a
	.zero		1


	//   ....[74]....
        /*05b4*/ 	.word	0x000040d0
        /*05b8*/ 	.word	0x000000ff
        /*05bc*/ 	.word	0x00000000
        /*05c0*/ 	.short	0x0101
        /*05c2*/ 	.byte	0x04
	.zero		1


	//   ....[75]....
        /*05c4*/ 	.word	0x000045b0
        /*05c8*/ 	.word	0x00000008
        /*05cc*/ 	.word	0x000000a0
        /*05d0*/ 	.short	0x010a
        /*05d2*/ 	.byte	0xff
	.zero		1


	//   ....[76]....
        /*05d4*/ 	.word	0x00004720
        /*05d8*/ 	.word	0x00000000
        /*05dc*/ 	.word	0x00000000
        /*05e0*/ 	.short	0x0101
        /*05e2*/ 	.byte	0xff
	.zero		1


	//   ....[77]....
        /*05e4*/ 	.word	0x00004c00
        /*05e8*/ 	.word	0x000000ff
        /*05ec*/ 	.word	0x00000098
        /*05f0*/ 	.short	0x010a
        /*05f2*/ 	.byte	0x15
	.zero		1


	//   ....[78]....
        /*05f4*/ 	.word	0x00004d90
        /*05f8*/ 	.word	0x000000ff
        /*05fc*/ 	.word	0x00000070
        /*0600*/ 	.short	0x010a
        /*0602*/ 	.byte	0x15
	.zero		1


	//   ....[79]....
        /*0604*/ 	.word	0x00004ee0
        /*0608*/ 	.word	0x000000ff
        /*060c*/ 	.word	0x00000050
        /*0610*/ 	.short	0x010b
        /*0612*/ 	.byte	0x15
	.zero		1


	//   ....[80]....
        /*0614*/ 	.word	0x00004f00
        /*0618*/ 	.word	0x000000ff
        /*061c*/ 	.word	0x00000000
        /*0620*/ 	.short	0x0101
        /*0622*/ 	.byte	0x04
	.zero		1


	//   ....[81]....
        /*0624*/ 	.word	0x00004f10
        /*0628*/ 	.word	0x000000ff
        /*062c*/ 	.word	0x00000078
        /*0630*/ 	.short	0x010a
        /*0632*/ 	.byte	0x15
	.zero		1


	//   ....[82]....
        /*0634*/ 	.word	0x00005060
        /*0638*/ 	.word	0x000000ff
        /*063c*/ 	.word	0x00000058
        /*0640*/ 	.short	0x010b
        /*0642*/ 	.byte	0x15
	.zero		1


	//   ....[83]....
        /*0644*/ 	.word	0x00005080
        /*0648*/ 	.word	0x000000ff
        /*064c*/ 	.word	0x00000000
        /*0650*/ 	.short	0x0101
        /*0652*/ 	.byte	0x04
	.zero		1


	//   ....[84]....
        /*0654*/ 	.word	0x00005090
        /*0658*/ 	.word	0x000000ff
        /*065c*/ 	.word	0x00000080
        /*0660*/ 	.short	0x010a
        /*0662*/ 	.byte	0x15
	.zero		1


	//   ....[85]....
        /*0664*/ 	.word	0x000051f0
        /*0668*/ 	.word	0x000000ff
        /*066c*/ 	.word	0x00000060
        /*0670*/ 	.short	0x010b
        /*0672*/ 	.byte	0x15
	.zero		1


	//   ....[86]....
        /*0674*/ 	.word	0x00005210
        /*0678*/ 	.word	0x000000ff
        /*067c*/ 	.word	0x00000000
        /*0680*/ 	.short	0x0101
        /*0682*/ 	.byte	0x04
	.zero		1


	//   ....[87]....
        /*0684*/ 	.word	0x00005220
        /*0688*/ 	.word	0x000000ff
        /*068c*/ 	.word	0x00000088
        /*0690*/ 	.short	0x010a
        /*0692*/ 	.byte	0x15
	.zero		1


	//   ....[88]....
        /*0694*/ 	.word	0x00005410
        /*0698*/ 	.word	0x000000ff
        /*069c*/ 	.word	0x00000068
        /*06a0*/ 	.short	0x010b
        /*06a2*/ 	.byte	0x15
	.zero		1


	//   ....[89]....
        /*06a4*/ 	.word	0x00005420
        /*06a8*/ 	.word	0x000000ff
        /*06ac*/ 	.word	0x00000000
        /*06b0*/ 	.short	0x0101
        /*06b2*/ 	.byte	0x29
	.zero		1


	//   ....[90]....
        /*06b4*/ 	.word	0x00005450
        /*06b8*/ 	.word	0x000000ff
        /*06bc*/ 	.word	0x00000070
        /*06c0*/ 	.short	0x010a
        /*06c2*/ 	.byte	0x15
	.zero		1


	//   ....[91]....
        /*06c4*/ 	.word	0x00005470
        /*06c8*/ 	.word	0x000000ff
        /*06cc*/ 	.word	0x00000078
        /*06d0*/ 	.short	0x010a
        /*06d2*/ 	.byte	0x15
	.zero		1


	//   ....[92]....
        /*06d4*/ 	.word	0x00005490
        /*06d8*/ 	.word	0x000000ff
        /*06dc*/ 	.word	0x00000080
        /*06e0*/ 	.short	0x010a
        /*06e2*/ 	.byte	0x15
	.zero		1


	//   ....[93]....
        /*06e4*/ 	.word	0x000054d0
        /*06e8*/ 	.word	0x00000000
        /*06ec*/ 	.word	0x00000088
        /*06f0*/ 	.short	0x010a
        /*06f2*/ 	.byte	0xff
	.zero		1


	//   ....[94]....
        /*06f4*/ 	.word	0x00005820
        /*06f8*/ 	.word	0x00000003
        /*06fc*/ 	.word	0x000000a0
        /*0700*/ 	.short	0x010a
        /*0702*/ 	.byte	0xff
	.zero		1


	//   ....[95]....
        /*0704*/ 	.word	0x000059a0
        /*0708*/ 	.word	0x00000000
        /*070c*/ 	.word	0x00000000
        /*0710*/ 	.short	0x0101
        /*0712*/ 	.byte	0xff
	.zero		1


	//   ....[96]....
        /*0714*/ 	.word	0x00006570
        /*0718*/ 	.word	0x000000ff
        /*071c*/ 	.word	0x00000050
        /*0720*/ 	.short	0x010a
        /*0722*/ 	.byte	0x2c
	.zero		1


	//   ....[97]....
        /*0724*/ 	.word	0x00006630
        /*0728*/ 	.word	0x000000a6
        /*072c*/ 	.word	0x000000c0
        /*0730*/ 	.short	0x010a
        /*0732*/ 	.byte	0xff
	.zero		1


	//   ....[98]....
        /*0734*/ 	.word	0x00006760
        /*0738*/ 	.word	0x000000ff
        /*073c*/ 	.word	0x00000050
        /*0740*/ 	.short	0x010a
        /*0742*/ 	.byte	0x2c
	.zero		1


	//   ....[99]....
        /*0744*/ 	.word	0x00006930
        /*0748*/ 	.word	0x000000a6
        /*074c*/ 	.word	0x000000c0
        /*0750*/ 	.short	0x010a
        /*0752*/ 	.byte	0xff
	.zero		1


	//   ....[100]....
        /*0754*/ 	.word	0x00007bb0
        /*0758*/ 	.word	0x00000000
        /*075c*/ 	.word	0x00000000
        /*0760*/ 	.short	0x0101
        /*0762*/ 	.byte	0xff
	.zero		1


	//   ....[101]....
        /*0764*/ 	.word	0x00007bc0
        /*0768*/ 	.word	0x00000003
        /*076c*/ 	.word	0x00000050
        /*0770*/ 	.short	0x010a
        /*0772*/ 	.byte	0xff
	.zero		1


	//   ....[102]....
        /*0774*/ 	.word	0x00007ca0
        /*0778*/ 	.word	0x00000003
        /*077c*/ 	.word	0x00000050
        /*0780*/ 	.short	0x010a
        /*0782*/ 	.byte	0xff
	.zero		1


	//   ....[103]....
        /*0784*/ 	.word	0x00008fe0
        /*0788*/ 	.word	0x0000004d
        /*078c*/ 	.word	0x00000000
        /*0790*/ 	.short	0x0101
        /*0792*/ 	.byte	0xff
	.zero		1


	//   ....[104]....
        /*0794*/ 	.word	0x00009000
        /*0798*/ 	.word	0x00000000
        /*079c*/ 	.word	0x00000050
        /*07a0*/ 	.short	0x010a
        /*07a2*/ 	.byte	0xff
	.zero		1


	//   ....[105]....
        /*07a4*/ 	.word	0x000090d0
        /*07a8*/ 	.word	0x00000000
        /*07ac*/ 	.word	0x00000050
        /*07b0*/ 	.short	0x010a
        /*07b2*/ 	.byte	0xff
	.zero		1


	//   ....[106]....
        /*07b4*/ 	.word	0x0000a410
        /*07b8*/ 	.word	0x0000004a
        /*07bc*/ 	.word	0x00000000
        /*07c0*/ 	.short	0x0101
        /*07c2*/ 	.byte	0xff
	.zero		1


	//   ....[107]....
        /*07c4*/ 	.word	0x0000a430
        /*07c8*/ 	.word	0x00000003
        /*07cc*/ 	.word	0x00000050
        /*07d0*/ 	.short	0x010a
        /*07d2*/ 	.byte	0xff
	.zero		1


	//   ....[108]....
        /*07d4*/ 	.word	0x0000a500
        /*07d8*/ 	.word	0x00000003
        /*07dc*/ 	.word	0x00000050
        /*07e0*/ 	.short	0x010a
        /*07e2*/ 	.byte	0xff
	.zero		1


	//   ....[109]....
        /*07e4*/ 	.word	0x0000a850
        /*07e8*/ 	.word	0x000000a6
        /*07ec*/ 	.word	0x00000000
        /*07f0*/ 	.short	0x0101
        /*07f2*/ 	.byte	0xff
	.zero		1


	//   ....[110]....
        /*07f4*/ 	.word	0x0000b880
        /*07f8*/ 	.word	0x00000000
        /*07fc*/ 	.word	0x00000000
        /*0800*/ 	.short	0x0101
        /*0802*/ 	.byte	0xff
	.zero		1


	//   ....[111]....
        /*0804*/ 	.word	0x0000bb10
        /*0808*/ 	.word	0x000000ff
        /*080c*/ 	.word	0x00000000
        /*0810*/ 	.short	0x0101
        /*0812*/ 	.byte	0x04
	.zero		1


	//   ....[112]....
        /*0814*/ 	.word	0x0000bb30
        /*0818*/ 	.word	0x00000003
        /*081c*/ 	.word	0x000000f0
        /*0820*/ 	.short	0x010a
        /*0822*/ 	.byte	0xff
	.zero		1


	//   ....[113]....
        /*0824*/ 	.word	0x0000bb90
        /*0828*/ 	.word	0x00000000
        /*082c*/ 	.word	0x00000028
        /*0830*/ 	.short	0x010a
        /*0832*/ 	.byte	0xff
	.zero		1


	//   ....[114]....
        /*0834*/ 	.word	0x0000bbf0
        /*0838*/ 	.word	0x00000000
        /*083c*/ 	.word	0x00000028
        /*0840*/ 	.short	0x010a
        /*0842*/ 	.byte	0xff
	.zero		1


	//   ....[115]....
        /*0844*/ 	.word	0x0000bc40
        /*0848*/ 	.word	0x00000003
        /*084c*/ 	.word	0x000000a0
        /*0850*/ 	.short	0x010a
        /*0852*/ 	.byte	0xff
	.zero		1


	//   ....[116]....
        /*0854*/ 	.word	0x0000bca0
        /*0858*/ 	.word	0x00000000
        /*085c*/ 	.word	0x00000000
        /*0860*/ 	.short	0x010a
        /*0862*/ 	.byte	0xff
	.zero		1


	//   ....[117]....
        /*0864*/ 	.word	0x0000bd00
        /*0868*/ 	.word	0x00000000
        /*086c*/ 	.word	0x00000000
        /*0870*/ 	.short	0x010a
        /*0872*/ 	.byte	0xff
	.zero		1


	//   ....[118]....
        /*0874*/ 	.word	0x0000bd60
        /*0878*/ 	.word	0x00000000
        /*087c*/ 	.word	0x00000000
        /*0880*/ 	.short	0x010a
        /*0882*/ 	.byte	0xff
	.zero		1


	//   ....[119]....
        /*0884*/ 	.word	0x0000bdc0
        /*0888*/ 	.word	0x00000000
        /*088c*/ 	.word	0x00000000
        /*0890*/ 	.short	0x010a
        /*0892*/ 	.byte	0xff
	.zero		1


	//   ....[120]....
        /*0894*/ 	.word	0x0000be10
        /*0898*/ 	.word	0x00000002
        /*089c*/ 	.word	0x000000e0
        /*08a0*/ 	.short	0x010a
        /*08a2*/ 	.byte	0xff
	.zero		1


	//   ....[121]....
        /*08a4*/ 	.word	0x0000be70
        /*08a8*/ 	.word	0x00000002
        /*08ac*/ 	.word	0x000000b0
        /*08b0*/ 	.short	0x010a
        /*08b2*/ 	.byte	0xff
	.zero		1


	//   ....[122]....
        /*08b4*/ 	.word	0x0000bec0
        /*08b8*/ 	.word	0x00000002
        /*08bc*/ 	.word	0x000000a0
        /*08c0*/ 	.short	0x010a
        /*08c2*/ 	.byte	0xff
	.zero		1


	//   ....[123]....
        /*08c4*/ 	.word	0x0000bf20
        /*08c8*/ 	.word	0x00000000
        /*08cc*/ 	.word	0x000000b0
        /*08d0*/ 	.short	0x010a
        /*08d2*/ 	.byte	0xff
	.zero		1


	//   ....[124]....
        /*08d4*/ 	.word	0x0000bf80
        /*08d8*/ 	.word	0x00000000
        /*08dc*/ 	.word	0x00000008
        /*08e0*/ 	.short	0x010a
        /*08e2*/ 	.byte	0xff
	.zero		1


	//   ....[125]....
        /*08e4*/ 	.word	0x0000c060
        /*08e8*/ 	.word	0x00000000
        /*08ec*/ 	.word	0x00000008
        /*08f0*/ 	.short	0x010a
        /*08f2*/ 	.byte	0xff
	.zero		1


	//   ....[126]....
        /*08f4*/ 	.word	0x0000c0b0
        /*08f8*/ 	.word	0x00000000
        /*08fc*/ 	.word	0x000000a0
        /*0900*/ 	.short	0x010a
        /*0902*/ 	.byte	0xff
	.zero		1


	//   ....[127]....
        /*0904*/ 	.word	0x0000c110
        /*0908*/ 	.word	0x00000000
        /*090c*/ 	.word	0x000000d0
        /*0910*/ 	.short	0x010a
        /*0912*/ 	.byte	0xff
	.zero		1


	//   ....[128]....
        /*0914*/ 	.word	0x0000c170
        /*0918*/ 	.word	0x00000000
        /*091c*/ 	.word	0x00000000
        /*0920*/ 	.short	0x010a
        /*0922*/ 	.byte	0xff
	.zero		1


	//   ....[129]....
        /*0924*/ 	.word	0x0000c1d0
        /*0928*/ 	.word	0x00000000
        /*092c*/ 	.word	0x00000000
        /*0930*/ 	.short	0x010a
        /*0932*/ 	.byte	0xff
	.zero		1


	//   ....[130]....
        /*0934*/ 	.word	0x0000c230
        /*0938*/ 	.word	0x00000000
        /*093c*/ 	.word	0x00000100
        /*0940*/ 	.short	0x010a
        /*0942*/ 	.byte	0xff
	.zero		1


	//   ....[131]....
        /*0944*/ 	.word	0x0000c280
        /*0948*/ 	.word	0x00000008
        /*094c*/ 	.word	0x000000a0
        /*0950*/ 	.short	0x010a
        /*0952*/ 	.byte	0xff
	.zero		1


	//   ....[132]....
        /*0954*/ 	.word	0x0000c2e0
        /*0958*/ 	.word	0x00000000
        /*095c*/ 	.word	0x00000098
        /*0960*/ 	.short	0x010a
        /*0962*/ 	.byte	0xff
	.zero		1


	//   ....[133]....
        /*0964*/ 	.word	0x0000c340
        /*0968*/ 	.word	0x00000005
        /*096c*/ 	.word	0x00000070
        /*0970*/ 	.short	0x010a
        /*0972*/ 	.byte	0xff
	.zero		1


	//   ....[134]....
        /*0974*/ 	.word	0x0000c3a0
        /*0978*/ 	.word	0x00000005
        /*097c*/ 	.word	0x00000078
        /*0980*/ 	.short	0x010a
        /*0982*/ 	.byte	0xff
	.zero		1


	//   ....[135]....
        /*0984*/ 	.word	0x0000c400
        /*0988*/ 	.word	0x00000005
        /*098c*/ 	.word	0x00000080
        /*0990*/ 	.short	0x010a
        /*0992*/ 	.byte	0xff
	.zero		1


	//   ....[136]....
        /*0994*/ 	.word	0x0000c460
        /*0998*/ 	.word	0x00000005
        /*099c*/ 	.word	0x00000088
        /*09a0*/ 	.short	0x010a
        /*09a2*/ 	.byte	0xff
	.zero		1


	//   ....[137]....
        /*09a4*/ 	.word	0x0000c4c0
        /*09a8*/ 	.word	0x00000000
        /*09ac*/ 	.word	0x00000070
        /*09b0*/ 	.short	0x010a
        /*09b2*/ 	.byte	0xff
	.zero		1


	//   ....[138]....
        /*09b4*/ 	.word	0x0000c520
        /*09b8*/ 	.word	0x00000000
        /*09bc*/ 	.word	0x00000078
        /*09c0*/ 	.short	0x010a
        /*09c2*/ 	.byte	0xff
	.zero		1


	//   ....[139]....
        /*09c4*/ 	.word	0x0000c580
        /*09c8*/ 	.word	0x00000000
        /*09cc*/ 	.word	0x00000080
        /*09d0*/ 	.short	0x010a
        /*09d2*/ 	.byte	0xff
	.zero		1


	//   ....[140]....
        /*09d4*/ 	.word	0x0000c5d0
        /*09d8*/ 	.word	0x00000003
        /*09dc*/ 	.word	0x000000a0
        /*09e0*/ 	.short	0x010a
        /*09e2*/ 	.byte	0xff
	.zero		1


	//   ....[141]....
        /*09e4*/ 	.word	0x0000c630
        /*09e8*/ 	.word	0x00000000
        /*09ec*/ 	.word	0x00000050
        /*09f0*/ 	.short	0x010a
        /*09f2*/ 	.byte	0xff
	.zero		1


	//   ....[142]....
        /*09f4*/ 	.word	0x0000c680
        /*09f8*/ 	.word	0x000000a6
        /*09fc*/ 	.word	0x000000c0
        /*0a00*/ 	.short	0x010a
        /*0a02*/ 	.byte	0xff
	.zero		1


	//   ....[143]....
        /*0a04*/ 	.word	0x0000c6d0
        /*0a08*/ 	.word	0x00000003
        /*0a0c*/ 	.word	0x00000050
        /*0a10*/ 	.short	0x010a
        /*0a12*/ 	.byte	0xff
	.zero		1


	//   ....[144]....
        /*0a14*/ 	.word	0x0000c720
        /*0a18*/ 	.word	0x00000000
        /*0a1c*/ 	.word	0x00000050
        /*0a20*/ 	.short	0x010a
        /*0a22*/ 	.byte	0xff
	.zero		1


	//   ....[145]....
        /*0a24*/ 	.word	0x0000c770
        /*0a28*/ 	.word	0x00000003
        /*0a2c*/ 	.word	0x00000050
        /*0a30*/ 	.short	0x010a
        /*0a32*/ 	.byte	0xff
	.zero		1


	//----- nvinfo : EIATTR_NUM_MBARRIERS
	.align		4
.L_47:
        /*0a34*/ 	.byte	0x03, 0x38
        /*0a36*/ 	.short	0x0021


	//----- nvinfo : EIATTR_EXIT_INSTR_OFFSETS
	.align		4
        /*0a38*/ 	.byte	0x04, 0x1c
        /*0a3a*/ 	.short	(.L_49 - .L_48)


	//   ....[0]....
.L_48:
        /*0a3c*/ 	.word	0x00002b50


	//   ....[1]....
        /*0a40*/ 	.word	0x00003040


	//   ....[2]....
        /*0a44*/ 	.word	0x000030a0


	//   ....[3]....
        /*0a48*/ 	.word	0x00004300


	//   ....[4]....
        /*0a4c*/ 	.word	0x00005500


	//   ....[5]....
        /*0a50*/ 	.word	0x00005540


	//   ....[6]....
        /*0a54*/ 	.word	0x0000ba00


	//   ....[7]....
        /*0a58*/ 	.word	0x0000ba80


	//   ....[8]....
        /*0a5c*/ 	.word	0x0000bab0


	//   ....[9]....
        /*0a60*/ 	.word	0x0000bb20


	//----- nvinfo : EIATTR_MAX_THREADS
	.align		4
.L_49:
        /*0a64*/ 	.byte	0x04, 0x05
        /*0a66*/ 	.short	(.L_51 - .L_50)
.L_50:
        /*0a68*/ 	.word	0x00000100
        /*0a6c*/ 	.word	0x00000001
        /*0a70*/ 	.word	0x00000001


	//----- nvinfo : EIATTR_CRS_STACK_SIZE
	.align		4
.L_51:
        /*0a74*/ 	.byte	0x04, 0x1e
        /*0a76*/ 	.short	(.L_53 - .L_52)
.L_52:
        /*0a78*/ 	.word	0x00000000


	//----- nvinfo : EIATTR_CBANK_PARAM_SIZE
	.align		4
.L_53:
        /*0a7c*/ 	.byte	0x03, 0x19
        /*0a7e*/ 	.short	0x0800


	//----- nvinfo : EIATTR_PARAM_CBANK
	.align		4
        /*0a80*/ 	.byte	0x04, 0x0a
        /*0a82*/ 	.short	(.L_55 - .L_54)
	.align		4
.L_54:
        /*0a84*/ 	.word	index@(.nv.constant0._ZN7cutlass13device_kernelINS_4gemm6kernel13GemmUniversalIN4cute5tupleIJiiiiEEENS1_10collective13CollectiveMmaINS1_35MainloopSm100TmaUmmaWarpSpecializedILi5ELi2ELi2ENS5_IJNS4_1CILi4EEENSA_ILi1EEESC_EEEEENS5_IJNSA_ILi256EEESF_NSA_ILi64EEEEEENS_6half_tENS5_IJlSC_lEEESI_SJ_NS4_8TiledMMAINS4_8MMA_AtomIJNS4_26SM100_MMA_F16BF16_2x1SM_SSISI_SI_fLi256ELi256ELNS4_4UMMA5MajorE0ELSO_0ELNSN_7ScaleInE0ELSP_0EEEEEENS4_6LayoutINS5_IJSC_SC_SC_EEENS5_IJNSA_ILi0EEESU_SU_EEEEENS5_IJNS4_10UnderscoreESX_SX_EEEEENS4_18SM100_TMA_2SM_LOADENS4_14ComposedLayoutINS4_7SwizzleILi3ELi4ELi3EEENS4_18smem_ptr_flag_bitsILi16EEENSS_INS5_IJNSA_ILi8EEESG_EEENS5_IJSG_SC_EEEEEEEvNS4_8identityENS4_28SM100_TMA_2SM_LOAD_MULTICASTES1A_vS1B_EENS_8epilogue10collective18CollectiveEpilogueINS1E_23Sm100TmaWarpSpecializedILi4ELi2ELi64ELb1ELb0EEEJNS5_IJNSA_ILi128EEESF_SG_EEENS5_IJNSS_IS1J_SC_EENSS_ISG_SC_EEEEESI_SJ_SI_SJ_NS1E_6fusion15FusionCallbacksIS1I_NS1O_17LinearCombinationISI_fSI_fLNS_15FloatRoundStyleE2EEES1K_S1N_JEEENS4_5SM1004TMEM4LOAD26SM100_TMEM_LOAD_32dp32b64xENS4_13SM90_TMA_LOADES1A_NS4_39AutoVectorizingCopyWithAssumedAlignmentILi128EEENS4_14SM90_TMA_STOREES1A_S20_S20_EEEvvEEEEvNT_6ParamsE)
        /*0a88*/ 	.short	0x0380
        /*0a8a*/ 	.short	0x0800


	//----- nvinfo : EIATTR_SW_WAR
	.align		4
.L_55:
        /*0a8c*/ 	.byte	0x04, 0x36
        /*0a8e*/ 	.short	(.L_57 - .L_56)
.L_56:
        /*0a90*/ 	.word	0x00000008
.L_57:


//--------------------- .nv.callgraph             --------------------------
	.section	.nv.callgraph,"",@"SHT_CUDA_CALLGRAPH"
	.align	4
	.sectionentsize	8
	.align		4
        /*0000*/ 	.word	0x00000000
	.align		4
        /*0004*/ 	.word	0xffffffff
	.align		4
        /*0008*/ 	.word	index@(_ZN7cutlass13device_kernelINS_4gemm6kernel13GemmUniversalIN4cute5tupleIJiiiiEEENS1_10collective13CollectiveMmaINS1_35MainloopSm100TmaUmmaWarpSpecializedILi5ELi2ELi2ENS5_IJNS4_1CILi4EEENSA_ILi1EEESC_EEEEENS5_IJNSA_ILi256EEESF_NSA_ILi64EEEEEENS_6half_tENS5_IJlSC_lEEESI_SJ_NS4_8TiledMMAINS4_8MMA_AtomIJNS4_26SM100_MMA_F16BF16_2x1SM_SSISI_SI_fLi256ELi256ELNS4_4UMMA5MajorE0ELSO_0ELNSN_7ScaleInE0ELSP_0EEEEEENS4_6LayoutINS5_IJSC_SC_SC_EEENS5_IJNSA_ILi0EEESU_SU_EEEEENS5_IJNS4_10UnderscoreESX_SX_EEEEENS4_18SM100_TMA_2SM_LOADENS4_14ComposedLayoutINS4_7SwizzleILi3ELi4ELi3EEENS4_18smem_ptr_flag_bitsILi16EEENSS_INS5_IJNSA_ILi8EEESG_EEENS5_IJSG_SC_EEEEEEEvNS4_8identityENS4_28SM100_TMA_2SM_LOAD_MULTICASTES1A_vS1B_EENS_8epilogue10collective18CollectiveEpilogueINS1E_23Sm100TmaWarpSpecializedILi4ELi2ELi64ELb1ELb0EEEJNS5_IJNSA_ILi128EEESF_SG_EEENS5_IJNSS_IS1J_SC_EENSS_ISG_SC_EEEEESI_SJ_SI_SJ_NS1E_6fusion15FusionCallbacksIS1I_NS1O_17LinearCombinationISI_fSI_fLNS_15FloatRoundStyleE2EEES1K_S1N_JEEENS4_5SM1004TMEM4LOAD26SM100_TMEM_LOAD_32dp32b64xENS4_13SM90_TMA_LOADES1A_NS4_39AutoVectorizingCopyWithAssumedAlignmentILi128EEENS4_14SM90_TMA_STOREES1A_S20_S20_EEEvvEEEEvNT_6ParamsE)
	.align		4
        /*000c*/ 	.word	index@(__assertfail)
	.align		4
        /*0010*/ 	.word	0x00000000
	.align		4
        /*0014*/ 	.word	0xfffffffe
	.align		4
        /*0018*/ 	.word	0x00000000
	.align		4
        /*001c*/ 	.word	0xfffffffd
	.align		4
        /*0020*/ 	.word	0x00000000
	.align		4
        /*0024*/ 	.word	0xfffffffc


//--------------------- .nv.constant4             --------------------------
	.section	.nv.constant4,"a",@progbits
	.align	8
	.align		8
.nv.constant4:
        /*0000*/ 	.dword	__assertfail
	.align		8
        /*0008*/ 	.dword	__unnamed_1
	.align		8
        /*0010*/ 	.dword	__unnamed_2
	.align		8
        /*0018*/ 	.dword	_ZN40_INTERNAL_edb71f29_4_k_cu_770add45_153794cuda3std3__45__cpo5beginE
	.align		8
        /*0020*/ 	.dword	_ZN40_INTERNAL_edb71f29_4_k_cu_770add45_153794cuda3std3__45__cpo3endE
	.align		8
        /*0028*/ 	.dword	_ZN40_INTERNAL_edb71f29_4_k_cu_770add45_153794cuda3std3__45__cpo6cbeginE
	.align		8
        /*0030*/ 	.dword	_ZN40_INTERNAL_edb71f29_4_k_cu_770add45_153794cuda3std3__45__cpo4cendE
	.align		8
        /*0038*/ 	.dword	_ZN40_INTERNAL_edb71f29_4_k_cu_770add45_153794cuda3std3__442_GLOBAL__N__edb71f29_4_k_cu_770add45_153796ignoreE
	.align		8
        /*0040*/ 	.dword	_ZN40_INTERNAL_edb71f29_4_k_cu_770add45_153794cuda3std3__419piecewise_constructE
	.align		8
        /*0048*/ 	.dword	_ZN40_INTERNAL_edb71f29_4_k_cu_770add45_153794cuda3std3__48in_placeE
	.align		8
        /*0050*/ 	.dword	_ZN40_INTERNAL_edb71f29_4_k_cu_770add45_153794cuda3std6ranges3__45__cpo4swapE
	.align		8
        /*0058*/ 	.dword	_ZN40_INTERNAL_edb71f29_4_k_cu_770add45_153794cuda3std6ranges3__45__cpo9iter_moveE
	.align		8
        /*0060*/ 	.dword	_ZN40_INTERNAL_edb71f29_4_k_cu_770add45_153794cute7productE
	.align		8
        /*0068*/ 	.dword	_ZN40_INTERNAL_edb71f29_4_k_cu_770add45_153794cute1_E
	.align		8
        /*0070*/ 	.dword	$str$25
	.align		8
        /*0078*/ 	.dword	$str$26
	.align		8
        /*0080*/ 	.dword	$str$27
	.align		8
        /*0088*/ 	.dword	$str$28


//--------------------- .text._ZN7cutlass13device_kernelINS_4gemm6kernel13GemmUniversalIN4cute5tupleIJiiiiEEENS1_10collective13CollectiveMmaINS1_35MainloopSm100TmaUmmaWarpSpecializedILi5ELi2ELi2ENS5_IJNS4_1CILi4EEENSA_ILi1EEESC_EEEEENS5_IJNSA_ILi256EEESF_NSA_ILi64EEEEEENS_6half_tENS5_IJlSC_lEEESI_SJ_NS4_8TiledMMAINS4_8MMA_AtomIJNS4_26SM100_MMA_F16BF16_2x1SM_SSISI_SI_fLi256ELi256ELNS4_4UMMA5MajorE0ELSO_0ELNSN_7ScaleInE0ELSP_0EEEEEENS4_6LayoutINS5_IJSC_SC_SC_EEENS5_IJNSA_ILi0EEESU_SU_EEEEENS5_IJNS4_10UnderscoreESX_SX_EEEEENS4_18SM100_TMA_2SM_LOADENS4_14ComposedLayoutINS4_7SwizzleILi3ELi4ELi3EEENS4_18smem_ptr_flag_bitsILi16EEENSS_INS5_IJNSA_ILi8EEESG_EEENS5_IJSG_SC_EEEEEEEvNS4_8identityENS4_28SM100_TMA_2SM_LOAD_MULTICASTES1A_vS1B_EENS_8epilogue10collective18CollectiveEpilogueINS1E_23Sm100TmaWarpSpecializedILi4ELi2ELi64ELb1ELb0EEEJNS5_IJNSA_ILi128EEESF_SG_EEENS5_IJNSS_IS1J_SC_EENSS_ISG_SC_EEEEESI_SJ_SI_SJ_NS1E_6fusion15FusionCallbacksIS1I_NS1O_17LinearCombinationISI_fSI_fLNS_15FloatRoundStyleE2EEES1K_S1N_JEEENS4_5SM1004TMEM4LOAD26SM100_TMEM_LOAD_32dp32b64xENS4_13SM90_TMA_LOADES1A_NS4_39AutoVectorizingCopyWithAssumedAlignmentILi128EEENS4_14SM90_TMA_STOREES1A_S20_S20_EEEvvEEEEvNT_6ParamsE --------------------------
	.section	.text._ZN7cutlass13device_kernelINS_4gemm6kernel13GemmUniversalIN4cute5tupleIJiiiiEEENS1_10collective13CollectiveMmaINS1_35MainloopSm100TmaUmmaWarpSpecializedILi5ELi2ELi2ENS5_IJNS4_1CILi4EEENSA_ILi1EEESC_EEEEENS5_IJNSA_ILi256EEESF_NSA_ILi64EEEEEENS_6half_tENS5_IJlSC_lEEESI_SJ_NS4_8TiledMMAINS4_8MMA_AtomIJNS4_26SM100_MMA_F16BF16_2x1SM_SSISI_SI_fLi256ELi256ELNS4_4UMMA5MajorE0ELSO_0ELNSN_7ScaleInE0ELSP_0EEEEEENS4_6LayoutINS5_IJSC_SC_SC_EEENS5_IJNSA_ILi0EEESU_SU_EEEEENS5_IJNS4_10UnderscoreESX_SX_EEEEENS4_18SM100_TMA_2SM_LOADENS4_14ComposedLayoutINS4_7SwizzleILi3ELi4ELi3EEENS4_18smem_ptr_flag_bitsILi16EEENSS_INS5_IJNSA_ILi8EEESG_EEENS5_IJSG_SC_EEEEEEEvNS4_8identityENS4_28SM100_TMA_2SM_LOAD_MULTICASTES1A_vS1B_EENS_8epilogue10collective18CollectiveEpilogueINS1E_23Sm100TmaWarpSpecializedILi4ELi2ELi64ELb1ELb0EEEJNS5_IJNSA_ILi128EEESF_SG_EEENS5_IJNSS_IS1J_SC_EENSS_ISG_SC_EEEEESI_SJ_SI_SJ_NS1E_6fusion15FusionCallbacksIS1I_NS1O_17LinearCombinationISI_fSI_fLNS_15FloatRoundStyleE2EEES1K_S1N_JEEENS4_5SM1004TMEM4LOAD26SM100_TMEM_LOAD_32dp32b64xENS4_13SM90_TMA_LOADES1A_NS4_39AutoVectorizingCopyWithAssumedAlignmentILi128EEENS4_14SM90_TMA_STOREES1A_S20_S20_EEEvvEEEEvNT_6ParamsE,"ax",@progbits
	.align	128
.text._ZN7cutlass13device_kernelINS_4gemm6kernel13GemmUniversalIN4cute5tupleIJiiiiEEENS1_10collective13CollectiveMmaINS1_35MainloopSm100TmaUmmaWarpSpecializedILi5ELi2ELi2ENS5_IJNS4_1CILi4EEENSA_ILi1EEESC_EEEEENS5_IJNSA_ILi256EEESF_NSA_ILi64EEEEEENS_6half_tENS5_IJlSC_lEEESI_SJ_NS4_8TiledMMAINS4_8MMA_AtomIJNS4_26SM100_MMA_F16BF16_2x1SM_SSISI_SI_fLi256ELi256ELNS4_4UMMA5MajorE0ELSO_0ELNSN_7ScaleInE0ELSP_0EEEEEENS4_6LayoutINS5_IJSC_SC_SC_EEENS5_IJNSA_ILi0EEESU_SU_EEEEENS5_IJNS4_10UnderscoreESX_SX_EEEEENS4_18SM100_TMA_2SM_LOADENS4_14ComposedLayoutINS4_7SwizzleILi3ELi4ELi3EEENS4_18smem_ptr_flag_bitsILi16EEENSS_INS5_IJNSA_ILi8EEESG_EEENS5_IJSG_SC_EEEEEEEvNS4_8identityENS4_28SM100_TMA_2SM_LOAD_MULTICASTES1A_vS1B_EENS_8epilogue10collective18CollectiveEpilogueINS1E_23Sm100TmaWarpSpecializedILi4ELi2ELi64ELb1ELb0EEEJNS5_IJNSA_ILi128EEESF_SG_EEENS5_IJNSS_IS1J_SC_EENSS_ISG_SC_EEEEESI_SJ_SI_SJ_NS1E_6fusion15FusionCallbacksIS1I_NS1O_17LinearCombinationISI_fSI_fLNS_15FloatRoundStyleE2EEES1K_S1N_JEEENS4_5SM1004TMEM4LOAD26SM100_TMEM_LOAD_32dp32b64xENS4_13SM90_TMA_LOADES1A_NS4_39AutoVectorizingCopyWithAssumedAlignmentILi128EEENS4_14SM90_TMA_STOREES1A_S20_S20_EEEvvEEEEvNT_6ParamsE:
        .type           _ZN7cutlass13device_kernelINS_4gemm6kernel13GemmUniversalIN4cute5tupleIJiiiiEEENS1_10collective13CollectiveMmaINS1_35MainloopSm100TmaUmmaWarpSpecializedILi5ELi2ELi2ENS5_IJNS4_1CILi4EEENSA_ILi1EEESC_EEEEENS5_IJNSA_ILi256EEESF_NSA_ILi64EEEEEENS_6half_tENS5_IJlSC_lEEESI_SJ_NS4_8TiledMMAINS4_8MMA_AtomIJNS4_26SM100_MMA_F16BF16_2x1SM_SSISI_SI_fLi256ELi256ELNS4_4UMMA5MajorE0ELSO_0ELNSN_7ScaleInE0ELSP_0EEEEEENS4_6LayoutINS5_IJSC_SC_SC_EEENS5_IJNSA_ILi0EEESU_SU_EEEEENS5_IJNS4_10UnderscoreESX_SX_EEEEENS4_18SM100_TMA_2SM_LOADENS4_14ComposedLayoutINS4_7SwizzleILi3ELi4ELi3EEENS4_18smem_ptr_flag_bitsILi16EEENSS_INS5_IJNSA_ILi8EEESG_EEENS5_IJSG_SC_EEEEEEEvNS4_8identityENS4_28SM100_TMA_2SM_LOAD_MULTICASTES1A_vS1B_EENS_8epilogue10collective18CollectiveEpilogueINS1E_23Sm100TmaWarpSpecializedILi4ELi2ELi64ELb1ELb0EEEJNS5_IJNSA_ILi128EEESF_SG_EEENS5_IJNSS_IS1J_SC_EENSS_ISG_SC_EEEEESI_SJ_SI_SJ_NS1E_6fusion15FusionCallbacksIS1I_NS1O_17LinearCombinationISI_fSI_fLNS_15FloatRoundStyleE2EEES1K_S1N_JEEENS4_5SM1004TMEM4LOAD26SM100_TMEM_LOAD_32dp32b64xENS4_13SM90_TMA_LOADES1A_NS4_39AutoVectorizingCopyWithAssumedAlignmentILi128EEENS4_14SM90_TMA_STOREES1A_S20_S20_EEEvvEEEEvNT_6ParamsE,@function
        .size           _ZN7cutlass13device_kernelINS_4gemm6kernel13GemmUniversalIN4cute5tupleIJiiiiEEENS1_10collective13CollectiveMmaINS1_35MainloopSm100TmaUmmaWarpSpecializedILi5ELi2ELi2ENS5_IJNS4_1CILi4EEENSA_ILi1EEESC_EEEEENS5_IJNSA_ILi256EEESF_NSA_ILi64EEEEEENS_6half_tENS5_IJlSC_lEEESI_SJ_NS4_8TiledMMAINS4_8MMA_AtomIJNS4_26SM100_MMA_F16BF16_2x1SM_SSISI_SI_fLi256ELi256ELNS4_4UMMA5MajorE0ELSO_0ELNSN_7ScaleInE0ELSP_0EEEEEENS4_6LayoutINS5_IJSC_SC_SC_EEENS5_IJNSA_ILi0EEESU_SU_EEEEENS5_IJNS4_10UnderscoreESX_SX_EEEEENS4_18SM100_TMA_2SM_LOADENS4_14ComposedLayoutINS4_7SwizzleILi3ELi4ELi3EEENS4_18smem_ptr_flag_bitsILi16EEENSS_INS5_IJNSA_ILi8EEESG_EEENS5_IJSG_SC_EEEEEEEvNS4_8identityENS4_28SM100_TMA_2SM_LOAD_MULTICASTES1A_vS1B_EENS_8epilogue10collective18CollectiveEpilogueINS1E_23Sm100TmaWarpSpecializedILi4ELi2ELi64ELb1ELb0EEEJNS5_IJNSA_ILi128EEESF_SG_EEENS5_IJNSS_IS1J_SC_EENSS_ISG_SC_EEEEESI_SJ_SI_SJ_NS1E_6fusion15FusionCallbacksIS1I_NS1O_17LinearCombinationISI_fSI_fLNS_15FloatRoundStyleE2EEES1K_S1N_JEEENS4_5SM1004TMEM4LOAD26SM100_TMEM_LOAD_32dp32b64xENS4_13SM90_TMA_LOADES1A_NS4_39AutoVectorizingCopyWithAssumedAlignmentILi128EEENS4_14SM90_TMA_STOREES1A_S20_S20_EEEvvEEEEvNT_6ParamsE,(.L_x_194 - _ZN7cutlass13device_kernelINS_4gemm6kernel13GemmUniversalIN4cute5tupleIJiiiiEEENS1_10collective13CollectiveMmaINS1_35MainloopSm100TmaUmmaWarpSpecializedILi5ELi2ELi2ENS5_IJNS4_1CILi4EEENSA_ILi1EEESC_EEEEENS5_IJNSA_ILi256EEESF_NSA_ILi64EEEEEENS_6half_tENS5_IJlSC_lEEESI_SJ_NS4_8TiledMMAINS4_8MMA_AtomIJNS4_26SM100_MMA_F16BF16_2x1SM_SSISI_SI_fLi256ELi256ELNS4_4UMMA5MajorE0ELSO_0ELNSN_7ScaleInE0ELSP_0EEEEEENS4_6LayoutINS5_IJSC_SC_SC_EEENS5_IJNSA_ILi0EEESU_SU_EEEEENS5_IJNS4_10UnderscoreESX_SX_EEEEENS4_18SM100_TMA_2SM_LOADENS4_14ComposedLayoutINS4_7SwizzleILi3ELi4ELi3EEENS4_18smem_ptr_flag_bitsILi16EEENSS_INS5_IJNSA_ILi8EEESG_EEENS5_IJSG_SC_EEEEEEEvNS4_8identityENS4_28SM100_TMA_2SM_LOAD_MULTICASTES1A_vS1B_EENS_8epilogue10collective18CollectiveEpilogueINS1E_23Sm100TmaWarpSpecializedILi4ELi2ELi64ELb1ELb0EEEJNS5_IJNSA_ILi128EEESF_SG_EEENS5_IJNSS_IS1J_SC_EENSS_ISG_SC_EEEEESI_SJ_SI_SJ_NS1E_6fusion15FusionCallbacksIS1I_NS1O_17LinearCombinationISI_fSI_fLNS_15FloatRoundStyleE2EEES1K_S1N_JEEENS4_5SM1004TMEM4LOAD26SM100_TMEM_LOAD_32dp32b64xENS4_13SM90_TMA_LOADES1A_NS4_39AutoVectorizingCopyWithAssumedAlignmentILi128EEENS4_14SM90_TMA_STOREES1A_S20_S20_EEEvvEEEEvNT_6ParamsE)
        .other          _ZN7cutlass13device_kernelINS_4gemm6kernel13GemmUniversalIN4cute5tupleIJiiiiEEENS1_10collective13CollectiveMmaINS1_35MainloopSm100TmaUmmaWarpSpecializedILi5ELi2ELi2ENS5_IJNS4_1CILi4EEENSA_ILi1EEESC_EEEEENS5_IJNSA_ILi256EEESF_NSA_ILi64EEEEEENS_6half_tENS5_IJlSC_lEEESI_SJ_NS4_8TiledMMAINS4_8MMA_AtomIJNS4_26SM100_MMA_F16BF16_2x1SM_SSISI_SI_fLi256ELi256ELNS4_4UMMA5MajorE0ELSO_0ELNSN_7ScaleInE0ELSP_0EEEEEENS4_6LayoutINS5_IJSC_SC_SC_EEENS5_IJNSA_ILi0EEESU_SU_EEEEENS5_IJNS4_10UnderscoreESX_SX_EEEEENS4_18SM100_TMA_2SM_LOADENS4_14ComposedLayoutINS4_7SwizzleILi3ELi4ELi3EEENS4_18smem_ptr_flag_bitsILi16EEENSS_INS5_IJNSA_ILi8EEESG_EEENS5_IJSG_SC_EEEEEEEvNS4_8identityENS4_28SM100_TMA_2SM_LOAD_MULTICASTES1A_vS1B_EENS_8epilogue10collective18CollectiveEpilogueINS1E_23Sm100TmaWarpSpecializedILi4ELi2ELi64ELb1ELb0EEEJNS5_IJNSA_ILi128EEESF_SG_EEENS5_IJNSS_IS1J_SC_EENSS_ISG_SC_EEEEESI_SJ_SI_SJ_NS1E_6fusion15FusionCallbacksIS1I_NS1O_17LinearCombinationISI_fSI_fLNS_15FloatRoundStyleE2EEES1K_S1N_JEEENS4_5SM1004TMEM4LOAD26SM100_TMEM_LOAD_32dp32b64xENS4_13SM90_TMA_LOADES1A_NS4_39AutoVectorizingCopyWithAssumedAlignmentILi128EEENS4_14SM90_TMA_STOREES1A_S20_S20_EEEvvEEEEvNT_6ParamsE,@"STO_CUDA_ENTRY STV_DEFAULT"
_ZN7cutlass13device_kernelINS_4gemm6kernel13GemmUniversalIN4cute5tupleIJiiiiEEENS1_10collective13CollectiveMmaINS1_35MainloopSm100TmaUmmaWarpSpecializedILi5ELi2ELi2ENS5_IJNS4_1CILi4EEENSA_ILi1EEESC_EEEEENS5_IJNSA_ILi256EEESF_NSA_ILi64EEEEEENS_6half_tENS5_IJlSC_lEEESI_SJ_NS4_8TiledMMAINS4_8MMA_AtomIJNS4_26SM100_MMA_F16BF16_2x1SM_SSISI_SI_fLi256ELi256ELNS4_4UMMA5MajorE0ELSO_0ELNSN_7ScaleInE0ELSP_0EEEEEENS4_6LayoutINS5_IJSC_SC_SC_EEENS5_IJNSA_ILi0EEESU_SU_EEEEENS5_IJNS4_10UnderscoreESX_SX_EEEEENS4_18SM100_TMA_2SM_LOADENS4_14ComposedLayoutINS4_7SwizzleILi3ELi4ELi3EEENS4_18smem_ptr_flag_bitsILi16EEENSS_INS5_IJNSA_ILi8EEESG_EEENS5_IJSG_SC_EEEEEEEvNS4_8identityENS4_28SM100_TMA_2SM_LOAD_MULTICASTES1A_vS1B_EENS_8epilogue10collective18CollectiveEpilogueINS1E_23Sm100TmaWarpSpecializedILi4ELi2ELi64ELb1ELb0EEEJNS5_IJNSA_ILi128EEESF_SG_EEENS5_IJNSS_IS1J_SC_EENSS_ISG_SC_EEEEESI_SJ_SI_SJ_NS1E_6fusion15FusionCallbacksIS1I_NS1O_17LinearCombinationISI_fSI_fLNS_15FloatRoundStyleE2EEES1K_S1N_JEEENS4_5SM1004TMEM4LOAD26SM100_TMEM_LOAD_32dp32b64xENS4_13SM90_TMA_LOADES1A_NS4_39AutoVectorizingCopyWithAssumedAlignmentILi128EEENS4_14SM90_TMA_STOREES1A_S20_S20_EEEvvEEEEvNT_6ParamsE:
[----:B------:R-:W1:Y:S01]  /*0000*/  LDC R1, c[0x0][0x37c] ;  /* 0x0000df00ff017b82 */ /* 0x000e620000000800 */
[----:B------:R-:W2:Y:S01]  /*0010*/  S2R R160, SR_TID.X ;  /* 0x0000000000a07919 */ /* 0x000ea20000002100 */
[----:B------:R-:W3:Y:S06]  /*0020*/  LDCU.64 UR8, c[0x0][0x890] ;  /* 0x00011200ff0877ac */ /* 0x000eec0008000a00 */
[----:B------:R-:W4:Y:S01]  /*0030*/  S2UR UR47, SR_CgaCtaId ;  /* 0x00000000002f79c3 */ /* 0x000f220000008800 */
[----:B------:R-:W-:Y:S02]  /*0040*/  PRMT R146, RZ, 0x7610, R146 ;  /* 0x00007610ff927816 */ /* 0x000fe40000000092 */
[----:B------:R-:W-:Y:S01]  /*0050*/  ELECT P1, URZ, PT ;  /* 0x0000000000ff782f */ /* 0x000fe20003820000 */
[----:B---3--:R-:W-:-:S04]  /*0060*/  UISETP.NE.U32.AND UP0, UPT, UR8, URZ, UPT ;  /* 0x000000ff0800728c */ /* 0x008fc8000bf05070 */
[----:B------:R-:W-:Y:S02]  /*0070*/  UISETP.NE.AND.EX UP0, UPT, UR9, URZ, UPT, UP0 ;  /* 0x000000ff0900728c */ /* 0x000fe4000bf05300 */
[----:B----4-:R-:W-:Y:S02]  /*0080*/  ULOP3.LUT UR48, UR47, 0x1, URZ, 0xc0, !UPT ;  /* 0x000000012f307892 */ /* 0x010fe4000f8ec0ff */
[----:B------:R-:W-:Y:S01]  /*0090*/  ULOP3.LUT UR49, UR47, 0x1, URZ, 0x3c, !UPT ;  /* 0x000000012f317892 */ /* 0x000fe2000f8e3cff */
[----:B--2---:R-:W-:-:S05]  /*00a0*/  SHF.R.U32.HI R147, RZ, 0x5, R160 ;  /* 0x00000005ff937819 */ /* 0x004fca00000116a0 */
[----:B------:R-:W2:Y:S02]  /*00b0*/  SHFL.IDX PT, R0, R147, RZ, 0x1f ;  /* 0x00001fff93007589 */ /* 0x000ea400000e0000 */
[----:B--2---:R-:W-:Y:S01]  /*00c0*/  R2UR UR18, R0 ;  /* 0x00000000001272ca */ /* 0x004fe200000e0000 */
[----:B-1----:R-:W-:-:S14]  /*00d0*/  BRA.U UP0, `(.L_x_0) ;  /* 0x0000000100307547 */ /* 0x002fdc000b800000 */
[----:B------:R-:W1:Y:S02]  /*00e0*/  LDCU.64 UR4, c[0x0][0x888] ;  /* 0x00011100ff0477ac */ /* 0x000e640008000a00 */
[----:B-1----:R-:W-:-:S04]  /*00f0*/  UISETP.NE.U32.AND UP0, UPT, UR4, URZ, UPT ;  /* 0x000000ff0400728c */ /* 0x002fc8000bf05070 */
[----:B------:R-:W-:-:S09]  /*0100*/  UISETP.NE.AND.EX UP0, UPT, UR5, URZ, UPT, UP0 ;  /* 0x000000ff0500728c */ /* 0x000fd2000bf05300 */
[----:B------:R-:W-:Y:S05]  /*0110*/  BRA.U !UP0, `(.L_x_1) ;  /* 0x0000000108147547 */ /* 0x000fea000b800000 */
[----:B------:R-:W1:Y:S01]  /*0120*/  LDC.64 R2, c[0x0][0x888] ;  /* 0x00022200ff027b82 */ /* 0x000e620000000a00 */
[----:B------:R-:W1:Y:S02]  /*0130*/  LDCU.64 UR4, c[0x0][0x358] ;  /* 0x00006b00ff0477ac */ /* 0x000e640008000a00 */
[----:B-1----:R1:W5:Y:S01]  /*0140*/  LDG.E R73, desc[UR4][R2.64] ;  /* 0x0000000402497981 */ /* 0x002362000c1e1900 */
[----:B------:R-:W-:Y:S01]  /*0150*/  HFMA2 R146, -RZ, RZ, 0, 5.9604644775390625e-08 ;  /* 0x00000001ff927431 */ /* 0x000fe200000001ff */
[----:B------:R-:W-:Y:S05]  /*0160*/  BRA `(.L_x_0) ;  /* 0x00000000000c7947 */ /* 0x000fea0003800000 */
.L_x_1:
[----:B------:R-:W1:Y:S01]  /*0170*/  LDCU UR4, c[0x0][0x880] ;  /* 0x00011000ff0477ac */ /* 0x000e620008000800 */
[----:B------:R-:W-:Y:S01]  /*0180*/  HFMA2 R146, -RZ, RZ, 0, 5.9604644775390625e-08 ;  /* 0x00000001ff927431 */ /* 0x000fe200000001ff */
[----:B-1----:R-:W-:-:S07]  /*0190*/  MOV R73, UR4 ;  /* 0x0000000400497c02 */ /* 0x002fce0008000f00 */
.L_x_0:
[----:B------:R-:W2:Y:S02]  /*01a0*/  LDCU.64 UR4, c[0x0][0x8b0] ;  /* 0x00011600ff0477ac */ /* 0x000ea40008000a00 */
[----:B--2---:R-:W-:-:S04]  /*01b0*/  UISETP.NE.U32.AND UP0, UPT, UR4, URZ, UPT ;  /* 0x000000ff0400728c */ /* 0x004fc8000bf05070 */
[----:B------:R-:W-:-:S09]  /*01c0*/  UISETP.NE.AND.EX UP0, UPT, UR5, URZ, UPT, UP0 ;  /* 0x000000ff0500728c */ /* 0x000fd2000bf05300 */
[----:B------:R-:W-:Y:S05]  /*01d0*/  BRA.U UP0, `(.L_x_2) ;  /* 0x0000000100287547 */ /* 0x000fea000b800000 */
[----:B------:R-:W2:Y:S02]  /*01e0*/  LDCU.64 UR4, c[0x0][0x8a8] ;  /* 0x00011500ff0477ac */ /* 0x000ea40008000a00 */
[----:B--2---:R-:W-:-:S04]  /*01f0*/  UISETP.NE.U32.AND UP0, UPT, UR4, URZ, UPT ;  /* 0x000000ff0400728c */ /* 0x004fc8000bf05070 */
[----:B------:R-:W-:-:S09]  /*0200*/  UISETP.NE.AND.EX UP0, UPT, UR5, URZ, UPT, UP0 ;  /* 0x000000ff0500728c */ /* 0x000fd2000bf05300 */
[----:B------:R-:W-:Y:S05]  /*0210*/  BRA.U !UP0, `(.L_x_3) ;  /* 0x0000000108107547 */ /* 0x000fea000b800000 */
[----:B------:R-:W2:Y:S01]  /*0220*/  LDC.64 R70, c[0x0][0x8a8] ;  /* 0x00022a00ff467b82 */ /* 0x000ea20000000a00 */
[----:B------:R-:W2:Y:S02]  /*0230*/  LDCU.64 UR4, c[0x0][0x358] ;  /* 0x00006b00ff0477ac */ /* 0x000ea40008000a00 */
[----:B--2---:R2:W5:Y:S01]  /*0240*/  LDG.E R70, desc[UR4][R70.64] ;  /* 0x0000000446467981 */ /* 0x004562000c1e1900 */
[----:B------:R-:W-:Y:S05]  /*0250*/  BRA `(.L_x_2) ;  /* 0x0000000000087947 */ /* 0x000fea0003800000 */
.L_x_3:
[----:B------:R-:W2:Y:S02]  /*0260*/  LDCU UR4, c[0x0][0x8a0] ;  /* 0x00011400ff0477ac */ /* 0x000ea40008000800 */
[----:B--2---:R-:W-:Y:S02]  /*0270*/  MOV R70, UR4 ;  /* 0x0000000400467c02 */ /* 0x004fe40008000f00 */
.L_x_2:
[----:B------:R-:W-:Y:S01]  /*0280*/  IMAD.U32 R0, RZ, RZ, UR18 ;  /* 0x00000012ff007e24 */ /* 0x000fe2000f8e00ff */
[----:B------:R-:W-:Y:S04]  /*0290*/  BSSY.RECONVERGENT B0, `(.L_x_4) ;  /* 0x000000c000007945 */ /* 0x000fe80003800200 */
[C---:B------:R-:W-:Y:S02]  /*02a0*/  ISETP.NE.OR P2, PT, R0.reuse, 0x1, !P1 ;  /* 0x000000010000780c */ /* 0x040fe40004f45670 */
[----:B------:R-:W-:-:S11]  /*02b0*/  ISETP.NE.OR P0, PT, R0, 0x3, !P1 ;  /* 0x000000030000780c */ /* 0x000fd60004f05670 */
[----:B------:R-:W-:Y:S05]  /*02c0*/  @P2 BRA `(.L_x_5) ;  /* 0x0000000000202947 */ /* 0x000fea0003800000 */
[----:B------:R-:W3:Y:S02]  /*02d0*/  LDCU.64 UR4, c[0x0][0x348] ;  /* 0x00006900ff0477ac */ /* 0x000ee40008000a00 */
[----:B---3--:R-:W-:Y:S02]  /*02e0*/  UIADD3 UR6, UP1, UPT, UR4, 0x80, URZ ;  /* 0x0000008004067890 */ /* 0x008fe4000ff3e0ff */
[----:B------:R-:W-:Y:S02]  /*02f0*/  UIADD3 UR4, UP0, UPT, UR4, 0x180, URZ ;  /* 0x0000018004047890 */ /* 0x000fe4000ff1e0ff */
[----:B------:R-:W-:Y:S02]  /*0300*/  UIADD3.X UR7, UPT, UPT, URZ, UR5, URZ, UP1, !UPT ;  /* 0x00000005ff077290 */ /* 0x000fe40008ffe4ff */
[----:B------:R-:W-:-:S07]  /*0310*/  UIADD3.X UR5, UPT, UPT, URZ, UR5, URZ, UP0, !UPT ;  /* 0x00000005ff057290 */ /* 0x000fce00087fe4ff */
[----:B------:R3:W-:Y:S02]  /*0320*/  UTMACCTL.PF [UR6] ;  /* 0x00000000060079b9 */ /* 0x0007e40008040000 */
[----:B------:R3:W-:Y:S02]  /*0330*/  UTMACCTL.PF [UR4] ;  /* 0x00000000040079b9 */ /* 0x0007e40008040000 */
[----:B---3--:R-:W-:Y:S01]  /*0340*/  NOP ;  /* 0x0000000000007918 */ /* 0x008fe20000000000 */
.L_x_5:
[----:B------:R-:W-:Y:S05]  /*0350*/  BSYNC.RECONVERGENT B0 ;  /* 0x0000000000007941 */ /* 0x000fea0003800200 */
.L_x_4:
[----:B------:R-:W-:Y:S04]  /*0360*/  BSSY.RECONVERGENT B0, `(.L_x_6) ;  /* 0x000000a000007945 */ /* 0x000fe80003800200 */
        /* <DEDUP_REMOVED lines=9> */
.L_x_7:
[----:B------:R-:W-:Y:S05]  /*0400*/  BSYNC.RECONVERGENT B0 ;  /* 0x0000000000007941 */ /* 0x000fea0003800200 */
.L_x_6:
[----:B------:R-:W3:Y:S01]  /*0410*/  LDCU.64 UR4, c[0x0][0x888] ;  /* 0x00011100ff0477ac */ /* 0x000ee20008000a00 */
[----:B------:R-:W-:Y:S02]  /*0420*/  UISETP.EQ.U32.AND UP2, UPT, UR8, URZ, UPT ;  /* 0x000000ff0800728c */ /* 0x000fe4000bf42070 */
[----:B------:R-:W-:Y:S02]  /*0430*/  UPLOP3.LUT UP4, UPT, UPT, UPT, UPT, 0x80, 0x8 ;  /* 0x000000000008789c */ /* 0x000fe40003f8f070 */
[----:B---3--:R-:W-:-:S04]  /*0440*/  UISETP.NE.U32.AND UP0, UPT, UR4, URZ, UPT ;  /* 0x000000ff0400728c */ /* 0x008fc8000bf05070 */
[----:B------:R-:W-:-:S04]  /*0450*/  UISETP.NE.AND.EX UP1, UPT, UR5, URZ, UPT, UP0 ;  /* 0x000000ff0500728c */ /* 0x000fc8000bf25300 */
[----:B------:R-:W-:-:S04]  /*0460*/  UISETP.EQ.OR.EX UP3, UPT, UR9, URZ, !UP1, UP2 ;  /* 0x000000ff0900728c */ /* 0x000fc8000cf62720 */
[----:B------:R-:W-:-:S06]  /*0470*/  UP2UR UR4, UPR, URZ, 0x8 ;  /* 0x00000008ff047883 */ /* 0x000fcc0008000000 */
[----:B------:R-:W-:Y:S01]  /*0480*/  MOV R149, UR4 ;  /* 0x0000000400957c02 */ /* 0x000fe20008000f00 */
[----:B------:R-:W-:Y:S06]  /*0490*/  BRA.U !UP3, `(.L_x_8) ;  /* 0x000000010b207547 */ /* 0x000fec000b800000 */
[----:B------:R-:W-:Y:S01]  /*04a0*/  UISETP.NE.U32.AND UP2, UPT, UR8, URZ, UPT ;  /* 0x000000ff0800728c */ /* 0x000fe2000bf45070 */
[----:B-----5:R-:W-:Y:S01]  /*04b0*/  FSETP.NEU.AND P0, PT, R73, RZ, PT ;  /* 0x000000ff4900720b */ /* 0x020fe20003f0d000 */
[----:B------:R-:W-:Y:S02]  /*04c0*/  USEL UR4, URZ, 0xffffffff, UP1 ;  /* 0xffffffffff047887 */ /* 0x000fe40008800000 */
[----:B------:R-:W-:-:S10]  /*04d0*/  UISETP.NE.AND.EX UP2, UPT, UR9, URZ, UPT, UP2 ;  /* 0x000000ff0900728c */ /* 0x000fd4000bf45320 */
[----:B------:R-:W-:Y:S01]  /*04e0*/  VOTEU.ANY UP0, P0 ;  /* 0x0000000000ff7886 */ /* 0x000fe20000000100 */
[----:B------:R-:W-:-:S04]  /*04f0*/  @!UP2 USEL UR4, URZ, 0xffffffff, UP0 ;  /* 0xffffffffff04a887 */ /* 0x000fc80008000000 */
[----:B------:R-:W-:-:S04]  /*0500*/  ULOP3.LUT UR4, UR4, 0x1, URZ, 0xc0, !UPT ;  /* 0x0000000104047892 */ /* 0x000fc8000f8ec0ff */
[----:B------:R-:W-:-:S11]  /*0510*/  UISETP.NE.U32.AND UP4, UPT, UR4, 0x1, UPT ;  /* 0x000000010400788c */ /* 0x000fd6000bf85070 */
.L_x_8:
[----:B------:R-:W3:Y:S01]  /*0520*/  SHFL.IDX PT, R0, R147, RZ, 0x1f ;  /* 0x00001fff93007589 */ /* 0x000ee200000e0000 */
[----:B------:R-:W-:-:S04]  /*0530*/  UISETP.NE.AND UP0, UPT, UR18, 0x2, UPT ;  /* 0x000000021200788c */ /* 0x000fc8000bf05270 */
[----:B------:R-:W-:Y:S02]  /*0540*/  UISETP.EQ.AND UP2, UPT, UR48, URZ, !UP0 ;  /* 0x000000ff3000728c */ /* 0x000fe4000c742270 */
[----:B------:R-:W-:-:S04]  /*0550*/  USEL UR45, URZ, 0x1, UP0 ;  /* 0x00000001ff2d7887 */ /* 0x000fc80008000000 */
[----:B------:R-:W-:Y:S02]  /*0560*/  PLOP3.LUT P3, PT, P1, PT, UP2, 0x80, 0x8 ;  /* 0x000000000008781c */ /* 0x000fe40000f6f028 */
[----:B---3--:R-:W-:-:S13]  /*0570*/  ISETP.NE.AND P0, PT, R0, RZ, PT ;  /* 0x000000ff0000720c */ /* 0x008fda0003f05270 */
[----:B------:R-:W-:Y:S05]  /*0580*/  @P0 BRA `(.L_x_9) ;  /* 0x00000000005c0947 */ /* 0x000fea0003800000 */
[----:B------:R-:W-:Y:S01]  /*0590*/  UMOV UR4, 0x400 ;  /* 0x0000040000047882 */ /* 0x000fe20000000000 */
[----:B------:R-:W-:Y:S01]  /*05a0*/  UMOV UR8, 0x1 ;  /* 0x0000000100087882 */ /* 0x000fe20000000000 */
[----:B------:R-:W-:Y:S01]  /*05b0*/  UMOV UR6, 0x2 ;  /* 0x0000000200067882 */ /* 0x000fe20000000000 */
[----:B------:R-:W-:Y:S02]  /*05c0*/  ULEA UR4, UR47, UR4, 0x18 ;  /* 0x000000042f047291 */ /* 0x000fe4000f8ec0ff */
[----:B------:R-:W-:-:S04]  /*05d0*/  UIADD3 UR8, UPT, UPT, -UR8, 0x100000, URZ ;  /* 0x0010000008087890 */ /* 0x000fc8000fffe1ff */
[----:B------:R-:W-:Y:S02]  /*05e0*/  USHF.L.U32 UR9, UR8, 0xb, URZ ;  /* 0x0000000b08097899 */ /* 0x000fe400080006ff */
[----:B------:R-:W-:Y:S02]  /*05f0*/  USHF.L.U32 UR8, UR8, 0x1, URZ ;  /* 0x0000000108087899 */ /* 0x000fe400080006ff */
[----:B------:R-:W-:-:S04]  /*0600*/  UIADD3 UR6, UPT, UPT, -UR6, 0x100000, URZ ;  /* 0x0010000006067890 */ /* 0x000fc8000fffe1ff */
[----:B------:R-:W-:Y:S02]  /*0610*/  USHF.L.U32 UR7, UR6, 0xb, URZ ;  /* 0x0000000b06077899 */ /* 0x000fe400080006ff */
[----:B------:R-:W-:Y:S01]  /*0620*/  USHF.L.U32 UR6, UR6, 0x1, URZ ;  /* 0x0000000106067899 */ /* 0x000fe200080006ff */
[----:B------:R-:W-:Y:S01]  /*0630*/  ELECT P0, URZ, PT ;  /* 0x0000000000ff782f */ /* 0x000fe20003800000 */
[----:B------:R-:W3:Y:S02]  /*0640*/  FENCE.VIEW.ASYNC.S ;  /* 0x00000000000073c6 */ /* 0x000ee40000000000 */
[----:B---3--:R3:W4:Y:S08]  /*0650*/  SYNCS.EXCH.64 URZ, [UR4], UR8 ;  /* 0x0000000804ff75b2 */ /* 0x0087300008000100 */
[----:B------:R3:W1:Y:S01]  /*0660*/  SYNCS.EXCH.64 URZ, [UR4+0x28], UR6 ;  /* 0x0000280604ff75b2 */ /* 0x0006620008000100 */
        /* <DEDUP_REMOVED lines=8> */
[----:B------:R-:W-:Y:S01]  /*06f0*/  NOP ;  /* 0x0000000000007918 */ /* 0x000fe20000000000 */
.L_x_9:
[----:B------:R-:W2:Y:S01]  /*0700*/  SHFL.IDX PT, R0, R147, RZ, 0x1f ;  /* 0x00001fff93007589 */ /* 0x000ea200000e0000 */
[----:B------:R-:W-:Y:S01]  /*0710*/  NOP ;  /* 0x0000000000007918 */ /* 0x000fe20000000000 */
[----:B--2---:R-:W-:-:S13]  /*0720*/  ISETP.NE.AND P0, PT, R0, 0x1, PT ;  /* 0x000000010000780c */ /* 0x004fda0003f05270 */
[----:B------:R-:W-:Y:S05]  /*0730*/  @P0 BRA `(.L_x_10) ;  /* 0x0000000000540947 */ /* 0x000fea0003800000 */
[----:B---3--:R-:W-:Y:S01]  /*0740*/  UMOV UR4, 0x400 ;  /* 0x0000040000047882 */ /* 0x008fe20000000000 */
        /* <DEDUP_REMOVED lines=10> */
[----:B------:R-:W2:Y:S02]  /*07f0*/  FENCE.VIEW.ASYNC.S ;  /* 0x00000000000073c6 */ /* 0x000ea40000000000 */
[----:B--2---:R2:W3:Y:S08]  /*0800*/  SYNCS.EXCH.64 URZ, [UR4+0x50], UR8 ;  /* 0x0000500804ff75b2 */ /* 0x0044f00008000100 */
        /* <DEDUP_REMOVED lines=8> */
.L_x_10:
[----:B------:R-:W4:Y:S01]  /*0890*/  SHFL.IDX PT, R0, R147, RZ, 0x1f ;  /* 0x00001fff93007589 */ /* 0x000f2200000e0000 */
[----:B------:R-:W-:Y:S01]  /*08a0*/  NOP ;  /* 0x0000000000007918 */ /* 0x000fe20000000000 */
[----:B----4-:R-:W-:-:S13]  /*08b0*/  ISETP.NE.AND P0, PT, R0, 0x3, PT ;  /* 0x000000030000780c */ /* 0x010fda0003f05270 */
[----:B------:R-:W-:Y:S05]  /*08c0*/  @P0 BRA `(.L_x_11) ;  /* 0x00000000002c0947 */ /* 0x000fea0003800000 */
[----:B--23--:R-:W-:Y:S01]  /*08d0*/  UMOV UR6, 0x400 ;  /* 0x0000040000067882 */ /* 0x00cfe20000000000 */
[----:B------:R-:W-:Y:S01]  /*08e0*/  UMOV UR4, 0x20 ;  /* 0x0000002000047882 */ /* 0x000fe20000000000 */
[----:B------:R-:W-:Y:S02]  /*08f0*/  ULEA UR6, UR47, UR6, 0x18 ;  /* 0x000000062f067291 */ /* 0x000fe4000f8ec0ff */
[----:B------:R-:W-:-:S04]  /*0900*/  UIADD3 UR4, UPT, UPT, -UR4, 0x100000, URZ ;  /* 0x0010000004047890 */ /* 0x000fc8000fffe1ff */
[----:B------:R-:W-:Y:S02]  /*0910*/  USHF.L.U32 UR5, UR4, 0xb, URZ ;  /* 0x0000000b04057899 */ /* 0x000fe400080006ff */
[----:B------:R-:W-:Y:S01]  /*0920*/  USHF.L.U32 UR4, UR4, 0x1, URZ ;  /* 0x0000000104047899 */ /* 0x000fe200080006ff */
[----:B------:R-:W-:Y:S01]  /*0930*/  ELECT P0, URZ, PT ;  /* 0x0000000000ff782f */ /* 0x000fe20003800000 */
[----:B------:R-:W2:Y:S10]  /*0940*/  FENCE.VIEW.ASYNC.S ;  /* 0x00000000000073c6 */ /* 0x000eb40000000000 */
[----:B--2---:R4:W2:Y:S01]  /*0950*/  SYNCS.EXCH.64 URZ, [UR6+0x90], UR4 ;  /* 0x0000900406ff75b2 */ /* 0x0048a20008000100 */
[----:B------:R4:W3:Y:S02]  /*0960*/  SYNCS.EXCH.64 URZ, [UR6+0x98], UR4 ;  /* 0x0000980406ff75b2 */ /* 0x0008e40008000100 */
[----:B----4-:R-:W-:Y:S01]  /*0970*/  NOP ;  /* 0x0000000000007918 */ /* 0x010fe20000000000 */
.L_x_11:
[----:B------:R-:W4:Y:S01]  /*0980*/  SHFL.IDX PT, R0, R147, RZ, 0x1f ;  /* 0x00001fff93007589 */ /* 0x000f2200000e0000 */
[----:B------:R-:W-:Y:S01]  /*0990*/  NOP ;  /* 0x0000000000007918 */ /* 0x000fe20000000000 */
[----:B----4-:R-:W-:-:S13]  /*09a0*/  ISETP.NE.AND P0, PT, R0, 0x4, PT ;  /* 0x000000040000780c */ /* 0x010fda0003f05270 */
[----:B------:R-:W-:Y:S05]  /*09b0*/  @P0 BRA `(.L_x_12) ;  /* 0x0000000000480947 */ /* 0x000fea0003800000 */
[----:B--23--:R-:W-:Y:S01]  /*09c0*/  UMOV UR4, 0x3a0 ;  /* 0x000003a000047882 */ /* 0x00cfe20000000000 */
[----:B------:R-:W-:Y:S01]  /*09d0*/  UMOV UR6, 0x400 ;  /* 0x0000040000067882 */ /* 0x000fe20000000000 */
[----:B------:R-:W-:Y:S01]  /*09e0*/  USEL UR4, UR4, 0x320, UP4 ;  /* 0x0000032004047887 */ /* 0x000fe2000a000000 */
        /* <DEDUP_REMOVED lines=10> */
[----:B--2---:R4:W2:Y:S08]  /*0a90*/  SYNCS.EXCH.64 URZ, [UR6+0xa0], UR8 ;  /* 0x0000a00806ff75b2 */ /* 0x0048b00008000100 */
[----:B------:R4:W3:Y:S01]  /*0aa0*/  SYNCS.EXCH.64 URZ, [UR6+0xb0], UR4 ;  /* 0x0000b00406ff75b2 */ /* 0x0008e20008000100 */
[----:B------:R4:W1:Y:S01]  /*0ab0*/  SYNCS.EXCH.64 URZ, [UR6+0xa8], UR8 ;  /* 0x0000a80806ff75b2 */ /* 0x0008620008000100 */
[----:B------:R4:W1:Y:S02]  /*0ac0*/  SYNCS.EXCH.64 URZ, [UR6+0xb8], UR4 ;  /* 0x0000b80406ff75b2 */ /* 0x0008640008000100 */
[----:B----4-:R-:W-:Y:S01]  /*0ad0*/  NOP ;  /* 0x0000000000007918 */ /* 0x010fe20000000000 */
.L_x_12:
[----:B------:R-:W4:Y:S01]  /*0ae0*/  SHFL.IDX PT, R0, R147, RZ, 0x1f ;  /* 0x00001fff93007589 */ /* 0x000f2200000e0000 */
[----:B------:R-:W-:Y:S01]  /*0af0*/  NOP ;  /* 0x0000000000007918 */ /* 0x000fe20000000000 */
[----:B----4-:R-:W-:-:S13]  /*0b00*/  ISETP.NE.AND P0, PT, R0, 0x5, PT ;  /* 0x000000050000780c */ /* 0x010fda0003f05270 */
[----:B------:R-:W-:Y:S05]  /*0b10*/  @P0 BRA `(.L_x_13) ;  /* 0x0000000000440947 */ /* 0x000fea0003800000 */
[----:B--23--:R-:W-:Y:S01]  /*0b20*/  UMOV UR4, 0x400 ;  /* 0x0000040000047882 */ /* 0x00cfe20000000000 */
        /* <DEDUP_REMOVED lines=16> */
.L_x_13:
[----:B------:R-:W4:Y:S01]  /*0c30*/  SHFL.IDX PT, R0, R147, RZ, 0x1f ;  /* 0x00001fff93007589 */ /* 0x000f2200000e0000 */
[----:B------:R-:W-:Y:S01]  /*0c40*/  ISETP.NE.OR P1, PT, RZ, UR18, !P1 ;  /* 0x00000012ff007c0c */ /* 0x000fe2000cf25670 */
        /* <DEDUP_REMOVED lines=12> */
[----:B------:R4:W3:Y:S01]  /*0d10*/  SYNCS.EXCH.64 URZ, [UR4+0xf0], UR6 ;  /* 0x0000f00604ff75b2 */ /* 0x0008e20008000100 */
[----:B------:R4:W1:Y:S01]  /*0d20*/  SYNCS.EXCH.64 URZ, [UR4+0xe8], UR6 ;  /* 0x0000e80604ff75b2 */ /* 0x0008620008000100 */
[----:B------:R4:W1:Y:S02]  /*0d30*/  SYNCS.EXCH.64 URZ, [UR4+0xf8], UR6 ;  /* 0x0000f80604ff75b2 */ /* 0x0008640008000100 */
[----:B----4-:R-:W-:Y:S01]  /*0d40*/  NOP ;  /* 0x0000000000007918 */ /* 0x010fe20000000000 */
.L_x_14:
[----:B------:R-:W-:Y:S01]  /*0d50*/  VOTEU.ALL UP0, P1 ;  /* 0x0000000000ff7886 */ /* 0x000fe20000800000 */
[----:B--23--:R-:W-:Y:S01]  /*0d60*/  UMOV UR4, 0x20 ;  /* 0x0000002000047882 */ /* 0x00cfe20000000000 */
[----:B------:R-:W2:Y:S01]  /*0d70*/  LDCU UR7, c[0x0][0x36c] ;  /* 0x00006d80ff0777ac */ /* 0x000ea20008000800 */
[----:B------:R-:W-:Y:S01]  /*0d80*/  NOP ;  /* 0x0000000000007918 */ /* 0x000fe20000000000 */
[----:B------:R-:W-:Y:S01]  /*0d90*/  LOP3.LUT R0, R160, 0x1f, RZ, 0xc0, !PT ;  /* 0x0000001fa0007812 */ /* 0x000fe200078ec0ff */
[----:B------:R-:W-:Y:S01]  /*0da0*/  @!UP0 UMOV UR6, 0x400 ;  /* 0x0000040000068882 */ /* 0x000fe20000000000 */
[----:B------:R-:W-:-:S04]  /*0db0*/  @!UP0 UIADD3 UR4, UPT, UPT, -UR4, 0x100000, URZ ;  /* 0x0010000004048890 */ /* 0x000fc8000fffe1ff */
[----:B------:R-:W-:Y:S02]  /*0dc0*/  @!UP0 USHF.L.U32 UR5, UR4, 0xb, URZ ;  /* 0x0000000b04058899 */ /* 0x000fe400080006ff */
[----:B------:R-:W-:Y:S02]  /*0dd0*/  @!UP0 USHF.L.U32 UR4, UR4, 0x1, URZ ;  /* 0x0000000104048899 */ /* 0x000fe400080006ff */
[----:B------:R-:W-:Y:S01]  /*0de0*/  @!UP0 ULEA UR6, UR47, UR6, 0x18 ;  /* 0x000000062f068291 */ /* 0x000fe2000f8ec0ff */
[----:B------:R-:W-:Y:S01]  /*0df0*/  VOTEU.ALL UP0, P1 ;  /* 0x0000000000ff7886 */ /* 0x000fe20000800000 */
[----:B------:R-:W-:Y:S02]  /*0e00*/  UISETP.NE.AND UP5, UPT, UR18, URZ, UPT ;  /* 0x000000ff1200728c */ /* 0x000fe4000bfa5270 */
[----:B--2---:R-:W-:Y:S01]  /*0e10*/  UISETP.EQ.U32.AND UP6, UPT, UR7, 0x1, UPT ;  /* 0x000000010700788c */ /* 0x004fe2000bfc2070 */
[----:B------:R-:W2:Y:S07]  /*0e20*/  FENCE.VIEW.ASYNC.S ;  /* 0x00000000000073c6 */ /* 0x000eae0000000000 */
[----:B--2---:R2:W3:Y:S01]  /*0e30*/  @!UP0 SYNCS.EXCH.64 URZ, [UR6+0x100], UR4 ;  /* 0x0001000406ff85b2 */ /* 0x0044e20008000100 */
[----:B------:R-:W-:Y:S05]  /*0e40*/  BRA.U !UP6, `(.L_x_15) ;  /* 0x000000010e087547 */ /* 0x000fea000b800000 */
[----:B-1-3--:R-:W-:Y:S01]  /*0e50*/  UCGABAR_ARV ;  /* 0x00000000000079c7 */ /* 0x00afe20008000000 */
[----:B------:R-:W-:Y:S05]  /*0e60*/  BRA `(.L_x_16) ;  /* 0x0000000000047947 */ /* 0x000fea0003800000 */
.L_x_15:
[----:B-1-3--:R-:W-:Y:S01]  /*0e70*/  NOP ;  /* 0x0000000000007918 */ /* 0x00afe20000000000 */
.L_x_16:
[----:B------:R-:W1:Y:S01]  /*0e80*/  S2UR UR30, SR_CTAID.X ;  /* 0x00000000001e79c3 */ /* 0x000e620000002500 */
[----:B------:R-:W-:-:S05]  /*0e90*/  CS2R.32 R148, SR_CgaSize ;  /* 0x0000000000947805 */ /* 0x000fca0000008a00 */
[----:B------:R-:W-:-:S05]  /*0ea0*/  IMAD R148, R148, -0xa0, RZ ;  /* 0xffffff6094947824 */ /* 0x000fca00078e02ff */
[----:B--2---:R-:W-:-:S14]  /*0eb0*/  R2UR UR5, R148 ;  /* 0x00000000940572ca */ /* 0x004fdc00000e0000 */
[----:B------:R-:W2:Y:S01]  /*0ec0*/  LDCU UR5, c[0x0][UR5+0x2b0] ;  /* 0x00005600050577ac */ /* 0x000ea20008000800 */
[----:B------:R-:W-:-:S05]  /*0ed0*/  CS2R.32 R148, SR_CgaSize ;  /* 0x0000000000947805 */ /* 0x000fca0000008a00 */
[----:B------:R-:W-:-:S05]  /*0ee0*/  IMAD R148, R148, -0xa0, RZ ;  /* 0xffffff6094947824 */ /* 0x000fca00078e02ff */
[----:B------:R-:W-:-:S14]  /*0ef0*/  R2UR UR4, R148 ;  /* 0x00000000940472ca */ /* 0x000fdc00000e0000 */
[----:B------:R-:W3:Y:S01]  /*0f00*/  LDCU UR4, c[0x0][UR4+0x2b4] ;  /* 0x00005680040477ac */ /* 0x000ee20008000800 */
[----:B------:R-:W4:Y:S01]  /*0f10*/  S2UR UR31, SR_CTAID.Y ;  /* 0x00000000001f79c3 */ /* 0x000f220000002600 */
[----:B------:R-:W-:-:S05]  /*0f20*/  CS2R.32 R148, SR_CgaSize ;  /* 0x0000000000947805 */ /* 0x000fca0000008a00 */
[----:B------:R-:W-:-:S05]  /*0f30*/  IMAD R148, R148, -0xa0, RZ ;  /* 0xffffff6094947824 */ /* 0x000fca00078e02ff */
[----:B------:R-:W-:-:S14]  /*0f40*/  R2UR UR7, R148 ;  /* 0x00000000940772ca */ /* 0x000fdc00000e0000 */
[----:B------:R-:W3:Y:S01]  /*0f50*/  LDCU UR7, c[0x0][UR7+0x2a4] ;  /* 0x00005480070777ac */ /* 0x000ee20008000800 */
[----:B------:R-:W-:-:S05]  /*0f60*/  CS2R.32 R148, SR_CgaSize ;  /* 0x0000000000947805 */ /* 0x000fca0000008a00 */
[----:B------:R-:W-:-:S05]  /*0f70*/  IMAD R148, R148, -0xa0, RZ ;  /* 0xffffff6094947824 */ /* 0x000fca00078e02ff */
[----:B------:R-:W-:-:S14]  /*0f80*/  R2UR UR63, R148 ;  /* 0x00000000943f72ca */ /* 0x000fdc00000e0000 */
[----:B------:R-:W3:Y:S01]  /*0f90*/  LDCU UR63, c[0x0][UR63+0x2a0] ;  /* 0x000054003f3f77ac */ /* 0x000ee20008000800 */
[----:B------:R-:W-:Y:S01]  /*0fa0*/  UISETP.GT.U32.AND UP0, UPT, UR48, 0xffff, UPT ;  /* 0x0000ffff3000788c */ /* 0x000fe2000bf04070 */
[----:B------:R-:W3:Y:S01]  /*0fb0*/  LDCU UR19, c[0x0][0xb24] ;  /* 0x00016480ff1377ac */ /* 0x000ee20008000800 */
[----:B------:R-:W3:Y:S01]  /*0fc0*/  LDCU UR42, c[0x0][0xb24] ;  /* 0x00016480ff2a77ac */ /* 0x000ee20008000800 */
[----:B-1----:R-:W-:Y:S01]  /*0fd0*/  I2FP.F32.U32 R3, UR30 ;  /* 0x0000001e00037c45 */ /* 0x002fe20008201000 */
[----:B------:R-:W1:Y:S04]  /*0fe0*/  LDCU UR23, c[0x0][0xb30] ;  /* 0x00016600ff1777ac */ /* 0x000e680008000800 */
[----:B--2---:R-:W-:Y:S01]  /*0ff0*/  FMUL R3, R3, UR5 ;  /* 0x0000000503037c20 */ /* 0x004fe20008400000 */
[----:B------:R-:W-:Y:S01]  /*1000*/  USHF.L.U32 UR24, UR47, 0xb, URZ ;  /* 0x0000000b2f187899 */ /* 0x000fe200080006ff */
[----:B----4-:R-:W-:Y:S01]  /*1010*/  I2FP.F32.U32 R2, UR31 ;  /* 0x0000001f00027c45 */ /* 0x010fe20008201000 */
[----:B------:R-:W-:-:S03]  /*1020*/  USHF.L.U32 UR46, UR30, 0x7, URZ ;  /* 0x000000071e2e7899 */ /* 0x000fc600080006ff */
[----:B------:R-:W2:Y:S01]  /*1030*/  F2I.U32.TRUNC.NTZ R3, R3 ;  /* 0x0000000300037305 */ /* 0x000ea2000020f000 */
[----:B------:R-:W-:Y:S01]  /*1040*/  USEL UR21, UR48, 0xffff, !UP0 ;  /* 0x0000ffff30157887 */ /* 0x000fe2000c000000 */
[----:B---3--:R-:W-:-:S06]  /*1050*/  FMUL R2, R2, UR4 ;  /* 0x0000000402027c20 */ /* 0x008fcc0008400000 */
[----:B------:R-:W3:Y:S01]  /*1060*/  F2I.U32.TRUNC.NTZ R2, R2 ;  /* 0x0000000200027305 */ /* 0x000ee2000020f000 */
[----:B--2---:R-:W-:Y:S02]  /*1070*/  R2UR UR4, R3 ;  /* 0x00000000030472ca */ /* 0x004fe400000e0000 */
[----:B------:R-:W-:Y:S02]  /*1080*/  PRMT R3, RZ, 0x7610, R3 ;  /* 0x00007610ff037816 */ /* 0x000fe40000000003 */
[----:B---3--:R-:W-:Y:S02]  /*1090*/  R2UR UR6, R2 ;  /* 0x00000000020672ca */ /* 0x008fe400000e0000 */
[----:B------:R-:W-:-:S07]  /*10a0*/  PRMT R2, RZ, 0x7610, R2 ;  /* 0x00007610ff027816 */ /* 0x000fce0000000002 */
[----:B------:R-:W-:-:S04]  /*10b0*/  UIADD3 UR5, UPT, UPT, -UR4, URZ, URZ ;  /* 0x000000ff04057290 */ /* 0x000fc8000fffe1ff */
[----:B------:R-:W-:Y:S02]  /*10c0*/  UIMAD UR63, UR63, UR5, UR30 ;  /* 0x000000053f3f72a4 */ /* 0x000fe4000f8e021e */
[----:B------:R-:W-:-:S04]  /*10d0*/  UIADD3 UR4, UPT, UPT, -UR6, URZ, URZ ;  /* 0x000000ff06047290 */ /* 0x000fc8000fffe1ff */
[----:B------:R-:W-:-:S06]  /*10e0*/  UIMAD UR4, UR7, UR4, UR31 ;  /* 0x00000004070472a4 */ /* 0x000fcc000f8e021f */
[----:B------:R-:W-:Y:S01]  /*10f0*/  IMAD.U32 R148, RZ, RZ, UR4 ;  /* 0x00000004ff947e24 */ /* 0x000fe2000f8e00ff */
[----:B-1----:R-:W-:Y:S06]  /*1100*/  BRA.U UP5, `(.L_x_17) ;  /* 0x0000000105407547 */ /* 0x002fec000b800000 */
[----:B------:R-:W-:Y:S01]  /*1110*/  R2UR UR4, R148 ;  /* 0x00000000940472ca */ /* 0x000fe200000e0000 */
[----:B------:R-:W-:-:S12]  /*1120*/  ULOP3.LUT UR7, UR63, 0xfffffffe, URZ, 0xc0, !UPT ;  /* 0xfffffffe3f077892 */ /* 0x000fd8000f8ec0ff */
[----:B------:R-:W-:Y:S02]  /*1130*/  UISETP.NE.AND UP0, UPT, UR4, URZ, UPT ;  /* 0x000000ff0400728c */ /* 0x000fe4000bf05270 */
[----:B------:R-:W-:Y:S02]  /*1140*/  ULOP3.LUT UR4, UR63, 0x2, URZ, 0x3c, !UPT ;  /* 0x000000023f047892 */ /* 0x000fe4000f8e3cff */
[----:B------:R-:W-:Y:S02]  /*1150*/  UISETP.GT.U32.AND UP2, UPT, UR63, 0x1, UP0 ;  /* 0x000000013f00788c */ /* 0x000fe40008744070 */
[----:B------:R-:W-:Y:S02]  /*1160*/  UISETP.GT.U32.AND UP0, UPT, UR4, 0x1, UP0 ;  /* 0x000000010400788c */ /* 0x000fe40008704070 */
[----:B------:R-:W-:Y:S02]  /*1170*/  USEL UR5, URZ, 0x2, UP2 ;  /* 0x00000002ff057887 */ /* 0x000fe40009000000 */
[----:B------:R-:W-:-:S02]  /*1180*/  USEL UR6, URZ, 0x1, UP2 ;  /* 0x00000001ff067887 */ /* 0x000fc40009000000 */
[----:B------:R-:W-:Y:S02]  /*1190*/  USEL UR4, URZ, 0x4, UP0 ;  /* 0x00000004ff047887 */ /* 0x000fe40008000000 */
[----:B------:R-:W-:Y:S02]  /*11a0*/  USEL UR8, URZ, 0x8, UP0 ;  /* 0x00000008ff087887 */ /* 0x000fe40008000000 */
[----:B------:R-:W-:-:S03]  /*11b0*/  UIADD3 UR4, UPT, UPT, UR4, UR5, UR6 ;  /* 0x0000000504047290 */ /* 0x000fc6000fffe006 */
[----:B------:R-:W-:Y:S01]  /*11c0*/  UMOV UR5, 0x3 ;  /* 0x0000000300057882 */ /* 0x000fe20000000000 */
[----:B------:R-:W-:Y:S02]  /*11d0*/  UIADD3 UR4, UPT, UPT, UR4, UR8, URZ ;  /* 0x0000000804047290 */ /* 0x000fe4000fffe0ff */
[----:B------:R-:W-:-:S04]  /*11e0*/  USHF.L.U32 UR5, UR5, UR7, URZ ;  /* 0x0000000705057299 */ /* 0x000fc800080006ff */
[----:B------:R-:W-:Y:S02]  /*11f0*/  MOV R3, UR4 ;  /* 0x0000000400037c02 */ /* 0x000fe40008000f00 */
[----:B------:R-:W-:-:S07]  /*1200*/  IMAD.U32 R2, RZ, RZ, UR5 ;  /* 0x00000005ff027e24 */ /* 0x000fce000f8e00ff */
.L_x_17:
[----:B------:R-:W1:Y:S01]  /*1210*/  S2UR UR36, SR_CTAID.Z ;  /* 0x00000000002479c3 */ /* 0x000e620000002700 */
[----:B------:R-:W-:Y:S01]  /*1220*/  UISETP.GE.AND UP0, UPT, UR19, 0x1, UPT ;  /* 0x000000011300788c */ /* 0x000fe2000bf06270 */
[----:B------:R-:W-:-:S08]  /*1230*/  UMOV UR25, 0x5 ;  /* 0x0000000500197882 */ /* 0x000fd00000000000 */
[----:B------:R-:W-:Y:S05]  /*1240*/  BRA.U !UP0, `(.L_x_18) ;  /* 0x0000000108d07547 */ /* 0x000fea000b800000 */
[----:B------:R-:W2:Y:S01]  /*1250*/  LDCU.128 UR12, c[0x0][0xb10] ;  /* 0x00016200ff0c77ac */ /* 0x000ea20008000c00 */
[----:B------:R-:W3:Y:S01]  /*1260*/  LDCU UR6, c[0x0][0x370] ;  /* 0x00006e00ff0677ac */ /* 0x000ee20008000800 */
[----:B------:R-:W4:Y:S01]  /*1270*/  LDCU UR7, c[0x0][0x374] ;  /* 0x00006e80ff0777ac */ /* 0x000f220008000800 */
[----:B------:R-:W1:Y:S01]  /*1280*/  LDCU UR20, c[0x0][0xb0c] ;  /* 0x00016180ff1477ac */ /* 0x000e620008000800 */
[----:B------:R-:W1:Y:S01]  /*1290*/  LDCU UR22, c[0x0][0xb20] ;  /* 0x00016400ff1677ac */ /* 0x000e620008000800 */
[----:B------:R-:W1:Y:S01]  /*12a0*/  LDCU.64 UR8, c[0x0][0xb28] ;  /* 0x00016500ff0877ac */ /* 0x000e620008000a00 */
[----:B--2---:R-:W-:Y:S02]  /*12b0*/  UISETP.NE.AND UP3, UPT, UR14, 0x1, UPT ;  /* 0x000000010e00788c */ /* 0x004fe4000bf65270 */
[----:B----4-:R-:W-:Y:S02]  /*12c0*/  UIMAD.WIDE.U32 UR10, UR7, UR15, URZ ;  /* 0x0000000f070a72a5 */ /* 0x010fe4000f8e00ff */
[----:B---3--:R-:W-:-:S02]  /*12d0*/  UIMAD.WIDE.U32 UR16, UR6, UR12, URZ ;  /* 0x0000000c061072a5 */ /* 0x008fc4000f8e00ff */
[----:B-1----:R-:W-:Y:S02]  /*12e0*/  UISETP.NE.AND UP0, UPT, UR20, 0x1, UPT ;  /* 0x000000011400788c */ /* 0x002fe4000bf05270 */
[----:B------:R-:W-:Y:S01]  /*12f0*/  UIMAD.WIDE.U32 UR4, UR30, UR12, URZ ;  /* 0x0000000c1e0472a5 */ /* 0x000fe2000f8e00ff */
[----:B------:R-:W-:Y:S02]  /*1300*/  UMOV UR10, UR11 ;  /* 0x0000000b000a7c82 */ /* 0x000fe40008000000 */
[----:B------:R-:W-:Y:S01]  /*1310*/  UMOV UR16, UR17 ;  /* 0x0000001100107c82 */ /* 0x000fe20008000000 */
[----:B------:R-:W-:Y:S02]  /*1320*/  @UP3 USHF.R.U32.HI UR7, URZ, UR22, UR10 ;  /* 0x00000016ff073299 */ /* 0x000fe4000801160a */
[----:B------:R-:W-:Y:S02]  /*1330*/  UISETP.NE.AND UP2, UPT, UR19, 0x1, UPT ;  /* 0x000000011300788c */ /* 0x000fe4000bf45270 */
[----:B------:R-:W-:-:S02]  /*1340*/  USHF.R.U32.HI UR5, URZ, UR13, UR5 ;  /* 0x0000000dff057299 */ /* 0x000fc40008011605 */
[----:B------:R-:W-:Y:S02]  /*1350*/  @UP0 USHF.R.U32.HI UR6, URZ, UR13, UR16 ;  /* 0x0000000dff060299 */ /* 0x000fe40008011610 */
[----:B------:R-:W-:Y:S02]  /*1360*/  UIMAD.WIDE.U32 UR12, UR31, UR15, URZ ;  /* 0x0000000f1f0c72a5 */ /* 0x000fe4000f8e00ff */
[----:B------:R-:W-:Y:S02]  /*1370*/  UIMAD.WIDE.U32 UR10, UR7, UR8, URZ ;  /* 0x00000008070a72a5 */ /* 0x000fe4000f8e00ff */
[----:B------:R-:W-:Y:S02]  /*1380*/  UIMAD.WIDE.U32 UR16, UR6, UR8, URZ ;  /* 0x00000008061072a5 */ /* 0x000fe4000f8e00ff */
[----:B------:R-:W-:Y:S01]  /*1390*/  USEL UR5, UR30, UR5, !UP0 ;  /* 0x000000051e057287 */ /* 0x000fe2000c000000 */
[----:B------:R-:W-:Y:S02]  /*13a0*/  UMOV UR4, UR13 ;  /* 0x0000000d00047c82 */ /* 0x000fe40008000000 */
[----:B------:R-:W-:Y:S01]  /*13b0*/  UMOV UR10, UR11 ;  /* 0x0000000b000a7c82 */ /* 0x000fe20008000000 */
[----:B------:R-:W-:-:S02]  /*13c0*/  USHF.R.U32.HI UR4, URZ, UR22, UR4 ;  /* 0x00000016ff047299 */ /* 0x000fc40008011604 */
[----:B------:R-:W-:Y:S01]  /*13d0*/  @UP2 USHF.R.U32.HI UR7, URZ, UR9, UR10 ;  /* 0x00000009ff072299 */ /* 0x000fe2000801160a */
[----:B------:R-:W-:Y:S01]  /*13e0*/  UMOV UR16, UR17 ;  /* 0x0000001100107c82 */ /* 0x000fe20008000000 */
[----:B------:R-:W-:Y:S02]  /*13f0*/  USEL UR4, UR31, UR4, !UP3 ;  /* 0x000000041f047287 */ /* 0x000fe4000d800000 */
[----:B------:R-:W-:Y:S02]  /*1400*/  @UP2 USHF.R.U32.HI UR6, URZ, UR9, UR16 ;  /* 0x00000009ff062299 */ /* 0x000fe40008011610 */
[----:B------:R-:W-:Y:S02]  /*1410*/  UIMAD UR7, UR7, UR19, URZ ;  /* 0x00000013070772a4 */ /* 0x000fe4000f8e02ff */
[----:B------:R-:W-:Y:S02]  /*1420*/  UIMAD UR12, UR6, UR19, URZ ;  /* 0x00000013060c72a4 */ /* 0x000fe4000f8e02ff */
[----:B------:R-:W-:-:S02]  /*1430*/  UISETP.GE.AND UP0, UPT, UR4, UR7, UPT ;  /* 0x000000070400728c */ /* 0x000fc4000bf06270 */
[----:B------:R-:W-:Y:S02]  /*1440*/  UIMAD.WIDE.U32 UR10, UR4, UR8, URZ ;  /* 0x00000008040a72a5 */ /* 0x000fe4000f8e00ff */
[----:B------:R-:W-:Y:S02]  /*1450*/  UISETP.GE.OR UP0, UPT, UR5, UR12, UP0 ;  /* 0x0000000c0500728c */ /* 0x000fe40008706670 */
[----:B------:R-:W-:Y:S02]  /*1460*/  UIMAD.WIDE.U32 UR12, UR5, UR8, URZ ;  /* 0x00000008050c72a5 */ /* 0x000fe4000f8e00ff */
[----:B------:R-:W-:Y:S01]  /*1470*/  UIADD3 UR10, UPT, UPT, -UR4, URZ, URZ ;  /* 0x000000ff040a7290 */ /* 0x000fe2000fffe1ff */
[----:B------:R-:W-:Y:S01]  /*1480*/  UMOV UR8, UR11 ;  /* 0x0000000b00087c82 */ /* 0x000fe20008000000 */
[----:B------:R-:W-:Y:S02]  /*1490*/  UIADD3 UR11, UPT, UPT, -UR5, URZ, URZ ;  /* 0x000000ff050b7290 */ /* 0x000fe4000fffe1ff */
[----:B------:R-:W-:-:S03]  /*14a0*/  USHF.R.U32.HI UR8, URZ, UR9, UR8 ;  /* 0x00000009ff087299 */ /* 0x000fc60008011608 */
[----:B------:R-:W-:Y:S01]  /*14b0*/  @!UP0 UMOV UR7, UR13 ;  /* 0x0000000d00078c82 */ /* 0x000fe20008000000 */
[----:B------:R-:W-:Y:S02]  /*14c0*/  UIMAD UR31, UR14, UR10, UR31 ;  /* 0x0000000a0e1f72a4 */ /* 0x000fe4000f8e021f */
[----:B------:R-:W-:Y:S02]  /*14d0*/  USEL UR8, UR4, UR8, !UP2 ;  /* 0x0000000804087287 */ /* 0x000fe4000d000000 */
[----:B------:R-:W-:Y:S02]  /*14e0*/  @!UP0 USHF.R.U32.HI UR7, URZ, UR9, UR7 ;  /* 0x00000009ff078299 */ /* 0x000fe40008011607 */
[----:B------:R-:W-:Y:S02]  /*14f0*/  UIADD3 UR9, UPT, UPT, -UR8, URZ, URZ ;  /* 0x000000ff08097290 */ /* 0x000fe4000fffe1ff */
[----:B------:R-:W-:Y:S02]  /*1500*/  @!UP0 USEL UR7, UR5, UR7, !UP2 ;  /* 0x0000000705078287 */ /* 0x000fe4000d000000 */
[----:B------:R-:W-:-:S02]  /*1510*/  UIMAD UR9, UR19, UR9, UR4 ;  /* 0x00000009130972a4 */ /* 0x000fc4000f8e0204 */
[----:B------:R-:W-:Y:S02]  /*1520*/  @!UP0 UIADD3 UR8, UPT, UPT, UR8, -UR7, URZ ;  /* 0x8000000708088290 */ /* 0x000fe4000fffe0ff */
[----:B------:R-:W-:Y:S02]  /*1530*/  @!UP0 UIMAD UR6, UR9, UR6, UR7 ;  /* 0x00000006090682a4 */ /* 0x000fe4000f8e0207 */
[----:B------:R-:W-:Y:S02]  /*1540*/  @!UP0 UIMAD UR4, UR8, UR19, UR5 ;  /* 0x00000013080482a4 */ /* 0x000fe4000f8e0205 */
[----:B------:R-:W-:Y:S02]  /*1550*/  UIMAD UR30, UR20, UR11, UR30 ;  /* 0x0000000b141e72a4 */ /* 0x000fe4000f8e021e */
[----:B------:R-:W-:Y:S01]  /*1560*/  UIMAD UR31, UR4, UR14, UR31 ;  /* 0x0000000e041f72a4 */ /* 0x000fe2000f8e021f */
[----:B------:R-:W-:Y:S02]  /*1570*/  @!UP0 UMOV UR5, UR6 ;  /* 0x0000000600058c82 */ /* 0x000fe40008000000 */
[----:B------:R-:W-:-:S12]  /*1580*/  UIMAD UR30, UR5, UR20, UR30 ;  /* 0x00000014051e72a4 */ /* 0x000fd8000f8e021e */
.L_x_18:
[----:B------:R-:W-:Y:S02]  /*1590*/  UISETP.NE.AND UP2, UPT, UR23, 0x1, UPT ;  /* 0x000000011700788c */ /* 0x000fe4000bf45270 */
[----:B------:R-:W-:Y:S02]  /*15a0*/  ULOP3.LUT UR21, UR21, 0xffff, URZ, 0xc0, !UPT ;  /* 0x0000ffff15157892 */ /* 0x000fe4000f8ec0ff */
[----:B------:R-:W-:Y:S02]  /*15b0*/  UISETP.NE.AND UP0, UPT, UR18, 0x2, UPT ;  /* 0x000000021200788c */ /* 0x000fe4000bf05270 */
[----:B------:R-:W-:Y:S02]  /*15c0*/  ULOP3.LUT UR24, UR24, 0x1000, URZ, 0xc0, !UPT ;  /* 0x0000100018187892 */ /* 0x000fe4000f8ec0ff */
[----:B------:R-:W-:Y:S02]  /*15d0*/  ULOP3.LUT UR46, UR46, 0x80, URZ, 0xc0, !UPT ;  /* 0x000000802e2e7892 */ /* 0x000fe4000f8ec0ff */
[----:B------:R-:W-:Y:S01]  /*15e0*/  USHF.L.U32 UR21, UR25, UR21, URZ ;  /* 0x0000001519157299 */ /* 0x000fe200080006ff */
[----:B------:R-:W-:Y:S11]  /*15f0*/  BRA.U UP2, `(.L_x_19) ;  /* 0x0000000102407547 */ /* 0x000ff6000b800000 */
[----:B------:R-:W2:Y:S01]  /*1600*/  LDCU.128 UR8, c[0x0][0xb10] ;  /* 0x00016200ff0877ac */ /* 0x000ea20008000c00 */
[----:B------:R-:W3:Y:S01]  /*1610*/  LDCU UR12, c[0x0][0xb0c] ;  /* 0x00016180ff0c77ac */ /* 0x000ee20008000800 */
[----:B------:R-:W4:Y:S01]  /*1620*/  LDCU UR13, c[0x0][0xb20] ;  /* 0x00016400ff0d77ac */ /* 0x000f220008000800 */
[----:B--2---:R-:W-:Y:S02]  /*1630*/  UIMAD.WIDE.U32 UR4, UR30, UR8, URZ ;  /* 0x000000081e0472a5 */ /* 0x004fe4000f8e00ff */
[----:B------:R-:W-:Y:S02]  /*1640*/  UIMAD.WIDE.U32 UR6, UR31, UR11, URZ ;  /* 0x0000000b1f0672a5 */ /* 0x000fe4000f8e00ff */
[----:B---3--:R-:W-:Y:S02]  /*1650*/  UISETP.NE.AND UP2, UPT, UR12, 0x1, UPT ;  /* 0x000000010c00788c */ /* 0x008fe4000bf45270 */
[----:B------:R-:W-:-:S03]  /*1660*/  USHF.R.U32.HI UR5, URZ, UR9, UR5 ;  /* 0x00000009ff057299 */ /* 0x000fc60008011605 */
[----:B------:R-:W-:Y:S01]  /*1670*/  UMOV UR4, UR7 ;  /* 0x0000000700047c82 */ /* 0x000fe20008000000 */
[----:B------:R-:W-:Y:S02]  /*1680*/  USEL UR5, UR30, UR5, !UP2 ;  /* 0x000000051e057287 */ /* 0x000fe4000d000000 */
[----:B------:R-:W-:Y:S02]  /*1690*/  UISETP.NE.AND UP2, UPT, UR10, 0x1, UPT ;  /* 0x000000010a00788c */ /* 0x000fe4000bf45270 */
[----:B----4-:R-:W-:-:S04]  /*16a0*/  USHF.R.U32.HI UR4, URZ, UR13, UR4 ;  /* 0x0000000dff047299 */ /* 0x010fc80008011604 */
[----:B------:R-:W-:-:S04]  /*16b0*/  USEL UR4, UR31, UR4, !UP2 ;  /* 0x000000041f047287 */ /* 0x000fc8000d000000 */
[----:B------:R-:W-:Y:S02]  /*16c0*/  UIADD3 UR6, UPT, UPT, UR5, -UR4, URZ ;  /* 0x8000000405067290 */ /* 0x000fe4000fffe0ff */
[----:B------:R-:W-:Y:S02]  /*16d0*/  UIADD3 UR4, UPT, UPT, -UR5, UR4, URZ ;  /* 0x0000000405047290 */ /* 0x000fe4000fffe1ff */
[----:B------:R-:W-:Y:S02]  /*16e0*/  UIMAD UR31, UR6, UR10, UR31 ;  /* 0x0000000a061f72a4 */ /* 0x000fe4000f8e021f */
[----:B------:R-:W-:-:S12]  /*16f0*/  UIMAD UR30, UR4, UR12, UR30 ;  /* 0x0000000c041e72a4 */ /* 0x000fd8000f8e021e */
.L_x_19:
[----:B------:R-:W-:Y:S05]  /*1700*/  BRA.U !UP6, `(.L_x_20) ;  /* 0x000000010e0c7547 */ /* 0x000fea000b800000 */
[----:B------:R-:W-:Y:S01]  /*1710*/  UCGABAR_WAIT ;  /* 0x0000000000007dc7 */ /* 0x000fe20008000000 */
[----:B------:R-:W-:Y:S01]  /*1720*/  CCTL.IVALL ;  /* 0x00000000ff00798f */ /* 0x000fe20002000000 */
[----:B------:R-:W-:Y:S05]  /*1730*/  BRA `(.L_x_21) ;  /* 0x0000000000047947 */ /* 0x000fea0003800000 */
.L_x_20:
[----:B------:R-:W-:Y:S06]  /*1740*/  BAR.SYNC.DEFER_BLOCKING 0x0 ;  /* 0x0000000000007b1d */ /* 0x000fec0000010000 */
.L_x_21:
[----:B------:R-:W-:Y:S05]  /*1750*/  BRA.U UP0, `(.L_x_22) ;  /* 0x0000001500047547 */ /* 0x000fea000b800000 */
[----:B------:R-:W2:Y:S01]  /*1760*/  LDCU UR6, c[0x0][0x38c] ;  /* 0x00007180ff0677ac */ /* 0x000ea20008000800 */
[----:B------:R-:W-:Y:S01]  /*1770*/  PLOP3.LUT P1, PT, PT, PT, UP4, 0x80, 0x8 ;  /* 0x000000000008781c */ /* 0x000fe20003f2f048 */
[----:B------:R-:W-:Y:S01]  /*1780*/  IMAD.MOV.U32 R12, RZ, RZ, 0x1 ;  /* 0x00000001ff0c7424 */ /* 0x000fe200078e00ff */
[----:B------:R-:W-:Y:S02]  /*1790*/  ISETP.NE.AND P2, PT, R0, RZ, P3 ;  /* 0x000000ff0000720c */ /* 0x000fe40001f45270 */
[----:B------:R-:W-:Y:S02]  /*17a0*/  CS2R R10, SRZ ;  /* 0x00000000000a7805 */ /* 0x000fe4000001ff00 */
[----:B------:R-:W-:Y:S01]  /*17b0*/  PLOP3.LUT P1, PT, P1, PT, PT, 0x8, 0x80 ;  /* 0x000000000080781c */ /* 0x000fe20000f2e170 */
[----:B------:R-:W-:Y:S01]  /*17c0*/  IMAD.MOV.U32 R9, RZ, RZ, RZ ;  /* 0x000000ffff097224 */ /* 0x000fe200078e00ff */
[----:B------:R-:W3:Y:S01]  /*17d0*/  LDCU UR39, c[0x0][0x370] ;  /* 0x00006e00ff2777ac */ /* 0x000ee20008000800 */
[----:B------:R-:W-:Y:S01]  /*17e0*/  IMAD.MOV.U32 R8, RZ, RZ, 0x1 ;  /* 0x00000001ff087424 */ /* 0x000fe200078e00ff */
[----:B------:R-:W4:Y:S01]  /*17f0*/  LDCU.64 UR26, c[0x0][0x348] ;  /* 0x00006900ff1a77ac */ /* 0x000f220008000a00 */
[----:B------:R-:W-:Y:S01]  /*1800*/  ULEA.HI UR44, UR24, UR46, URZ, 0x1a ;  /* 0x0000002e182c7291 */ /* 0x000fe2000f8fd0ff */
[----:B------:R-:W1:Y:S01]  /*1810*/  LDCU UR38, c[0x0][0x374] ;  /* 0x00006e80ff2677ac */ /* 0x000e620008000800 */
[----:B--2---:R-:W-:-:S02]  /*1820*/  UIADD3 UR5, UPT, UPT, UR6, 0x3f, URZ ;  /* 0x0000003f06057890 */ /* 0x004fc4000fffe0ff */
[----:B------:R-:W-:Y:S02]  /*1830*/  UIADD3 UR48, UPT, UPT, UR6, 0x7e, URZ ;  /* 0x0000007e06307890 */ /* 0x000fe4000fffe0ff */
[----:B------:R-:W-:-:S04]  /*1840*/  USHF.R.S32.HI UR4, URZ, 0x1f, UR5 ;  /* 0x0000001fff047899 */ /* 0x000fc80008011405 */
[----:B------:R-:W-:Y:S02]  /*1850*/  ULEA.HI UR4, UR4, UR5, URZ, 0x6 ;  /* 0x0000000504047291 */ /* 0x000fe4000f8f30ff */
[----:B------:R-:W-:Y:S02]  /*1860*/  UIADD3 UR5, UPT, UPT, UR6, -0x1, URZ ;  /* 0xffffffff06057890 */ /* 0x000fe4000fffe0ff */
[----:B------:R-:W-:Y:S02]  /*1870*/  USHF.R.S32.HI UR41, URZ, 0x6, UR4 ;  /* 0x00000006ff297899 */ /* 0x000fe40008011404 */
[----:B------:R-:W-:Y:S02]  /*1880*/  UISETP.GE.U32.AND UP1, UPT, UR5, -0x7f, UPT ;  /* 0xffffff810500788c */ /* 0x000fe4000bf26070 */
[----:B------:R-:W-:Y:S01]  /*1890*/  UISETP.LT.U32.AND UP0, UPT, UR41, 0x5, UPT ;  /* 0x000000052900788c */ /* 0x000fe2000bf01070 */
[----:B------:R-:W-:-:S03]  /*18a0*/  UMOV UR5, URZ ;  /* 0x000000ff00057c82 */ /* 0x000fc60008000000 */
[----:B------:R-:W-:Y:S02]  /*18b0*/  USEL UR40, UR41, 0x5, UP0 ;  /* 0x0000000529287887 */ /* 0x000fe40008000000 */
[----:B------:R-:W-:Y:S02]  /*18c0*/  UISETP.NE.AND UP0, UPT, UR18, URZ, UPT ;  /* 0x000000ff1200728c */ /* 0x000fe4000bf05270 */
[----:B------:R-:W-:Y:S02]  /*18d0*/  UIADD3 UR4, UPT, UPT, UR40, -0x1, URZ ;  /* 0xffffffff28047890 */ /* 0x000fe4000fffe0ff */
[----:B------:R-:W-:Y:S02]  /*18e0*/  @UP1 UIADD3 UR4, UPT, UPT, UR40, URZ, URZ ;  /* 0x000000ff28041290 */ /* 0x000fe4000fffe0ff */
[----:B------:R-:W-:Y:S02]  /*18f0*/  USEL UR25, UR45, 0x2, UP0 ;  /* 0x000000022d197887 */ /* 0x000fe40008000000 */
[----:B------:R-:W-:-:S02]  /*1900*/  UIADD3 UR45, UPT, UPT, UR41, -UR40, URZ ;  /* 0x80000028292d7290 */ /* 0x000fc4000fffe0ff */
[----:B------:R-:W-:Y:S02]  /*1910*/  UIADD3 UR28, UPT, UPT, UR4, 0x1, URZ ;  /* 0x00000001041c7890 */ /* 0x000fe4000fffe0ff */
[----:B-1-34-:R-:W-:-:S12]  /*1920*/  UIADD3 UR43, UPT, UPT, -UR4, URZ, URZ ;  /* 0x000000ff042b7290 */ /* 0x01afd8000fffe1ff */
.L_x_42:
[----:B------:R-:W-:Y:S01]  /*1930*/  UISETP.NE.AND UP0, UPT, UR47, URZ, UPT ;  /* 0x000000ff2f00728c */ /* 0x000fe2000bf05270 */
[----:B-1----:R-:W1:Y:S08]  /*1940*/  S2UR UR47, SR_CgaCtaId ;  /* 0x00000000002f79c3 */ /* 0x002e700000008800 */
[----:B------:R-:W-:Y:S05]  /*1950*/  BRA.U UP0, `(.L_x_23) ;  /* 0x0000000100347547 */ /* 0x000fea000b800000 */
[----:B------:R-:W2:Y:S01]  /*1960*/  S2R R0, SR_CgaCtaId ;  /* 0x0000000000007919 */ /* 0x000ea20000008800 */
[----:B------:R-:W-:Y:S02]  /*1970*/  MOV R3, 0x400 ;  /* 0x0000040000037802 */ /* 0x000fe40000000f00 */
[----:B------:R-:W-:Y:S02]  /*1980*/  SHF.L.U32 R2, R8, 0x1f, RZ ;  /* 0x0000001f08027819 */ /* 0x000fe400000006ff */
[----:B--2---:R-:W-:-:S05]  /*1990*/  LEA R0, R0, R3, 0x18 ;  /* 0x0000000300007211 */ /* 0x004fca00078ec0ff */
[----:B------:R-:W-:-:S04]  /*19a0*/  IMAD R3, R9, 0x8, R0 ;  /* 0x0000000809037824 */ /* 0x000fc800078e0200 */
[----:B------:R-:W2:Y:S02]  /*19b0*/  SYNCS.PHASECHK.TRANS64.TRYWAIT P0, [R3+URZ+0xf0], R2 ;  /* 0x0000f002030075a7 */ /* 0x000ea400080011ff */
[----:B--2---:R-:W-:Y:S05]  /*19c0*/  @!P0 BRA `(.L_x_24) ;  /* 0x000000a000588947 */ /* 0x004fea0003800000 */
.L_x_148:
[----:B------:R-:W-:Y:S01]  /*19d0*/  VIADD R9, R9, 0x1 ;  /* 0x0000000109097836 */ /* 0x000fe20000000000 */
[----:B------:R2:W-:Y:S04]  /*19e0*/  SYNCS.ARRIVE.TRANS64.A1T0 RZ, [R3+URZ+0xe0], RZ ;  /* 0x0000e0ff03ff79a7 */ /* 0x0005e800081000ff */
[----:B------:R-:W-:-:S04]  /*19f0*/  ISETP.NE.AND P0, PT, R9, 0x2, PT ;  /* 0x000000020900780c */ /* 0x000fc80003f05270 */
[----:B------:R-:W-:Y:S02]  /*1a00*/  SEL R9, R9, RZ, P0 ;  /* 0x000000ff09097207 */ /* 0x000fe40000000000 */
[----:B--2---:R-:W-:-:S04]  /*1a10*/  SEL R3, RZ, 0x1, P0 ;  /* 0x00000001ff037807 */ /* 0x004fc80000000000 */
[----:B------:R-:W-:-:S07]  /*1a20*/  LOP3.LUT R8, R8, R3, RZ, 0x3c, !PT ;  /* 0x0000000308087212 */ /* 0x000fce00078e3cff */
.L_x_23:
[----:B------:R-:W-:Y:S01]  /*1a30*/  UMOV UR6, 0x400 ;  /* 0x0000040000067882 */ /* 0x000fe20000000000 */
[----:B------:R-:W-:Y:S01]  /*1a40*/  UISETP.GE.U32.AND UP0, UPT, UR48, 0x7f, UPT ;  /* 0x0000007f3000788c */ /* 0x000fe2000bf06070 */
[----:B------:R-:W-:Y:S01]  /*1a50*/  SHF.L.U32 R0, R12, 0x1f, RZ ;  /* 0x0000001f0c007819 */ /* 0x000fe200000006ff */
[----:B-1----:R-:W-:Y:S02]  /*1a60*/  ULEA UR6, UR47, UR6, 0x18 ;  /* 0x000000062f067291 */ /* 0x002fe4000f8ec0ff */
[----:B------:R-:W-:Y:S02]  /*1a70*/  ULEA UR11, UR31, UR44, 0x8 ;  /* 0x0000002c1f0b7291 */ /* 0x000fe4000f8e40ff */
[----:B------:R-:W-:Y:S01]  /*1a80*/  ULEA UR4, UR5, UR6, 0x3 ;  /* 0x0000000605047291 */ /* 0x000fe2000f8e18ff */
[----:B------:R-:W-:-:S08]  /*1a90*/  UMOV UR7, URZ ;  /* 0x000000ff00077c82 */ /* 0x000fd00008000000 */
[----:B------:R1:W2:Y:S01]  /*1aa0*/  SYNCS.PHASECHK.TRANS64.TRYWAIT P0, [UR4+0x28], R0 ;  /* 0x00002800ff0075a7 */ /* 0x0002a20008001104 */
[----:B------:R-:W-:-:S04]  /*1ab0*/  ULEA.HI UR4, UR30, UR30, URZ, 0x1 ;  /* 0x0000001e1e047291 */ /* 0x000fc8000f8f08ff */
[----:B------:R-:W-:-:S04]  /*1ac0*/  USHF.L.U32 UR4, UR4, 0x7, URZ ;  /* 0x0000000704047899 */ /* 0x000fc800080006ff */
[----:B------:R-:W-:Y:S01]  /*1ad0*/  ULOP3.LUT UR35, UR46, 0xffffff00, UR4, 0xf8, !UPT ;  /* 0xffffff002e237892 */ /* 0x000fe2000f8ef804 */
[----:B------:R-:W-:Y:S11]  /*1ae0*/  BRA.U !UP0, `(.L_x_25) ;  /* 0x0000000108c87547 */ /* 0x000ff6000b800000 */
[----:B------:R-:W-:Y:S01]  /*1af0*/  UMOV UR13, UR43 ;  /* 0x0000002b000d7c82 */ /* 0x000fe20008000000 */
[----:B------:R-:W-:Y:S01]  /*1b00*/  UMOV UR4, UR5 ;  /* 0x0000000500047c82 */ /* 0x000fe20008000000 */
[----:B------:R-:W-:-:S05]  /*1b10*/  UMOV UR34, URZ ;  /* 0x000000ff00227c82 */ /* 0x000fca0008000000 */
.L_x_31:
[----:B------:R-:W-:Y:S01]  /*1b20*/  ULEA UR33, UR4, UR6, 0x3 ;  /* 0x0000000604217291 */ /* 0x000fe2000f8e18ff */
[----:B------:R-:W-:Y:S01]  /*1b30*/  @P3 MOV R2, 0x10000 ;  /* 0x0001000000023802 */ /* 0x000fe20000000f00 */
[----:B--234-:R-:W-:Y:S10]  /*1b40*/  @P0 BRA `(.L_x_26) ;  /* 0x00000000000c0947 */ /* 0x01cff40003800000 */
[----:B------:R-:W-:-:S04]  /*1b50*/  SHF.L.U32 R3, R12, 0x1f, RZ ;  /* 0x0000001f0c037819 */ /* 0x000fc800000006ff */
[----:B------:R-:W2:Y:S02]  /*1b60*/  SYNCS.PHASECHK.TRANS64.TRYWAIT P0, [UR33+0x28], R3 ;  /* 0x00002803ff0075a7 */ /* 0x000ea40008001121 */
[----:B--2---:R-:W-:Y:S05]  /*1b70*/  @!P0 BRA `(.L_x_27) ;  /* 0x000000a000008947 */ /* 0x004fea0003800000 */
.L_x_26:
[----:B------:R2:W-:Y:S01]  /*1b80*/  @P3 SYNCS.ARRIVE.TRANS64 RZ, [UR33], R2 ;  /* 0x00000002ffff39a7 */ /* 0x0005e20008000021 */
[----:B------:R-:W-:Y:S02]  /*1b90*/  ULOP3.LUT UR5, UR25, 0x2, URZ, 0xfc, !UPT ;  /* 0x0000000219057892 */ /* 0x000fe4000f8efcff */
[----:B------:R-:W-:Y:S02]  /*1ba0*/  UIADD3 UR13, UPT, UPT, UR13, 0x1, URZ ;  /* 0x000000010d0d7890 */ /* 0x000fe4000fffe0ff */
[----:B------:R-:W-:Y:S02]  /*1bb0*/  UISETP.NE.AND UP0, UPT, UR5, 0x2, UPT ;  /* 0x000000020500788c */ /* 0x000fe4000bf05270 */
[----:B------:R-:W-:-:S07]  /*1bc0*/  UISETP.NE.AND UP2, UPT, UR13, 0x1, UPT ;  /* 0x000000010d00788c */ /* 0x000fce000bf45270 */
[----:B------:R-:W-:Y:S05]  /*1bd0*/  BRA.U UP0, `(.L_x_28) ;  /* 0x0000000100047547 */ /* 0x000fea000b800000 */
[----:B------:R-:W-:Y:S05]  /*1be0*/  BPT.TRAP 0x1 ;  /* 0x000000040000795c */ /* 0x000fea0000300000 */
.L_x_28:
[----:B------:R-:W-:Y:S04]  /*1bf0*/  BSSY.RECONVERGENT B0, `(.L_x_29) ;  /* 0x0000003000007945 */ /* 0x000fe80003800200 */
[----:B------:R-:W-:Y:S05]  /*1c00*/  @!P2 BRA `(.L_x_30) ;  /* 0x000000000004a947 */ /* 0x000fea0003800000 */
[----:B------:R-:W-:Y:S05]  /*1c10*/  BPT.TRAP 0x1 ;  /* 0x000000040000795c */ /* 0x000fea0000300000 */
.L_x_30:
[----:B------:R-:W-:Y:S05]  /*1c20*/  BSYNC.RECONVERGENT B0 ;  /* 0x0000000000007941 */ /* 0x000fea0003800200 */
.L_x_29:
[----:B------:R-:W-:Y:S02]  /*1c30*/  UIADD3 UR5, UPT, UPT, UR4, 0x1, URZ ;  /* 0x0000000104057890 */ /* 0x000fe4000fffe0ff */
[----:B------:R-:W-:Y:S02]  /*1c40*/  ULEA UR32, UR4, UR6, 0xe ;  /* 0x0000000604207291 */ /* 0x000fe4000f8e70ff */
[----:B------:R-:W-:Y:S02]  /*1c50*/  UISETP.NE.AND UP0, UPT, UR5, 0x5, UPT ;  /* 0x000000050500788c */ /* 0x000fe4000bf05270 */
[----:B------:R-:W-:Y:S02]  /*1c60*/  ULEA UR4, UR4, UR24, 0xd ;  /* 0x0000001804047291 */ /* 0x000fe4000f8e68ff */
[----:B------:R-:W-:Y:S02]  /*1c70*/  USEL UR8, URZ, 0x1, UP0 ;  /* 0x00000001ff087887 */ /* 0x000fe40008000000 */
[----:B------:R-:W-:-:S02]  /*1c80*/  USEL UR5, UR5, URZ, UP0 ;  /* 0x000000ff05057287 */ /* 0x000fc40008000000 */
[----:B------:R-:W-:Y:S02]  /*1c90*/  UIADD3 UR16, UP1, UPT, UR26, 0x80, URZ ;  /* 0x000000801a107890 */ /* 0x000fe4000ff3e0ff */
[----:B------:R-:W-:Y:S01]  /*1ca0*/  ULEA UR4, UR4, UR6, 0x1 ;  /* 0x0000000604047291 */ /* 0x000fe2000f8e08ff */
[----:B------:R-:W-:Y:S01]  /*1cb0*/  LOP3.LUT R12, R12, UR8, RZ, 0x3c, !PT ;  /* 0x000000080c0c7c12 */ /* 0x000fe2000f8e3cff */
[----:B------:R-:W-:Y:S02]  /*1cc0*/  UIADD3 UR14, UP0, UPT, UR26, 0x180, URZ ;  /* 0x000001801a0e7890 */ /* 0x000fe4000ff1e0ff */
[----:B------:R-:W-:Y:S01]  /*1cd0*/  ULEA UR7, UR5, UR6, 0x3 ;  /* 0x0000000605077291 */ /* 0x000fe2000f8e18ff */
[----:B-1----:R-:W-:Y:S01]  /*1ce0*/  SHF.L.U32 R0, R12, 0x1f, RZ ;  /* 0x0000001f0c007819 */ /* 0x002fe200000006ff */
[----:B------:R-:W-:Y:S02]  /*1cf0*/  ULOP3.LUT UR33, UR33, 0xfefffff8, URZ, 0xc0, !UPT ;  /* 0xfefffff821217892 */ /* 0x000fe4000f8ec0ff */
[----:B------:R-:W-:-:S02]  /*1d00*/  UIADD3.X UR17, UPT, UPT, URZ, UR27, URZ, UP1, !UPT ;  /* 0x0000001bff117290 */ /* 0x000fc40008ffe4ff */
[----:B------:R-:W-:Y:S02]  /*1d10*/  UIADD3 UR32, UPT, UPT, UR32, 0x10800, URZ ;  /* 0x0001080020207890 */ /* 0x000fe4000fffe0ff */
[----:B------:R-:W-:Y:S01]  /*1d20*/  UIADD3 UR8, UPT, UPT, UR4, 0x24800, URZ ;  /* 0x0002480004087890 */ /* 0x000fe2000fffe0ff */
[----:B------:R3:W4:Y:S01]  /*1d30*/  SYNCS.PHASECHK.TRANS64.TRYWAIT P0, [UR7+0x28], R0 ;  /* 0x00002800ff0075a7 */ /* 0x0007220008001107 */
[----:B------:R-:W-:Y:S02]  /*1d40*/  UIADD3.X UR15, UPT, UPT, URZ, UR27, URZ, UP0, !UPT ;  /* 0x0000001bff0f7290 */ /* 0x000fe400087fe4ff */
[----:B------:R-:W-:Y:S01]  /*1d50*/  UPRMT UR4, URZ, 0x5410, UR21 ;  /* 0x00005410ff047896 */ /* 0x000fe20008000015 */
[----:B------:R-:W-:Y:S01]  /*1d60*/  UMOV UR18, 0x0 ;  /* 0x0000000000127882 */ /* 0x000fe20000000000 */
[----:B------:R-:W-:Y:S01]  /*1d70*/  UMOV UR19, 0x10000000 ;  /* 0x1000000000137882 */ /* 0x000fe20000000000 */
[----:B------:R-:W-:Y:S01]  /*1d80*/  UMOV UR10, UR34 ;  /* 0x00000022000a7c82 */ /* 0x000fe20008000000 */
[----:B------:R-:W-:Y:S01]  /*1d90*/  UMOV UR12, UR36 ;  /* 0x00000024000c7c82 */ /* 0x000fe20008000000 */
[----:B------:R-:W-:Y:S01]  /*1da0*/  UMOV UR9, UR33 ;  /* 0x0000002100097c82 */ /* 0x000fe20008000000 */
[----:B------:R1:W-:Y:S01]  /*1db0*/  UTMALDG.3D.2CTA [UR32], [UR16], desc[UR18] ;  /* 0x00001220100075b4 */ /* 0x0003e20008211000 */
[----:B------:R-:W-:-:S02]  /*1dc0*/  UMOV UR7, UR28 ;  /* 0x0000001c00077c82 */ /* 0x000fc40008000000 */
[----:B------:R2:W-:Y:S01]  /*1dd0*/  UTMALDG.3D.MULTICAST.2CTA [UR8], [UR14], UR4, desc[UR18] ;  /* 0x000012080e0073b4 */ /* 0x0005e20008211804 */
[----:B-1----:R-:W-:Y:S01]  /*1de0*/  UIADD3 UR34, UPT, UPT, UR34, 0x40, URZ ;  /* 0x0000004022227890 */ /* 0x002fe2000fffe0ff */
[----:B--2---:R-:W-:Y:S01]  /*1df0*/  UMOV UR4, UR5 ;  /* 0x0000000500047c82 */ /* 0x004fe20008000000 */
[----:B------:R-:W-:Y:S10]  /*1e00*/  BRA.U UP2, `(.L_x_31) ;  /* 0xfffffffd02447547 */ /* 0x000ff4000b83ffff */
.L_x_25:
[----:B------:R-:W-:Y:S01]  /*1e10*/  ULEA UR4, UR5, UR6, 0x3 ;  /* 0x0000000605047291 */ /* 0x000fe2000f8e18ff */
[----:B-1-3--:R-:W-:Y:S01]  /*1e20*/  SHF.L.U32 R0, R12, 0x1f, RZ ;  /* 0x0000001f0c007819 */ /* 0x00afe200000006ff */
[----:B------:R-:W-:Y:S01]  /*1e30*/  @!P1 SYNCS.ARRIVE.TRANS64.A1T0 RZ, [UR6+0x98], RZ ;  /* 0x000098ffffff99a7 */ /* 0x000fe20008100006 */
[----:B------:R-:W-:-:S06]  /*1e40*/  UISETP.GT.AND UP0, UPT, UR41, UR40, UPT ;  /* 0x000000282900728c */ /* 0x000fcc000bf04270 */
[----:B--2-4-:R1:W2:Y:S03]  /*1e50*/  SYNCS.PHASECHK.TRANS64.TRYWAIT P0, [UR4+0x28], R0 ;  /* 0x00002800ff0075a7 */ /* 0x0142a60008001104 */
[----:B------:R-:W-:Y:S05]  /*1e60*/  BRA.U !UP0, `(.L_x_32) ;  /* 0x0000000108c87547 */ /* 0x000fea000b800000 */
[----:B------:R-:W-:Y:S01]  /*1e70*/  UIADD3 UR13, UPT, UPT, UR45, UR7, URZ ;  /* 0x000000072d0d7290 */ /* 0x000fe2000fffe0ff */
[----:B------:R-:W-:-:S11]  /*1e80*/  UMOV UR4, UR5 ;  /* 0x0000000500047c82 */ /* 0x000fd60008000000 */
.L_x_38:
[----:B------:R-:W-:Y:S01]  /*1e90*/  ULEA UR17, UR4, UR6, 0x3 ;  /* 0x0000000604117291 */ /* 0x000fe2000f8e18ff */
[----:B--2---:R-:W-:Y:S01]  /*1ea0*/  @P3 MOV R2, 0x10000 ;  /* 0x0001000000023802 */ /* 0x004fe20000000f00 */
[----:B--2-4-:R-:W-:Y:S10]  /*1eb0*/  @P0 BRA `(.L_x_33) ;  /* 0x00000000000c0947 */ /* 0x014ff40003800000 */
[----:B------:R-:W-:-:S04]  /*1ec0*/  SHF.L.U32 R3, R12, 0x1f, RZ ;  /* 0x0000001f0c037819 */ /* 0x000fc800000006ff */
[----:B------:R-:W2:Y:S02]  /*1ed0*/  SYNCS.PHASECHK.TRANS64.TRYWAIT P0, [UR17+0x28], R3 ;  /* 0x00002803ff0075a7 */ /* 0x000ea40008001111 */
[----:B--2---:R-:W-:Y:S05]  /*1ee0*/  @!P0 BRA `(.L_x_34) ;  /* 0x0000009c003c8947 */ /* 0x004fea0003800000 */
.L_x_33:
[----:B------:R2:W-:Y:S01]  /*1ef0*/  @P3 SYNCS.ARRIVE.TRANS64 RZ, [UR17], R2 ;  /* 0x00000002ffff39a7 */ /* 0x0005e20008000011 */
[----:B------:R-:W-:-:S04]  /*1f00*/  ULOP3.LUT UR5, UR25, 0x2, URZ, 0xfc, !UPT ;  /* 0x0000000219057892 */ /* 0x000fc8000f8efcff */
[----:B------:R-:W-:-:S09]  /*1f10*/  UISETP.NE.AND UP0, UPT, UR5, 0x2, UPT ;  /* 0x000000020500788c */ /* 0x000fd2000bf05270 */
[----:B------:R-:W-:Y:S05]  /*1f20*/  BRA.U UP0, `(.L_x_35) ;  /* 0x0000000100047547 */ /* 0x000fea000b800000 */
[----:B------:R-:W-:Y:S05]  /*1f30*/  BPT.TRAP 0x1 ;  /* 0x000000040000795c */ /* 0x000fea0000300000 */
.L_x_35:
[----:B------:R-:W-:Y:S04]  /*1f40*/  BSSY.RECONVERGENT B0, `(.L_x_36) ;  /* 0x0000003000007945 */ /* 0x000fe80003800200 */
[----:B------:R-:W-:Y:S05]  /*1f50*/  @!P2 BRA `(.L_x_37) ;  /* 0x000000000004a947 */ /* 0x000fea0003800000 */
[----:B------:R-:W-:Y:S05]  /*1f60*/  BPT.TRAP 0x1 ;  /* 0x000000040000795c */ /* 0x000fea0000300000 */
.L_x_37:
[----:B------:R-:W-:Y:S05]  /*1f70*/  BSYNC.RECONVERGENT B0 ;  /* 0x0000000000007941 */ /* 0x000fea0003800200 */
.L_x_36:
        /* <DEDUP_REMOVED lines=9> */
[----:B------:R-:W-:Y:S02]  /*2010*/  USHF.L.U32 UR18, UR7, 0x6, URZ ;  /* 0x0000000607127899 */ /* 0x000fe400080006ff */
[----:B------:R-:W-:Y:S01]  /*2020*/  UIADD3 UR7, UPT, UPT, UR7, 0x1, URZ ;  /* 0x0000000107077890 */ /* 0x000fe2000fffe0ff */
[----:B-1----:R-:W-:Y:S01]  /*2030*/  SHF.L.U32 R0, R12, 0x1f, RZ ;  /* 0x0000001f0c007819 */ /* 0x002fe200000006ff */
[----:B------:R-:W-:Y:S02]  /*2040*/  UIADD3 UR22, UP1, UPT, UR26, 0x80, URZ ;  /* 0x000000801a167890 */ /* 0x000fe4000ff3e0ff */
[----:B------:R-:W-:Y:S01]  /*2050*/  ULEA UR4, UR4, UR6, 0x1 ;  /* 0x0000000604047291 */ /* 0x000fe2000f8e08ff */
[----:B------:R3:W4:Y:S01]  /*2060*/  SYNCS.PHASECHK.TRANS64.TRYWAIT P0, [UR8+0x28], R0 ;  /* 0x00002800ff0075a7 */ /* 0x0007220008001108 */
[----:B------:R-:W-:-:S02]  /*2070*/  UIADD3.X UR15, UPT, UPT, URZ, UR27, URZ, UP0, !UPT ;  /* 0x0000001bff0f7290 */ /* 0x000fc400087fe4ff */
[----:B------:R-:W-:Y:S02]  /*2080*/  UISETP.NE.AND UP0, UPT, UR7, UR13, UPT ;  /* 0x0000000d0700728c */ /* 0x000fe4000bf05270 */
[----:B------:R-:W-:Y:S02]  /*2090*/  ULOP3.LUT UR17, UR17, 0xfefffff8, URZ, 0xc0, !UPT ;  /* 0xfefffff811117892 */ /* 0x000fe4000f8ec0ff */
[----:B------:R-:W-:Y:S02]  /*20a0*/  UIADD3 UR16, UPT, UPT, UR16, 0x10800, URZ ;  /* 0x0001080010107890 */ /* 0x000fe4000fffe0ff */
[----:B------:R-:W-:Y:S02]  /*20b0*/  UIADD3.X UR23, UPT, UPT, URZ, UR27, URZ, UP1, !UPT ;  /* 0x0000001bff177290 */ /* 0x000fe40008ffe4ff */
[----:B------:R-:W-:Y:S02]  /*20c0*/  UIADD3 UR8, UPT, UPT, UR4, 0x24800, URZ ;  /* 0x0002480004087890 */ /* 0x000fe4000fffe0ff */
[----:B------:R-:W-:Y:S01]  /*20d0*/  UPRMT UR4, URZ, 0x5410, UR21 ;  /* 0x00005410ff047896 */ /* 0x000fe20008000015 */
[----:B------:R-:W-:Y:S01]  /*20e0*/  UMOV UR30, 0x0 ;  /* 0x00000000001e7882 */ /* 0x000fe20000000000 */
[----:B------:R-:W-:Y:S01]  /*20f0*/  UMOV UR31, 0x10000000 ;  /* 0x10000000001f7882 */ /* 0x000fe20000000000 */
[----:B------:R-:W-:Y:S01]  /*2100*/  UMOV UR19, UR35 ;  /* 0x0000002300137c82 */ /* 0x000fe20008000000 */
[----:B------:R-:W-:Y:S01]  /*2110*/  UMOV UR20, UR36 ;  /* 0x0000002400147c82 */ /* 0x000fe20008000000 */
[----:B------:R-:W-:Y:S01]  /*2120*/  UMOV UR12, UR36 ;  /* 0x00000024000c7c82 */ /* 0x000fe20008000000 */
[----:B------:R-:W-:Y:S01]  /*2130*/  UMOV UR9, UR17 ;  /* 0x0000001100097c82 */ /* 0x000fe20008000000 */
[----:B------:R-:W-:Y:S01]  /*2140*/  UMOV UR10, UR18 ;  /* 0x00000012000a7c82 */ /* 0x000fe20008000000 */
[----:B------:R-:W-:Y:S01]  /*2150*/  UTMALDG.3D.2CTA [UR16], [UR22], desc[UR30] ;  /* 0x00001e10160075b4 */ /* 0x000fe20008211000 */
[----:B------:R1:W-:Y:S02]  /*2160*/  UTMALDG.3D.MULTICAST.2CTA [UR8], [UR14], UR4, desc[UR30] ;  /* 0x00001e080e0073b4 */ /* 0x0003e40008211804 */
[----:B-1----:R-:W-:Y:S01]  /*2170*/  UMOV UR4, UR5 ;  /* 0x0000000500047c82 */ /* 0x002fe20008000000 */
[----:B---3--:R-:W-:Y:S05]  /*2180*/  BRA.U UP0, `(.L_x_38) ;  /* 0xfffffffd00407547 */ /* 0x008fea000b83ffff */
.L_x_32:
[C---:B------:R-:W-:Y:S01]  /*2190*/  LEA R3, R11.reuse, UR6, 0x3 ;  /* 0x000000060b037c11 */ /* 0x040fe2000f8e18ff */
[----:B------:R-:W-:Y:S01]  /*21a0*/  NOP ;  /* 0x0000000000007918 */ /* 0x000fe20000000000 */
[----:B-1----:R-:W-:Y:S02]  /*21b0*/  SHF.L.U32 R0, R10, 0x1f, RZ ;  /* 0x0000001f0a007819 */ /* 0x002fe400000006ff */
[----:B------:R-:W-:Y:S02]  /*21c0*/  LEA R5, R11, UR6, 0x4 ;  /* 0x000000060b057c11 */ /* 0x000fe4000f8e20ff */
[----:B--2-4-:R-:W1:Y:S02]  /*21d0*/  SYNCS.PHASECHK.TRANS64.TRYWAIT P0, [R3+URZ+0xa0], R0 ;  /* 0x0000a000030075a7 */ /* 0x014e6400080011ff */
[----:B-1----:R-:W-:Y:S05]  /*21e0*/  @!P0 BRA `(.L_x_39) ;  /* 0x0000009800948947 */ /* 0x002fea0003800000 */
.L_x_151:
[----:B------:R-:W2:Y:S01]  /*21f0*/  LDS.128 R4, [R5+0x110] ;  /* 0x0001100005047984 */ /* 0x000ea20000000c00 */
[----:B------:R-:W-:Y:S01]  /*2200*/  UISETP.GE.AND UP0, UPT, UR42, 0x1, UPT ;  /* 0x000000012a00788c */ /* 0x000fe2000bf06270 */
[----:B------:R-:W-:Y:S01]  /*2210*/  @!PT LDS RZ, [RZ] ;  /* 0x00000000fffff984 */ /* 0x000fe20000000800 */
[----:B------:R-:W-:Y:S01]  /*2220*/  @!PT LDS RZ, [RZ] ;  /* 0x00000000fffff984 */ /* 0x000fe20000000800 */
[----:B------:R-:W-:Y:S01]  /*2230*/  @!PT LDS RZ, [RZ] ;  /* 0x00000000fffff984 */ /* 0x000fe20000000800 */
[----:B------:R-:W-:Y:S01]  /*2240*/  @!PT LDS RZ, [RZ] ;  /* 0x00000000fffff984 */ /* 0x000fe20000000800 */
[----:B------:R3:W-:Y:S06]  /*2250*/  MEMBAR.ALL.CTA ;  /* 0x0000000000007992 */ /* 0x0007ec0000008000 */
[----:B---3--:R-:W3:Y:S01]  /*2260*/  FENCE.VIEW.ASYNC.S ;  /* 0x00000000000073c6 */ /* 0x008ee20000000000 */
[----:B--2---:R-:W-:-:S13]  /*2270*/  LOP3.LUT P0, RZ, R6, 0x1, RZ, 0xc0, !PT ;  /* 0x0000000106ff7812 */ /* 0x004fda000780c0ff */
[----:B---3--:R-:W-:Y:S01]  /*2280*/  VOTEU.ANY UP1, P0 ;  /* 0x0000000000ff7886 */ /* 0x008fe20000020100 */
[----:B------:R-:W-:-:S13]  /*2290*/  PLOP3.LUT P0, PT, PT, PT, UP1, 0x80, 0x8 ;  /* 0x000000000008781c */ /* 0x000fda0003f0f018 */
[----:B-1----:R-:W-:Y:S02]  /*22a0*/  @P0 LOP3.LUT R0, R5, 0xffff, RZ, 0xc0, !PT ;  /* 0x0000ffff05000812 */ /* 0x002fe400078ec0ff */
[----:B------:R-:W-:Y:S02]  /*22b0*/  @P0 MOV R2, R4 ;  /* 0x0000000400020202 */ /* 0x000fe40000000f00 */
[----:B------:R-:W-:Y:S01]  /*22c0*/  @P0 R2UR UR7, R0 ;  /* 0x00000000000702ca */ /* 0x000fe200000e0000 */
[----:B------:R-:W-:Y:S01]  /*22d0*/  VIADD R0, R3, 0xb0 ;  /* 0x000000b003007836 */ /* 0x000fe20000000000 */
[----:B------:R-:W-:Y:S02]  /*22e0*/  @P0 SHF.R.U32.HI R4, RZ, 0x10, R5 ;  /* 0x00000010ff040819 */ /* 0x000fe40000011605 */
[----:B------:R-:W-:Y:S02]  /*22f0*/  @P0 R2UR UR8, R2 ;  /* 0x00000000020802ca */ /* 0x000fe400000e0000 */
[----:B------:R-:W-:-:S02]  /*2300*/  PRMT R0, RZ, 0x654, R0 ;  /* 0x00000654ff007816 */ /* 0x000fc40000000000 */
[----:B------:R-:W-:Y:S02]  /*2310*/  @P0 R2UR UR4, R4 ;  /* 0x00000000040402ca */ /* 0x000fe400000e0000 */
[----:B------:R1:W-:Y:S03]  /*2320*/  SYNCS.ARRIVE.TRANS64.RED.A1T0 RZ, [R0+URZ], RZ ;  /* 0x000000ff00ff79a7 */ /* 0x0003e600081004ff */
[----:B------:R-:W-:-:S04]  /*2330*/  @UP1 UMOV UR29, UR7 ;  /* 0x00000007001d1c82 */ /* 0x000fc80008000000 */
[----:B------:R-:W-:-:S04]  /*2340*/  @UP1 UMOV UR37, UR8 ;  /* 0x0000000800251c82 */ /* 0x000fc80008000000 */
[----:B------:R-:W-:Y:S01]  /*2350*/  @UP1 UMOV UR36, UR4 ;  /* 0x0000000400241c82 */ /* 0x000fe20008000000 */
[----:B------:R-:W-:Y:S05]  /*2360*/  BRA.U !UP0, `(.L_x_40) ;  /* 0x0000000108d47547 */ /* 0x000fea000b800000 */
[----:B------:R-:W2:Y:S01]  /*2370*/  LDCU.128 UR12, c[0x0][0xb10] ;  /* 0x00016200ff0c77ac */ /* 0x000ea20008000c00 */
[----:B------:R-:W3:Y:S01]  /*2380*/  LDCU UR30, c[0x0][0xb20] ;  /* 0x00016400ff1e77ac */ /* 0x000ee20008000800 */
[----:B------:R-:W4:Y:S01]  /*2390*/  LDCU UR20, c[0x0][0xb0c] ;  /* 0x00016180ff1477ac */ /* 0x000f220008000800 */
[----:B------:R-:W1:Y:S01]  /*23a0*/  LDCU.64 UR10, c[0x0][0xb28] ;  /* 0x00016500ff0a77ac */ /* 0x000e620008000a00 */
[----:B------:R-:W-:Y:S02]  /*23b0*/  UISETP.NE.AND UP3, UPT, UR42, 0x1, UPT ;  /* 0x000000012a00788c */ /* 0x000fe4000bf65270 */
[----:B--2---:R-:W-:Y:S02]  /*23c0*/  UIMAD.WIDE.U32 UR16, UR38, UR15, URZ ;  /* 0x0000000f261072a5 */ /* 0x004fe4000f8e00ff */
[----:B------:R-:W-:Y:S02]  /*23d0*/  UIMAD.WIDE.U32 UR8, UR39, UR12, URZ ;  /* 0x0000000c270872a5 */ /* 0x000fe4000f8e00ff */
[----:B------:R-:W-:-:S02]  /*23e0*/  UISETP.NE.AND UP0, UPT, UR14, 0x1, UPT ;  /* 0x000000010e00788c */ /* 0x000fc4000bf05270 */
[----:B------:R-:W-:Y:S01]  /*23f0*/  UIMAD.WIDE.U32 UR22, UR29, UR15, URZ ;  /* 0x0000000f1d1672a5 */ /* 0x000fe2000f8e00ff */
[----:B------:R-:W-:Y:S02]  /*2400*/  UMOV UR16, UR17 ;  /* 0x0000001100107c82 */ /* 0x000fe40008000000 */
[----:B------:R-:W-:Y:S01]  /*2410*/  UMOV UR8, UR9 ;  /* 0x0000000900087c82 */ /* 0x000fe20008000000 */
[----:B---3--:R-:W-:Y:S02]  /*2420*/  USHF.R.U32.HI UR16, URZ, UR30, UR16 ;  /* 0x0000001eff107299 */ /* 0x008fe40008011610 */
[----:B----4-:R-:W-:Y:S02]  /*2430*/  UISETP.NE.AND UP2, UPT, UR20, 0x1, UPT ;  /* 0x000000011400788c */ /* 0x010fe4000bf45270 */
[----:B------:R-:W-:Y:S02]  /*2440*/  USHF.R.U32.HI UR8, URZ, UR13, UR8 ;  /* 0x0000000dff087299 */ /* 0x000fe40008011608 */
[----:B------:R-:W-:-:S02]  /*2450*/  USEL UR7, UR38, UR16, !UP0 ;  /* 0x0000001026077287 */ /* 0x000fc4000c000000 */
[----:B------:R-:W-:Y:S02]  /*2460*/  USEL UR8, UR39, UR8, !UP2 ;  /* 0x0000000827087287 */ /* 0x000fe4000d000000 */
[----:B-1----:R-:W-:Y:S01]  /*2470*/  UIMAD.WIDE.U32 UR16, UR7, UR10, URZ ;  /* 0x0000000a071072a5 */ /* 0x002fe2000f8e00ff */
[----:B------:R-:W-:Y:S01]  /*2480*/  UMOV UR4, UR23 ;  /* 0x0000001700047c82 */ /* 0x000fe20008000000 */
[----:B------:R-:W-:Y:S02]  /*2490*/  UIMAD.WIDE.U32 UR18, UR37, UR12, URZ ;  /* 0x0000000c251272a5 */ /* 0x000fe4000f8e00ff */
[----:B------:R-:W-:-:S03]  /*24a0*/  UIMAD.WIDE.U32 UR22, UR8, UR10, URZ ;  /* 0x0000000a081672a5 */ /* 0x000fc6000f8e00ff */
[----:B------:R-:W-:Y:S01]  /*24b0*/  UMOV UR16, UR17 ;  /* 0x0000001100107c82 */ /* 0x000fe20008000000 */
[----:B------:R-:W-:Y:S02]  /*24c0*/  USHF.R.U32.HI UR4, URZ, UR30, UR4 ;  /* 0x0000001eff047299 */ /* 0x000fe40008011604 */
[----:B------:R-:W-:Y:S01]  /*24d0*/  @UP3 USHF.R.U32.HI UR7, URZ, UR11, UR16 ;  /* 0x0000000bff073299 */ /* 0x000fe20008011610 */
[----:B------:R-:W-:Y:S01]  /*24e0*/  UMOV UR18, UR19 ;  /* 0x0000001300127c82 */ /* 0x000fe20008000000 */
[----:B------:R-:W-:Y:S01]  /*24f0*/  UMOV UR22, UR23 ;  /* 0x0000001700167c82 */ /* 0x000fe20008000000 */
[----:B------:R-:W-:Y:S02]  /*2500*/  USHF.R.U32.HI UR13, URZ, UR13, UR18 ;  /* 0x0000000dff0d7299 */ /* 0x000fe40008011612 */
[----:B------:R-:W-:Y:S02]  /*2510*/  USEL UR4, UR29, UR4, !UP0 ;  /* 0x000000041d047287 */ /* 0x000fe4000c000000 */
[----:B------:R-:W-:-:S02]  /*2520*/  @UP3 USHF.R.U32.HI UR8, URZ, UR11, UR22 ;  /* 0x0000000bff083299 */ /* 0x000fc40008011616 */
[----:B------:R-:W-:Y:S02]  /*2530*/  UIMAD UR9, UR42, UR7, URZ ;  /* 0x000000072a0972a4 */ /* 0x000fe4000f8e02ff */
[----:B------:R-:W-:Y:S02]  /*2540*/  USEL UR7, UR37, UR13, !UP2 ;  /* 0x0000000d25077287 */ /* 0x000fe4000d000000 */
[----:B------:R-:W-:Y:S02]  /*2550*/  UIMAD UR12, UR42, UR8, URZ ;  /* 0x000000082a0c72a4 */ /* 0x000fe4000f8e02ff */
[----:B------:R-:W-:Y:S02]  /*2560*/  UISETP.GE.AND UP0, UPT, UR4, UR9, UPT ;  /* 0x000000090400728c */ /* 0x000fe4000bf06270 */
[----:B------:R-:W-:Y:S02]  /*2570*/  UIMAD.WIDE.U32 UR16, UR4, UR10, URZ ;  /* 0x0000000a041072a5 */ /* 0x000fe4000f8e00ff */
[----:B------:R-:W-:-:S02]  /*2580*/  UISETP.GE.OR UP0, UPT, UR7, UR12, UP0 ;  /* 0x0000000c0700728c */ /* 0x000fc40008706670 */
        /* <DEDUP_REMOVED lines=19> */
.L_x_40:
[----:B------:R-:W2:Y:S02]  /*26c0*/  LDCU UR4, c[0x0][0xb30] ;  /* 0x00016600ff0477ac */ /* 0x000ea40008000800 */
[----:B--2---:R-:W-:-:S09]  /*26d0*/  UISETP.NE.AND UP0, UPT, UR4, 0x1, UPT ;  /* 0x000000010400788c */ /* 0x004fd2000bf05270 */
[----:B------:R-:W-:Y:S05]  /*26e0*/  BRA.U UP0, `(.L_x_41) ;  /* 0x0000000100447547 */ /* 0x000fea000b800000 */
[----:B------:R-:W2:Y:S01]  /*26f0*/  LDCU.128 UR12, c[0x0][0xb10] ;  /* 0x00016200ff0c77ac */ /* 0x000ea20008000c00 */
[----:B------:R-:W3:Y:S01]  /*2700*/  LDCU UR16, c[0x0][0xb0c] ;  /* 0x00016180ff1077ac */ /* 0x000ee20008000800 */
[----:B------:R-:W4:Y:S01]  /*2710*/  LDCU UR17, c[0x0][0xb20] ;  /* 0x00016400ff1177ac */ /* 0x000f220008000800 */
[----:B--2---:R-:W-:Y:S02]  /*2720*/  UIMAD.WIDE.U32 UR10, UR37, UR12, URZ ;  /* 0x0000000c250a72a5 */ /* 0x004fe4000f8e00ff */
[----:B------:R-:W-:Y:S02]  /*2730*/  UIMAD.WIDE.U32 UR8, UR29, UR15, URZ ;  /* 0x0000000f1d0872a5 */ /* 0x000fe4000f8e00ff */
[----:B---3--:R-:W-:Y:S02]  /*2740*/  UISETP.NE.AND UP2, UPT, UR16, 0x1, UPT ;  /* 0x000000011000788c */ /* 0x008fe4000bf45270 */
[----:B------:R-:W-:Y:S01]  /*2750*/  UISETP.NE.AND UP0, UPT, UR14, 0x1, UPT ;  /* 0x000000010e00788c */ /* 0x000fe2000bf05270 */
[----:B------:R-:W-:-:S02]  /*2760*/  UMOV UR7, UR11 ;  /* 0x0000000b00077c82 */ /* 0x000fc40008000000 */
[----:B------:R-:W-:Y:S01]  /*2770*/  UMOV UR4, UR9 ;  /* 0x0000000900047c82 */ /* 0x000fe20008000000 */
[----:B------:R-:W-:Y:S02]  /*2780*/  USHF.R.U32.HI UR7, URZ, UR13, UR7 ;  /* 0x0000000dff077299 */ /* 0x000fe40008011607 */
[----:B----4-:R-:W-:Y:S02]  /*2790*/  USHF.R.U32.HI UR4, URZ, UR17, UR4 ;  /* 0x00000011ff047299 */ /* 0x010fe40008011604 */
[----:B------:R-:W-:Y:S02]  /*27a0*/  USEL UR7, UR37, UR7, !UP2 ;  /* 0x0000000725077287 */ /* 0x000fe4000d000000 */
[----:B------:R-:W-:-:S04]  /*27b0*/  USEL UR4, UR29, UR4, !UP0 ;  /* 0x000000041d047287 */ /* 0x000fc8000c000000 */
[----:B------:R-:W-:Y:S02]  /*27c0*/  UIADD3 UR8, UPT, UPT, UR7, -UR4, URZ ;  /* 0x8000000407087290 */ /* 0x000fe4000fffe0ff */
[----:B------:R-:W-:Y:S02]  /*27d0*/  UIADD3 UR4, UPT, UPT, -UR7, UR4, URZ ;  /* 0x0000000407047290 */ /* 0x000fe4000fffe1ff */
[----:B------:R-:W-:Y:S02]  /*27e0*/  UIMAD UR29, UR8, UR14, UR29 ;  /* 0x0000000e081d72a4 */ /* 0x000fe4000f8e021d */
[----:B------:R-:W-:-:S12]  /*27f0*/  UIMAD UR37, UR4, UR16, UR37 ;  /* 0x00000010042572a4 */ /* 0x000fd8000f8e0225 */
.L_x_41:
[----:B------:R-:W-:Y:S01]  /*2800*/  VIADD R11, R11, 0x1 ;  /* 0x000000010b0b7836 */ /* 0x000fe20000000000 */
[----:B------:R-:W-:Y:S01]  /*2810*/  R2UR UR4, R148 ;  /* 0x00000000940472ca */ /* 0x000fe200000e0000 */
[----:B------:R-:W-:Y:S01]  /*2820*/  UIADD3 UR30, UPT, UPT, UR37, UR63, URZ ;  /* 0x0000003f251e7290 */ /* 0x000fe2000fffe0ff */
[----:B------:R-:W-:Y:S02]  /*2830*/  PLOP3.LUT P1, PT, PT, PT, PT, 0x80, 0x8 ;  /* 0x000000000008781c */ /* 0x000fe40003f2f070 */
[----:B------:R-:W-:-:S04]  /*2840*/  ISETP.NE.AND P0, PT, R11, 0x2, PT ;  /* 0x000000020b00780c */ /* 0x000fc80003f05270 */
[----:B------:R-:W-:Y:S02]  /*2850*/  SEL R3, RZ, 0x1, P0 ;  /* 0x00000001ff037807 */ /* 0x000fe40000000000 */
[----:B------:R-:W-:Y:S02]  /*2860*/  SEL R11, R11, RZ, P0 ;  /* 0x000000ff0b0b7207 */ /* 0x000fe40000000000 */
[----:B------:R-:W-:Y:S01]  /*2870*/  LOP3.LUT R10, R10, R3, RZ, 0x3c, !PT ;  /* 0x000000030a0a7212 */ /* 0x000fe200078e3cff */
[----:B------:R-:W-:Y:S01]  /*2880*/  UIADD3 UR31, UPT, UPT, UR29, UR4, URZ ;  /* 0x000000041d1f7290 */ /* 0x000fe2000fffe0ff */
[----:B------:R-:W-:Y:S11]  /*2890*/  BRA.U UP1, `(.L_x_42) ;  /* 0xfffffff101247547 */ /* 0x000ff6000b83ffff */
[----:B------:R-:W-:Y:S01]  /*28a0*/  UIADD3 UR7, UPT, UPT, UR6, 0x28, URZ ;  /* 0x0000002806077890 */ /* 0x000fe2000fffe0ff */
[----:B------:R-:W-:-:S03]  /*28b0*/  SHF.L.U32 R3, R12, 0x1f, RZ ;  /* 0x0000001f0c037819 */ /* 0x000fc600000006ff */
[----:B------:R-:W-:-:S09]  /*28c0*/  ULEA UR4, UR5, UR7, 0x3 ;  /* 0x0000000705047291 */ /* 0x000fd2000f8e18ff */
[----:B------:R-:W2:Y:S02]  /*28d0*/  SYNCS.PHASECHK.TRANS64.TRYWAIT P0, [UR4], R3 ;  /* 0x00000003ff0075a7 */ /* 0x000ea40008001104 */
[----:B--2---:R-:W-:Y:S05]  /*28e0*/  @!P0 BRA `(.L_x_43) ;  /* 0x0000009000e88947 */ /* 0x004fea0003800000 */
.L_x_153:
[----:B------:R-:W-:-:S04]  /*28f0*/  UIADD3 UR4, UPT, UPT, UR5, 0x1, URZ ;  /* 0x0000000105047890 */ /* 0x000fc8000fffe0ff */
[----:B------:R-:W-:-:S04]  /*2900*/  UISETP.NE.AND UP0, UPT, UR4, 0x5, UPT ;  /* 0x000000050400788c */ /* 0x000fc8000bf05270 */
[----:B------:R-:W-:Y:S02]  /*2910*/  USEL UR6, URZ, 0x1, UP0 ;  /* 0x00000001ff067887 */ /* 0x000fe40008000000 */
[----:B------:R-:W-:-:S04]  /*2920*/  USEL UR4, UR4, URZ, UP0 ;  /* 0x000000ff04047287 */ /* 0x000fc80008000000 */
[----:B------:R-:W-:Y:S01]  /*2930*/  ULEA UR5, UR4, UR7, 0x3 ;  /* 0x0000000704057291 */ /* 0x000fe2000f8e18ff */
[----:B------:R-:W-:-:S04]  /*2940*/  LOP3.LUT R2, R12, UR6, RZ, 0x3c, !PT ;  /* 0x000000060c027c12 */ /* 0x000fc8000f8e3cff */
[----:B-1----:R-:W-:-:S04]  /*2950*/  SHF.L.U32 R3, R2, 0x1f, RZ ;  /* 0x0000001f02037819 */ /* 0x002fc800000006ff */
[----:B------:R-:W1:Y:S02]  /*2960*/  SYNCS.PHASECHK.TRANS64.TRYWAIT P0, [UR5], R3 ;  /* 0x00000003ff0075a7 */ /* 0x000e640008001105 */
[----:B-1----:R-:W-:Y:S05]  /*2970*/  @!P0 BRA `(.L_x_44) ;  /* 0x0000009000dc8947 */ /* 0x002fea0003800000 */
.L_x_155:
        /* <DEDUP_REMOVED lines=9> */
.L_x_157:
        /* <DEDUP_REMOVED lines=9> */
.L_x_159:
[----:B------:R-:W-:-:S04]  /*2aa0*/  UIADD3 UR4, UPT, UPT, UR4, 0x1, URZ ;  /* 0x0000000104047890 */ /* 0x000fc8000fffe0ff */
[----:B------:R-:W-:-:S04]  /*2ab0*/  UISETP.NE.AND UP0, UPT, UR4, 0x5, UPT ;  /* 0x000000050400788c */ /* 0x000fc8000bf05270 */
[----:B------:R-:W-:Y:S02]  /*2ac0*/  USEL UR5, URZ, 0x1, UP0 ;  /* 0x00000001ff057887 */ /* 0x000fe40008000000 */
[----:B------:R-:W-:-:S04]  /*2ad0*/  USEL UR4, UR4, URZ, UP0 ;  /* 0x000000ff04047287 */ /* 0x000fc80008000000 */
[----:B------:R-:W-:Y:S01]  /*2ae0*/  ULEA UR4, UR4, UR7, 0x3 ;  /* 0x0000000704047291 */ /* 0x000fe2000f8e18ff */
[----:B-1----:R-:W-:-:S04]  /*2af0*/  LOP3.LUT R3, R2, UR5, RZ, 0x3c, !PT ;  /* 0x0000000502037c12 */ /* 0x002fc8000f8e3cff */
[----:B------:R-:W-:Y:S01]  /*2b00*/  SHF.L.U32 R3, R3, 0x1f, RZ ;  /* 0x0000001f03037819 */ /* 0x000fe200000006ff */
[----:B------:R-:W-:-:S07]  /*2b10*/  IMAD.U32 R0, RZ, RZ, UR4 ;  /* 0x00000004ff007e24 */ /* 0x000fce000f8e00ff */
.L_x_47:
[----:B-1----:R1:W2:Y:S02]  /*2b20*/  SYNCS.PHASECHK.TRANS64.TRYWAIT P0, [R0+URZ], R3 ;  /* 0x00000003000075a7 */ /* 0x0022a400080011ff */
[----:B--2---:R-:W-:Y:S05]  /*2b30*/  @!P0 NANOSLEEP.SYNCS 0x989680 ;  /* 0x009896800000895d */ /* 0x004fea0003900000 */
[----:B------:R-:W2:Y:S02]  /*2b40*/  @!P0 SYNCS.PHASECHK.TRANS64 P0, [R0+URZ], R3 ;  /* 0x00000003000085a7 */ /* 0x000ea400080010ff */
[----:B--2---:R-:W-:Y:S05]  /*2b50*/  @P0 EXIT ;  /* 0x000000000000094d */ /* 0x004fea0003800000 */
[----:B------:R-:W-:Y:S05]  /*2b60*/  BRA `(.L_x_47) ;  /* 0xfffffffc00ec7947 */ /* 0x000fea000383ffff */
.L_x_22:
[----:B------:R-:W-:-:S04]  /*2b70*/  UISETP.NE.AND UP0, UPT, UR47, URZ, UPT ;  /* 0x000000ff2f00728c */ /* 0x000fc8000bf05270 */
[----:B------:R-:W-:-:S09]  /*2b80*/  UISETP.NE.OR UP0, UPT, UR18, 0x1, UP0 ;  /* 0x000000011200788c */ /* 0x000fd20008705670 */
[----:B------:R-:W-:Y:S05]  /*2b90*/  BRA.U UP0, `(.L_x_48) ;  /* 0x0000000500487547 */ /* 0x000fea000b800000 */
[----:B------:R-:W-:Y:S01]  /*2ba0*/  ISETP.GE.U32.AND P2, PT, R0, 0x4, PT ;  /* 0x000000040000780c */ /* 0x000fe20003f46070 */
[----:B------:R-:W-:Y:S01]  /*2bb0*/  IMAD.MOV.U32 R12, RZ, RZ, 0x1 ;  /* 0x00000001ff0c7424 */ /* 0x000fe200078e00ff */
[----:B------:R-:W-:Y:S02]  /*2bc0*/  CS2R R10, SRZ ;  /* 0x00000000000a7805 */ /* 0x000fe4000001ff00 */
[----:B------:R-:W-:Y:S01]  /*2bd0*/  CS2R R8, SRZ ;  /* 0x0000000000087805 */ /* 0x000fe2000001ff00 */
[----:B------:R-:W-:Y:S01]  /*2be0*/  UMOV UR6, 0x400 ;  /* 0x0000040000067882 */ /* 0x000fe20000000000 */
[----:B------:R-:W-:Y:S01]  /*2bf0*/  UMOV UR5, URZ ;  /* 0x000000ff00057c82 */ /* 0x000fe20008000000 */
[----:B------:R-:W-:-:S12]  /*2c00*/  ULEA UR6, UR47, UR6, 0x18 ;  /* 0x000000062f067291 */ /* 0x000fd8000f8ec0ff */
.L_x_52:
[----:B------:R-:W-:Y:S02]  /*2c10*/  LEA R2, R8, UR6, 0x3 ;  /* 0x0000000608027c11 */ /* 0x000fe4000f8e18ff */
[----:B------:R-:W-:-:S03]  /*2c20*/  SHF.L.U32 R5, R9, 0x1f, RZ ;  /* 0x0000001f09057819 */ /* 0x000fc600000006ff */
[----:B------:R-:W-:Y:S01]  /*2c30*/  VIADD R4, R2, 0xf0 ;  /* 0x000000f002047836 */ /* 0x000fe20000000000 */
[----:B------:R-:W2:Y:S02]  /*2c40*/  SYNCS.PHASECHK.TRANS64.TRYWAIT P0, [R2+URZ+0xe0], R5 ;  /* 0x0000e005020075a7 */ /* 0x000ea400080011ff */
[----:B--2---:R-:W-:Y:S05]  /*2c50*/  @!P0 BRA `(.L_x_49) ;  /* 0x00000090006c8947 */ /* 0x004fea0003800000 */
.L_x_160:
[----:B------:R-:W-:Y:S01]  /*2c60*/  ULEA UR4, UR5, UR6, 0x3 ;  /* 0x0000000605047291 */ /* 0x000fe2000f8e18ff */
[----:B------:R-:W-:Y:S02]  /*2c70*/  PRMT R4, RZ, 0x654, R4 ;  /* 0x00000654ff047816 */ /* 0x000fe40000000004 */
[----:B--2---:R-:W-:Y:S01]  /*2c80*/  SHF.L.U32 R5, R12, 0x1f, RZ ;  /* 0x0000001f0c057819 */ /* 0x004fe200000006ff */
[----:B------:R-:W-:Y:S01]  /*2c90*/  UIADD3 UR7, UPT, UPT, UR4, 0xa0, URZ ;  /* 0x000000a004077890 */ /* 0x000fe2000fffe0ff */
[----:B------:R2:W-:Y:S05]  /*2ca0*/  SYNCS.ARRIVE.TRANS64.RED.A1T0 RZ, [R4+URZ], RZ ;  /* 0x000000ff04ff79a7 */ /* 0x0005ea00081004ff */
[----:B------:R-:W-:Y:S01]  /*2cb0*/  IMAD.U32 R7, RZ, RZ, UR7 ;  /* 0x00000007ff077e24 */ /* 0x000fe2000f8e00ff */
[----:B------:R-:W3:Y:S04]  /*2cc0*/  SYNCS.PHASECHK.TRANS64.TRYWAIT P0, [UR4+0xb0], R5 ;  /* 0x0000b005ff0075a7 */ /* 0x000ee80008001104 */
[----:B------:R-:W-:Y:S01]  /*2cd0*/  PRMT R6, R0, 0x654, R7 ;  /* 0x0000065400067816 */ /* 0x000fe20000000007 */
[----:B--2---:R-:W-:Y:S01]  /*2ce0*/  @!P2 IMAD.MOV.U32 R4, RZ, RZ, 0x10 ;  /* 0x00000010ff04a424 */ /* 0x004fe200078e00ff */
[----:B---3--:R-:W-:Y:S06]  /*2cf0*/  @!P0 BRA `(.L_x_50) ;  /* 0x0000009000588947 */ /* 0x008fec0003800000 */
.L_x_162:
[----:B------:R-:W-:Y:S01]  /*2d00*/  ULEA UR8, UR5, UR6, 0x4 ;  /* 0x0000000605087291 */ /* 0x000fe2000f8e20ff */
[----:B------:R-:W-:Y:S01]  /*2d10*/  SEL R3, R6, R3, !P2 ;  /* 0x0000000306037207 */ /* 0x000fe20005000000 */
[----:B------:R-:W-:Y:S01]  /*2d20*/  UIADD3 UR9, UPT, UPT, UR4, 0xa0, URZ ;  /* 0x000000a004097890 */ /* 0x000fe2000fffe0ff */
[----:B--2---:R-:W-:Y:S01]  /*2d30*/  LEA R2, R11, UR6, 0x3 ;  /* 0x000000060b027c11 */ /* 0x004fe2000f8e18ff */
[----:B------:R-:W-:Y:S01]  /*2d40*/  UIADD3 UR8, UPT, UPT, UR8, 0x110, URZ ;  /* 0x0000011008087890 */ /* 0x000fe2000fffe0ff */
[----:B------:R-:W-:Y:S01]  /*2d50*/  SHF.L.U32 R5, R10, 0x1f, RZ ;  /* 0x0000001f0a057819 */ /* 0x000fe200000006ff */
[----:B------:R2:W-:Y:S01]  /*2d60*/  @!P2 SYNCS.ARRIVE.TRANS64.RED RZ, [R3+URZ], R4 ;  /* 0x0000000403ffa9a7 */ /* 0x0005e200080004ff */
[----:B------:R-:W-:Y:S01]  /*2d70*/  UIADD3 UR4, UPT, UPT, UR5, 0x1, URZ ;  /* 0x0000000105047890 */ /* 0x000fe2000fffe0ff */
[----:B------:R-:W-:-:S03]  /*2d80*/  VIADD R8, R8, 0x1 ;  /* 0x0000000108087836 */ /* 0x000fc60000000000 */
[----:B------:R-:W-:Y:S02]  /*2d90*/  UISETP.NE.AND UP0, UPT, UR4, 0x2, UPT ;  /* 0x000000020400788c */ /* 0x000fe4000bf05270 */
[----:B------:R-:W-:Y:S06]  /*2da0*/  UGETNEXTWORKID.BROADCAST [UR8], [UR9] ;  /* 0x00000000080073ca */ /* 0x000fec0008000100 */
[----:B------:R-:W-:Y:S01]  /*2db0*/  USEL UR7, URZ, 0x1, UP0 ;  /* 0x00000001ff077887 */ /* 0x000fe20008000000 */
[----:B------:R-:W-:Y:S01]  /*2dc0*/  ISETP.NE.AND P0, PT, R8, 0x2, PT ;  /* 0x000000020800780c */ /* 0x000fe20003f05270 */
[----:B------:R-:W-:Y:S01]  /*2dd0*/  USEL UR5, UR4, URZ, UP0 ;  /* 0x000000ff04057287 */ /* 0x000fe20008000000 */
[----:B------:R-:W3:Y:S03]  /*2de0*/  SYNCS.PHASECHK.TRANS64.TRYWAIT P1, [R2+URZ+0xa0], R5 ;  /* 0x0000a005020075a7 */ /* 0x000ee600080211ff */
[----:B------:R-:W-:Y:S01]  /*2df0*/  LOP3.LUT R12, R12, UR7, RZ, 0x3c, !PT ;  /* 0x000000070c0c7c12 */ /* 0x000fe2000f8e3cff */
[----:B--23--:R-:W-:Y:S07]  /*2e00*/  @!P1 BRA `(.L_x_51) ;  /* 0x00000090002c9947 */ /* 0x00cfee0003800000 */
.L_x_163:
[C---:B------:R-:W-:Y:S01]  /*2e10*/  LEA R4, R11.reuse, UR6, 0x4 ;  /* 0x000000060b047c11 */ /* 0x040fe2000f8e20ff */
[----:B--2---:R-:W-:Y:S01]  /*2e20*/  VIADD R2, R2, 0xb0 ;  /* 0x000000b002027836 */ /* 0x004fe20000000000 */
[----:B------:R-:W-:Y:S01]  /*2e30*/  SEL R8, R8, RZ, P0 ;  /* 0x000000ff08087207 */ /* 0x000fe20000000000 */
[----:B------:R-:W-:-:S03]  /*2e40*/  VIADD R11, R11, 0x1 ;  /* 0x000000010b0b7836 */ /* 0x000fc60000000000 */
[----:B------:R-:W2:Y:S01]  /*2e50*/  LDS.128 R4, [R4+0x110] ;  /* 0x0001100004047984 */ /* 0x000ea20000000c00 */
[----:B------:R-:W-:Y:S02]  /*2e60*/  PRMT R2, RZ, 0x654, R2 ;  /* 0x00000654ff027816 */ /* 0x000fe40000000002 */
[C---:B------:R-:W-:Y:S01]  /*2e70*/  ISETP.NE.AND P1, PT, R11.reuse, 0x2, PT ;  /* 0x000000020b00780c */ /* 0x040fe20003f25270 */
[----:B------:R-:W-:Y:S01]  /*2e80*/  @!PT LDS RZ, [RZ] ;  /* 0x00000000fffff984 */ /* 0x000fe20000000800 */
[----:B------:R-:W-:Y:S01]  /*2e90*/  @!PT LDS RZ, [RZ] ;  /* 0x00000000fffff984 */ /* 0x000fe20000000800 */
[----:B------:R-:W-:Y:S01]  /*2ea0*/  @!PT LDS RZ, [RZ] ;  /* 0x00000000fffff984 */ /* 0x000fe20000000800 */
[----:B------:R-:W-:Y:S01]  /*2eb0*/  @!PT LDS RZ, [RZ] ;  /* 0x00000000fffff984 */ /* 0x000fe20000000800 */
[----:B------:R3:W-:Y:S06]  /*2ec0*/  MEMBAR.ALL.CTA ;  /* 0x0000000000007992 */ /* 0x0007ec0000008000 */
[----:B---3--:R-:W3:Y:S01]  /*2ed0*/  FENCE.VIEW.ASYNC.S ;  /* 0x00000000000073c6 */ /* 0x008ee20000000000 */
[----:B------:R-:W-:Y:S01]  /*2ee0*/  SEL R11, R11, RZ, P1 ;  /* 0x000000ff0b0b7207 */ /* 0x000fe20000800000 */
[----:B---3--:R3:W-:Y:S01]  /*2ef0*/  SYNCS.ARRIVE.TRANS64.RED.A1T0 RZ, [R2+URZ], RZ ;  /* 0x000000ff02ff79a7 */ /* 0x0087e200081004ff */
[----:B--2---:R-:W-:-:S02]  /*2f00*/  LOP3.LUT P3, RZ, R6, 0x1, RZ, 0xc0, !PT ;  /* 0x0000000106ff7812 */ /* 0x004fc4000786c0ff */
[----:B------:R-:W-:-:S04]  /*2f10*/  SEL R5, RZ, 0x1, P1 ;  /* 0x00000001ff057807 */ /* 0x000fc80000800000 */
[----:B------:R-:W-:Y:S02]  /*2f20*/  LOP3.LUT R10, R10, R5, RZ, 0x3c, !PT ;  /* 0x000000050a0a7212 */ /* 0x000fe400078e3cff */
[----:B---3--:R-:W-:-:S04]  /*2f30*/  SEL R2, RZ, 0x1, P0 ;  /* 0x00000001ff027807 */ /* 0x008fc80000000000 */
[----:B------:R-:W-:Y:S01]  /*2f40*/  LOP3.LUT R9, R9, R2, RZ, 0x3c, !PT ;  /* 0x0000000209097212 */ /* 0x000fe200078e3cff */
[----:B------:R-:W-:Y:S06]  /*2f50*/  @P3 BRA `(.L_x_52) ;  /* 0xfffffffc002c3947 */ /* 0x000fec000383ffff */
[----:B------:R-:W-:Y:S01]  /*2f60*/  ULEA UR4, UR5, UR6, 0x3 ;  /* 0x0000000605047291 */ /* 0x000fe2000f8e18ff */
[----:B------:R-:W-:-:S08]  /*2f70*/  SHF.L.U32 R3, R12, 0x1f, RZ ;  /* 0x0000001f0c037819 */ /* 0x000fd000000006ff */
[----:B------:R-:W2:Y:S02]  /*2f80*/  SYNCS.PHASECHK.TRANS64 P0, [UR4+0xb0], R3 ;  /* 0x0000b003ff0075a7 */ /* 0x000ea40008001004 */
[----:B--2---:R-:W-:Y:S05]  /*2f90*/  @P0 BRA `(.L_x_53) ;  /* 0x0000000000080947 */ /* 0x004fea0003800000 */
[----:B------:R-:W2:Y:S02]  /*2fa0*/  SYNCS.PHASECHK.TRANS64.TRYWAIT P0, [UR4+0xb0], R3 ;  /* 0x0000b003ff0075a7 */ /* 0x000ea40008001104 */
[----:B--2---:R-:W-:Y:S05]  /*2fb0*/  @!P0 BRA `(.L_x_54) ;  /* 0x0000008c00d48947 */ /* 0x004fea0003800000 */
.L_x_53:
[----:B------:R-:W-:-:S04]  /*2fc0*/  UIADD3 UR7, UPT, UPT, UR5, 0x1, URZ ;  /* 0x0000000105077890 */ /* 0x000fc8000fffe0ff */
[----:B------:R-:W-:-:S04]  /*2fd0*/  UISETP.NE.AND UP0, UPT, UR7, 0x2, UPT ;  /* 0x000000020700788c */ /* 0x000fc8000bf05270 */
[----:B------:R-:W-:Y:S02]  /*2fe0*/  USEL UR8, URZ, 0x1, UP0 ;  /* 0x00000001ff087887 */ /* 0x000fe40008000000 */
[----:B------:R-:W-:-:S04]  /*2ff0*/  USEL UR7, UR7, URZ, UP0 ;  /* 0x000000ff07077287 */ /* 0x000fc80008000000 */
[----:B------:R-:W-:Y:S01]  /*3000*/  ULEA UR7, UR7, UR6, 0x3 ;  /* 0x0000000607077291 */ /* 0x000fe2000f8e18ff */
[----:B--2---:R-:W-:-:S04]  /*3010*/  LOP3.LUT R3, R12, UR8, RZ, 0x3c, !PT ;  /* 0x000000080c037c12 */ /* 0x004fc8000f8e3cff */
[----:B------:R-:W-:-:S04]  /*3020*/  SHF.L.U32 R0, R3, 0x1f, RZ ;  /* 0x0000001f03007819 */ /* 0x000fc800000006ff */
[----:B------:R-:W2:Y:S02]  /*3030*/  SYNCS.PHASECHK.TRANS64 P0, [UR7+0xb0], R0 ;  /* 0x0000b000ff0075a7 */ /* 0x000ea40008001007 */
[----:B-12---:R-:W-:Y:S05]  /*3040*/  @P0 EXIT ;  /* 0x000000000000094d */ /* 0x006fea0003800000 */
[----:B------:R-:W-:Y:S02]  /*3050*/  SHF.L.U32 R3, R3, 0x1f, RZ ;  /* 0x0000001f03037819 */ /* 0x000fe400000006ff */
[----:B------:R-:W-:-:S07]  /*3060*/  MOV R0, UR7 ;  /* 0x0000000700007c02 */ /* 0x000fce0008000f00 */
.L_x_55:
[----:B-1----:R1:W2:Y:S02]  /*3070*/  SYNCS.PHASECHK.TRANS64.TRYWAIT P0, [R0+URZ+0xb0], R3 ;  /* 0x0000b003000075a7 */ /* 0x0022a400080011ff */
[----:B--2---:R-:W-:Y:S05]  /*3080*/  @!P0 NANOSLEEP.SYNCS 0x989680 ;  /* 0x009896800000895d */ /* 0x004fea0003900000 */
[----:B------:R-:W2:Y:S02]  /*3090*/  @!P0 SYNCS.PHASECHK.TRANS64 P0, [R0+URZ+0xb0], R3 ;  /* 0x0000b003000085a7 */ /* 0x000ea400080010ff */
[----:B--2---:R-:W-:Y:S05]  /*30a0*/  @P0 EXIT ;  /* 0x000000000000094d */ /* 0x004fea0003800000 */
[----:B------:R-:W-:Y:S05]  /*30b0*/  BRA `(.L_x_55) ;  /* 0xfffffffc00ec7947 */ /* 0x000fea000383ffff */
.L_x_48:
[----:B------:R-:W-:Y:S05]  /*30c0*/  BRA.U UP5, `(.L_x_56) ;  /* 0x0000001105907547 */ /* 0x000fea000b800000 */
[----:B------:R-:W-:Y:S01]  /*30d0*/  UMOV UR4, 0x40 ;  /* 0x0000004000047882 */ /* 0x000fe20000000000 */
[----:B------:R-:W-:Y:S01]  /*30e0*/  NOP ;  /* 0x0000000000007918 */ /* 0x000fe20000000000 */
[----:B------:R-:W-:Y:S01]  /*30f0*/  ULEA UR5, UR47, UR4, 0x18 ;  /* 0x000000042f057291 */ /* 0x000fe2000f8ec0ff */
[----:B------:R-:W-:Y:S02]  /*3100*/  UMOV UR6, 0x400 ;  /* 0x0000040000067882 */ /* 0x000fe40000000000 */
[----:B------:R-:W-:-:S06]  /*3110*/  ULEA UR6, UR47, UR6, 0x18 ;  /* 0x000000062f067291 */ /* 0x000fcc000f8ec0ff */
[----:B------:R-:W2:Y:S02]  /*3120*/  LDS.U8 R0, [UR5+0x1c] ;  /* 0x00001c05ff007984 */ /* 0x000ea40008000000 */
[----:B--2---:R-:W-:-:S13]  /*3130*/  ISETP.NE.AND P0, PT, R0, RZ, PT ;  /* 0x000000ff0000720c */ /* 0x004fda0003f05270 */
[----:B------:R-:W-:Y:S05]  /*3140*/  @P0 BRA `(.L_x_57) ;  /* 0x0000000400080947 */ /* 0x000fea0003800000 */
[----:B------:R-:W-:Y:S02]  /*3150*/  UISETP.NE.U32.AND UP1, UPT, UR48, 0x1, UPT ;  /* 0x000000013000788c */ /* 0x000fe4000bf25070 */
[----:B------:R-:W-:-:S07]  /*3160*/  UIADD3 UR7, UPT, UPT, UR5, 0x8, URZ ;  /* 0x0000000805077890 */ /* 0x000fce000fffe0ff */
[----:B------:R-:W-:Y:S05]  /*3170*/  BRA.U !UP1, `(.L_x_58) ;  /* 0x00000001099c7547 */ /* 0x000fea000b800000 */
[----:B------:R-:W-:Y:S01]  /*3180*/  ELECT P0, URZ, PT ;  /* 0x0000000000ff782f */ /* 0x000fe20003800000 */
[----:B------:R-:W-:-:S12]  /*3190*/  BSSY B0, `(.L_x_58) ;  /* 0x0000025000007945 */ /* 0x000fd80003800000 */
[----:B------:R-:W-:Y:S05]  /*31a0*/  @!P0 BRA `(.L_x_59) ;  /* 0x00000000008c8947 */ /* 0x000fea0003800000 */
[----:B------:R-:W-:-:S05]  /*31b0*/  UMOV UR4, 0x10 ;  /* 0x0000001000047882 */ /* 0x000fca0000000000 */
[----:B------:R-:W-:Y:S04]  /*31c0*/  DEPBAR.LE SB2, 0x36 ;  /* 0x0000ad800000791a */ /* 0x000fe80000000000 */
[----:B------:R-:W2:Y:S02]  /*31d0*/  UTCATOMSWS.2CTA.FIND_AND_SET.ALIGN UP0, UR4, UR4 ;  /* 0x00000004000475e3 */ /* 0x000ea40008200800 */
[----:B--2---:R-:W-:Y:S01]  /*31e0*/  MOV R11, UR4 ;  /* 0x00000004000b7c02 */ /* 0x004fe20008000f00 */
[----:B------:R-:W-:Y:S06]  /*31f0*/  BRA.U UP0, `(.L_x_60) ;  /* 0x0000000100187547 */ /* 0x000fec000b800000 */
.L_x_61:
[----:B------:R-:W-:Y:S05]  /*3200*/  NANOSLEEP 0x64 ;  /* 0x000000640000795d */ /* 0x000fea0003800000 */
[----:B------:R-:W-:-:S05]  /*3210*/  UMOV UR4, 0x10 ;  /* 0x0000001000047882 */ /* 0x000fca0000000000 */
[----:B------:R-:W-:Y:S04]  /*3220*/  DEPBAR.LE SB2, 0x36 ;  /* 0x0000ad800000791a */ /* 0x000fe80000000000 */
[----:B------:R-:W2:Y:S02]  /*3230*/  UTCATOMSWS.2CTA.FIND_AND_SET.ALIGN UP0, UR4, UR4 ;  /* 0x00000004000475e3 */ /* 0x000ea40008200800 */
[----:B--2---:R-:W-:Y:S01]  /*3240*/  MOV R11, UR4 ;  /* 0x00000004000b7c02 */ /* 0x004fe20008000f00 */
[----:B------:R-:W-:Y:S05]  /*3250*/  BRA.U !UP0, `(.L_x_61) ;  /* 0xfffffffd08e87547 */ /* 0x000fea000b83ffff */
.L_x_60:
[----:B------:R-:W2:Y:S01]  /*3260*/  LDS R7, [UR5+0x10] ;  /* 0x00001005ff077984 */ /* 0x000ea20008000800 */
[----:B------:R-:W-:Y:S01]  /*3270*/  IMAD.U32 R5, RZ, RZ, UR6 ;  /* 0x00000006ff057e24 */ /* 0x000fe2000f8e00ff */
[----:B------:R-:W-:-:S03]  /*3280*/  MOV R4, UR49 ;  /* 0x0000003100047c02 */ /* 0x000fc60008000f00 */
[----:B------:R-:W-:Y:S01]  /*3290*/  VIADD R5, R5, 0x130 ;  /* 0x0000013005057836 */ /* 0x000fe20000000000 */
[----:B--2---:R-:W-:-:S04]  /*32a0*/  SHF.L.U32 R7, R7, 0x1f, RZ ;  /* 0x0000001f07077819 */ /* 0x004fc800000006ff */
[----:B------:R-:W2:Y:S02]  /*32b0*/  SYNCS.PHASECHK.TRANS64.TRYWAIT P0, [UR5+0x8], R7 ;  /* 0x00000807ff0075a7 */ /* 0x000ea40008001105 */
[----:B--2---:R-:W-:Y:S05]  /*32c0*/  @P0 BRA `(.L_x_62) ;  /* 0x0000000000080947 */ /* 0x004fea0003800000 */
[----:B------:R-:W2:Y:S02]  /*32d0*/  SYNCS.PHASECHK.TRANS64.TRYWAIT P0, [UR5+0x8], R7 ;  /* 0x00000807ff0075a7 */ /* 0x000ea40008001105 */
[----:B--2---:R-:W-:Y:S05]  /*32e0*/  @!P0 BRA `(.L_x_63) ;  /* 0x0000008c00208947 */ /* 0x004fea0003800000 */
.L_x_62:
[----:B--2---:R-:W-:Y:S01]  /*32f0*/  HFMA2 R0, -RZ, RZ, 0, 5.9604644775390625e-08 ;  /* 0x00000001ff007431 */ /* 0x004fe200000001ff */
[----:B------:R-:W-:Y:S01]  /*3300*/  UPRMT UR4, UR49, 0x654, UR7 ;  /* 0x0000065431047896 */ /* 0x000fe20008000007 */
[----:B------:R-:W-:Y:S01]  /*3310*/  IMAD.MOV.U32 R8, RZ, RZ, 0xffff ;  /* 0x0000ffffff087424 */ /* 0x000fe200078e00ff */
[----:B------:R-:W-:Y:S01]  /*3320*/  PRMT R4, R4, 0x654, R5 ;  /* 0x0000065404047816 */ /* 0x000fe20000000005 */
[----:B------:R-:W-:Y:S02]  /*3330*/  IMAD.MOV.U32 R6, RZ, RZ, 0x4 ;  /* 0x00000004ff067424 */ /* 0x000fe400078e00ff */
[----:B------:R-:W-:Y:S01]  /*3340*/  IMAD.SHL.U32 R9, R11, 0x20, RZ ;  /* 0x000000200b097824 */ /* 0x000fe200078e00ff */
[----:B------:R-:W-:Y:S02]  /*3350*/  MOV R5, UR4 ;  /* 0x0000000400057c02 */ /* 0x000fe40008000f00 */
[-C--:B------:R-:W-:Y:S01]  /*3360*/  SHF.L.U32 R8, R8, R11.reuse, RZ ;  /* 0x0000000b08087219 */ /* 0x080fe200000006ff */
[----:B------:R2:W-:Y:S01]  /*3370*/  SYNCS.ARRIVE.TRANS64.RED RZ, [UR4], R6 ;  /* 0x00000006ffff79a7 */ /* 0x0005e20008000404 */
[----:B------:R-:W-:Y:S01]  /*3380*/  SHF.L.U32 R7, R0, R11, RZ ;  /* 0x0000000b00077219 */ /* 0x000fe200000006ff */
[----:B------:R2:W-:Y:S04]  /*3390*/  STS [UR6+0x130], R9 ;  /* 0x00013009ff007988 */ /* 0x0005e80008000806 */
[----:B------:R2:W-:Y:S04]  /*33a0*/  STAS [R4.64], R11 ;  /* 0x0000000b04007dbd */ /* 0x0005e8000c0008ff */
[----:B------:R2:W-:Y:S04]  /*33b0*/  ATOMS.OR RZ, [UR5+0x14], R8 ;  /* 0x00001408ffff798c */ /* 0x0005e8000b000005 */
[----:B------:R2:W-:Y:S04]  /*33c0*/  ATOMS.OR RZ, [UR5+0x18], R7 ;  /* 0x00001807ffff798c */ /* 0x0005e8000b000005 */
[----:B------:R2:W-:Y:S02]  /*33d0*/  ATOMS.XOR RZ, [UR5+0x10], R0 ;  /* 0x00001000ffff798c */ /* 0x0005e4000b800005 */
.L_x_59:
[----:B-1----:R-:W-:Y:S05]  /*33e0*/  BSYNC B0 ;  /* 0x0000000000007941 */ /* 0x002fea0003800000 */
.L_x_58:
[----:B------:R-:W-:Y:S05]  /*33f0*/  BRA.U UP1, `(.L_x_64) ;  /* 0x00000001016c7547 */ /* 0x000fea000b800000 */
[----:B------:R-:W-:-:S03]  /*3400*/  UMOV UR4, 0xffffffff ;  /* 0xffffffff00047882 */ /* 0x000fc60000000000 */
[----:B------:R-:W-:Y:S05]  /*3410*/  BRA.DIV UR4, `(.L_x_65) ;  /* 0x0000008a04ec7947 */ /* 0x000fea000b800000 */
[----:B------:R-:W-:-:S13]  /*3420*/  ELECT P6, URZ, PT ;  /* 0x0000000000ff782f */ /* 0x000fda00038c0000 */
.L_x_167:
[----:B------:R-:W-:Y:S05]  /*3430*/  @!P6 BRA `(.L_x_64) ;  /* 0x00000000005ce947 */ /* 0x000fea0003800000 */
[----:B--2---:R-:W2:Y:S02]  /*3440*/  LDS R5, [UR5+0x10] ;  /* 0x00001005ff057984 */ /* 0x004ea40008000800 */
[----:B--2---:R-:W-:-:S04]  /*3450*/  SHF.L.U32 R5, R5, 0x1f, RZ ;  /* 0x0000001f05057819 */ /* 0x004fc800000006ff */
[----:B------:R-:W2:Y:S02]  /*3460*/  SYNCS.PHASECHK.TRANS64.TRYWAIT P0, [UR5+0x8], R5 ;  /* 0x00000805ff0075a7 */ /* 0x000ea40008001105 */
[----:B--2---:R-:W-:Y:S05]  /*3470*/  @P0 BRA `(.L_x_66) ;  /* 0x0000000000080947 */ /* 0x004fea0003800000 */
[----:B------:R-:W2:Y:S02]  /*3480*/  SYNCS.PHASECHK.TRANS64.TRYWAIT P0, [UR5+0x8], R5 ;  /* 0x00000805ff0075a7 */ /* 0x000ea40008001105 */
[----:B--2---:R-:W-:Y:S05]  /*3490*/  @!P0 BRA `(.L_x_67) ;  /* 0x0000008800ec8947 */ /* 0x004fea0003800000 */
.L_x_66:
[----:B------:R-:W3:Y:S01]  /*34a0*/  LDS R7, [UR6+0x130] ;  /* 0x00013006ff077984 */ /* 0x000ee20008000800 */
[----:B--2---:R-:W-:Y:S02]  /*34b0*/  HFMA2 R0, -RZ, RZ, 0, 5.9604644775390625e-08 ;  /* 0x00000001ff007431 */ /* 0x004fe400000001ff */
[----:B------:R-:W-:Y:S01]  /*34c0*/  IMAD.MOV.U32 R4, RZ, RZ, 0xffff ;  /* 0x0000ffffff047424 */ /* 0x000fe200078e00ff */
[----:B------:R-:W-:Y:S01]  /*34d0*/  UPRMT UR4, UR49, 0x654, UR7 ;  /* 0x0000065431047896 */ /* 0x000fe20008000007 */
[----:B---3--:R-:W-:-:S03]  /*34e0*/  IMAD.SHL.U32 R5, R7, 0x20, RZ ;  /* 0x0000002007057824 */ /* 0x008fc600078e00ff */
[-C--:B------:R-:W-:Y:S02]  /*34f0*/  SHF.L.U32 R4, R4, R7.reuse, RZ ;  /* 0x0000000704047219 */ /* 0x080fe400000006ff */
[----:B------:R-:W-:Y:S01]  /*3500*/  SHF.L.U32 R7, R0, R7, RZ ;  /* 0x0000000700077219 */ /* 0x000fe200000006ff */
[----:B------:R3:W-:Y:S04]  /*3510*/  STS [UR6+0x130], R5 ;  /* 0x00013005ff007988 */ /* 0x0007e80008000806 */
[----:B------:R3:W-:Y:S04]  /*3520*/  ATOMS.OR RZ, [UR5+0x14], R4 ;  /* 0x00001404ffff798c */ /* 0x0007e8000b000005 */
[----:B------:R3:W-:Y:S01]  /*3530*/  ATOMS.OR RZ, [UR5+0x18], R7 ;  /* 0x00001807ffff798c */ /* 0x0007e2000b000005 */
[----:B------:R-:W-:Y:S03]  /*3540*/  SYNCS.ARRIVE.TRANS64.RED.A1T0 RZ, [UR4], RZ ;  /* 0x000000ffffff79a7 */ /* 0x000fe60008100404 */
[----:B------:R3:W-:Y:S01]  /*3550*/  ATOMS.XOR RZ, [UR5+0x10], R0 ;  /* 0x00001000ffff798c */ /* 0x0007e2000b800005 */
[----:B------:R-:W-:Y:S05]  /*3560*/  BRA `(.L_x_64) ;  /* 0x0000000000107947 */ /* 0x000fea0003800000 */
.L_x_57:
[----:B------:R-:W-:Y:S02]  /*3570*/  MOV R0, 0xffffffff ;  /* 0xffffffff00007802 */ /* 0x000fe40000000f00 */
[----:B------:R-:W-:-:S03]  /*3580*/  MOV R4, 0x35b0 ;  /* 0x000035b000047802 */ /* 0x000fc60000000f00 */
[----:B------:R2:W-:Y:S04]  /*3590*/  STS [UR6+0x130], R0 ;  /* 0x00013000ff007988 */ /* 0x0005e80008000806 */
[----:B-12--5:R-:W-:Y:S05]  /*35a0*/  CALL.REL.NOINC `($__internal_1_$__cuda_sm10x_tcgen05_guardrail_trap_phase_invalid_during_alloc) ;  /* 0x0000009000907944 */ /* 0x026fea0003c00000 */
.L_x_64:
[----:B------:R-:W-:Y:S05]  /*35b0*/  WARPSYNC.ALL ;  /* 0x0000000000007948 */ /* 0x000fea0003800000 */
[----:B------:R-:W4:Y:S01]  /*35c0*/  S2UR UR4, SR_CgaCtaId ;  /* 0x00000000000479c3 */ /* 0x000f220000008800 */
[----:B------:R-:W-:Y:S01]  /*35d0*/  UMOV UR26, 0x400 ;  /* 0x00000400001a7882 */ /* 0x000fe20000000000 */
[----:B------:R-:W-:-:S06]  /*35e0*/  NOP ;  /* 0x0000000000007918 */ /* 0x000fcc0000000000 */
[----:B------:R-:W-:Y:S06]  /*35f0*/  BAR.ARV 0x6, 0xa0 ;  /* 0x0182800000007b1d */ /* 0x000fec0000002000 */
[----:B------:R-:W1:Y:S01]  /*3600*/  LDCU UR6, c[0x0][0x38c] ;  /* 0x00007180ff0677ac */ /* 0x000e620008000800 */
[----:B------:R-:W-:Y:S01]  /*3610*/  LOP3.LUT R3, R3, 0xffff, RZ, 0xc0, !PT ;  /* 0x0000ffff03037812 */ /* 0x000fe200078ec0ff */
[----:B--2---:R-:W-:Y:S01]  /*3620*/  IMAD.MOV.U32 R9, RZ, RZ, 0x1 ;  /* 0x00000001ff097424 */ /* 0x004fe200078e00ff */
[----:B------:R-:W-:Y:S01]  /*3630*/  LOP3.LUT R2, R2, 0xffff, RZ, 0xc0, !PT ;  /* 0x0000ffff02027812 */ /* 0x000fe200078ec0ff */
[----:B------:R-:W-:Y:S01]  /*3640*/  IMAD.MOV.U32 R8, RZ, RZ, RZ ;  /* 0x000000ffff087224 */ /* 0x000fe200078e00ff */
[----:B------:R-:W-:Y:S01]  /*3650*/  R2UR UR28, R3 ;  /* 0x00000000031c72ca */ /* 0x000fe200000e0000 */
[----:B------:R-:W-:Y:S01]  /*3660*/  UMOV UR32, URZ ;  /* 0x000000ff00207c82 */ /* 0x000fe20008000000 */
[----:B------:R-:W-:-:S02]  /*3670*/  R2UR UR42, R2 ;  /* 0x00000000022a72ca */ /* 0x000fc400000e0000 */
[----:B------:R-:W-:Y:S01]  /*3680*/  CS2R R2, SRZ ;  /* 0x0000000000027805 */ /* 0x000fe2000001ff00 */
[----:B------:R-:W-:Y:S01]  /*3690*/  UMOV UR23, URZ ;  /* 0x000000ff00177c82 */ /* 0x000fe20008000000 */
[----:B----4-:R-:W-:Y:S01]  /*36a0*/  ULEA UR26, UR4, UR26, 0x18 ;  /* 0x0000001a041a7291 */ /* 0x010fe2000f8ec0ff */
[----:B------:R-:W-:Y:S01]  /*36b0*/  UMOV UR22, URZ ;  /* 0x000000ff00167c82 */ /* 0x000fe20008000000 */
[----:B------:R-:W-:Y:S02]  /*36c0*/  UISETP.NE.AND UP3, UPT, UR48, URZ, UPT ;  /* 0x000000ff3000728c */ /* 0x000fe4000bf65270 */
[----:B------:R-:W-:Y:S02]  /*36d0*/  UIADD3 UR5, UPT, UPT, UR26, 0x10800, URZ ;  /* 0x000108001a057890 */ /* 0x000fe4000fffe0ff */
[----:B------:R-:W-:-:S03]  /*36e0*/  UIADD3 UR4, UPT, UPT, UR26, 0x24800, URZ ;  /* 0x000248001a047890 */ /* 0x000fc6000fffe0ff */
[----:B---3--:R-:W2:Y:S01]  /*36f0*/  LDS R0, [UR26+0x130] ;  /* 0x0001301aff007984 */ /* 0x008ea20008000800 */
[----:B-1----:R-:W-:Y:S02]  /*3700*/  UIADD3 UR6, UPT, UPT, UR6, 0x3f, URZ ;  /* 0x0000003f06067890 */ /* 0x002fe4000fffe0ff */
[----:B------:R-:W-:Y:S02]  /*3710*/  USHF.R.U32.HI UR5, URZ, 0x4, UR5 ;  /* 0x00000004ff057899 */ /* 0x000fe40008011605 */
[----:B------:R-:W-:Y:S02]  /*3720*/  USHF.R.S32.HI UR33, URZ, 0x1f, UR6 ;  /* 0x0000001fff217899 */ /* 0x000fe40008011406 */
[----:B------:R-:W-:Y:S02]  /*3730*/  USHF.R.U32.HI UR4, URZ, 0x4, UR4 ;  /* 0x00000004ff047899 */ /* 0x000fe40008011604 */
[----:B------:R-:W-:Y:S02]  /*3740*/  ULEA.HI UR33, UR33, UR6, URZ, 0x6 ;  /* 0x0000000621217291 */ /* 0x000fe4000f8f30ff */
[----:B------:R-:W-:-:S02]  /*3750*/  ULOP3.LUT UR5, UR5, 0x3fff, URZ, 0xc0, !UPT ;  /* 0x00003fff05057892 */ /* 0x000fc4000f8ec0ff */
[----:B------:R-:W-:Y:S02]  /*3760*/  USHF.R.S32.HI UR33, URZ, 0x6, UR33 ;  /* 0x00000006ff217899 */ /* 0x000fe40008011421 */
[----:B------:R-:W-:Y:S02]  /*3770*/  ULOP3.LUT UR30, UR4, 0x3fff, URZ, 0xc0, !UPT ;  /* 0x00003fff041e7892 */ /* 0x000fe4000f8ec0ff */
[----:B------:R-:W-:Y:S01]  /*3780*/  UISETP.LT.AND UP0, UPT, UR33, 0x1, UPT ;  /* 0x000000012100788c */ /* 0x000fe2000bf01270 */
[----:B------:R-:W-:Y:S01]  /*3790*/  UMOV UR40, 0x0 ;  /* 0x0000000000287882 */ /* 0x000fe20000000000 */
[----:B------:R-:W-:Y:S01]  /*37a0*/  UMOV UR41, 0x10400010 ;  /* 0x1040001000297882 */ /* 0x000fe20000000000 */
[----:B------:R-:W-:Y:S02]  /*37b0*/  ULOP3.LUT UR29, UR5, 0x10000, URZ, 0xfc, !UPT ;  /* 0x00010000051d7892 */ /* 0x000fe4000f8efcff */
[----:B------:R-:W-:Y:S02]  /*37c0*/  ULOP3.LUT UR30, UR30, 0x10000, URZ, 0xfc, !UPT ;  /* 0x000100001e1e7892 */ /* 0x000fe4000f8efcff */
[----:B------:R-:W-:Y:S01]  /*37d0*/  USEL UR43, UR33, 0x1, !UP0 ;  /* 0x00000001212b7887 */ /* 0x000fe2000c000000 */
[----:B------:R-:W-:Y:S01]  /*37e0*/  UMOV UR38, 0x0 ;  /* 0x0000000000267882 */ /* 0x000fe20000000000 */
[----:B------:R-:W-:Y:S01]  /*37f0*/  UMOV UR39, 0x10400010 ;  /* 0x1040001000277882 */ /* 0x000fe20000000000 */
[----:B------:R-:W-:Y:S01]  /*3800*/  UMOV UR36, 0x0 ;  /* 0x0000000000247882 */ /* 0x000fe20000000000 */
[----:B------:R-:W-:Y:S01]  /*3810*/  UMOV UR37, 0x10400010 ;  /* 0x1040001000257882 */ /* 0x000fe20000000000 */
[----:B------:R-:W-:Y:S01]  /*3820*/  UMOV UR34, 0x0 ;  /* 0x0000000000227882 */ /* 0x000fe20000000000 */
[----:B------:R-:W-:Y:S01]  /*3830*/  UMOV UR35, 0x10400010 ;  /* 0x1040001000237882 */ /* 0x000fe20000000000 */
[----:B--2---:R-:W-:-:S15]  /*3840*/  R2UR UR44, R0 ;  /* 0x00000000002c72ca */ /* 0x004fde00000e0000 */
.L_x_75:
[C---:B------:R-:W-:Y:S02]  /*3850*/  LEA R0, R8.reuse, UR26, 0x3 ;  /* 0x0000001a08007c11 */ /* 0x040fe4000f8e18ff */
[----:B------:R-:W-:Y:S02]  /*3860*/  SHF.L.U32 R5, R3, 0x1f, RZ ;  /* 0x0000001f03057819 */ /* 0x000fe400000006ff */
[----:B------:R-:W-:Y:S02]  /*3870*/  LEA R4, R8, UR26, 0x4 ;  /* 0x0000001a08047c11 */ /* 0x000fe4000f8e20ff */
[----:B------:R-:W1:Y:S02]  /*3880*/  SYNCS.PHASECHK.TRANS64.TRYWAIT P0, [R0+URZ+0xa0], R5 ;  /* 0x0000a005000075a7 */ /* 0x000e6400080011ff */
[----:B-1-3--:R-:W-:Y:S05]  /*3890*/  @!P0 BRA `(.L_x_68) ;  /* 0x0000008800048947 */ /* 0x00afea0003800000 */
.L_x_168:
[----:B-1----:R-:W1:Y:S01]  /*38a0*/  LDS.128 R4, [R4+0x110] ;  /* 0x0001100004047984 */ /* 0x002e620000000c00 */
[----:B------:R-:W-:Y:S02]  /*38b0*/  VIADD R0, R0, 0xb0 ;  /* 0x000000b000007836 */ /* 0x000fe40000000000 */
[----:B------:R-:W-:Y:S01]  /*38c0*/  VIADD R8, R8, 0x1 ;  /* 0x0000000108087836 */ /* 0x000fe20000000000 */
[----:B------:R-:W-:Y:S01]  /*38d0*/  @!PT LDS RZ, [RZ] ;  /* 0x00000000fffff984 */ /* 0x000fe20000000800 */
[----:B------:R-:W-:Y:S01]  /*38e0*/  @!PT LDS RZ, [RZ] ;  /* 0x00000000fffff984 */ /* 0x000fe20000000800 */
[----:B------:R-:W-:Y:S01]  /*38f0*/  @!PT LDS RZ, [RZ] ;  /* 0x00000000fffff984 */ /* 0x000fe20000000800 */
[----:B------:R-:W-:Y:S01]  /*3900*/  @!PT LDS RZ, [RZ] ;  /* 0x00000000fffff984 */ /* 0x000fe20000000800 */
[----:B------:R2:W-:Y:S06]  /*3910*/  MEMBAR.ALL.CTA ;  /* 0x0000000000007992 */ /* 0x0005ec0000008000 */
[----:B--2---:R-:W2:Y:S01]  /*3920*/  FENCE.VIEW.ASYNC.S ;  /* 0x00000000000073c6 */ /* 0x004ea20000000000 */
[----:B------:R-:W-:-:S04]  /*3930*/  PRMT R0, RZ, 0x654, R0 ;  /* 0x00000654ff007816 */ /* 0x000fc80000000000 */
[----:B--2---:R2:W-:Y:S01]  /*3940*/  SYNCS.ARRIVE.TRANS64.RED.A1T0 RZ, [R0+URZ], RZ ;  /* 0x000000ff00ff79a7 */ /* 0x0045e200081004ff */
[----:B-1----:R-:W-:Y:S01]  /*3950*/  LOP3.LUT P1, RZ, R6, 0x1, RZ, 0xc0, !PT ;  /* 0x0000000106ff7812 */ /* 0x002fe2000782c0ff */
[----:B--2---:R-:W-:-:S12]  /*3960*/  BRA.U UP3, `(.L_x_69) ;  /* 0x0000000503087547 */ /* 0x004fd8000b800000 */
[----:B------:R-:W1:Y:S01]  /*3970*/  LDCU UR4, c[0x0][0x38c] ;  /* 0x00007180ff0477ac */ /* 0x000e620008000800 */
[----:B------:R-:W-:Y:S02]  /*3980*/  PLOP3.LUT P2, PT, PT, PT, PT, 0x80, 0x8 ;  /* 0x000000000008781c */ /* 0x000fe40003f4f070 */
[----:B------:R-:W-:Y:S01]  /*3990*/  SHF.L.U32 R5, R9, 0x1f, RZ ;  /* 0x0000001f09057819 */ /* 0x000fe200000006ff */
[----:B------:R-:W-:Y:S02]  /*39a0*/  ULEA UR31, UR32, UR26, 0x3 ;  /* 0x0000001a201f7291 */ /* 0x000fe4000f8e18ff */
[----:B------:R-:W-:Y:S02]  /*39b0*/  ULEA UR11, UR32, UR44, 0x8 ;  /* 0x0000002c200b7291 */ /* 0x000fe4000f8e40ff */
[----:B-1----:R-:W-:-:S06]  /*39c0*/  UISETP.GE.AND UP0, UPT, UR4, 0x1, UPT ;  /* 0x000000010400788c */ /* 0x002fcc000bf06270 */
[----:B------:R-:W-:-:S05]  /*39d0*/  PLOP3.LUT P0, PT, PT, PT, UP0, 0x80, 0x8 ;  /* 0x000000000008781c */ /* 0x000fca0003f0f008 */
[----:B------:R-:W-:-:S08]  /*39e0*/  @UP0 ULEA UR4, UR23, UR26, 0x3 ;  /* 0x0000001a17040291 */ /* 0x000fd0000f8e18ff */
[----:B------:R-:W-:-:S04]  /*39f0*/  @P0 SHF.L.U32 R0, R2, 0x1f, RZ ;  /* 0x0000001f02000819 */ /* 0x000fc800000006ff */
[----:B------:R1:W2:Y:S01]  /*3a00*/  @P0 SYNCS.PHASECHK.TRANS64.TRYWAIT P2, [UR4], R0 ;  /* 0x00000000ff0005a7 */ /* 0x0002a20008041104 */
[----:B------:R-:W3:Y:S02]  /*3a10*/  SYNCS.PHASECHK.TRANS64.TRYWAIT P0, [UR31+0xd0], R5 ;  /* 0x0000d005ff0075a7 */ /* 0x000ee4000800111f */
[----:B-123--:R-:W-:Y:S05]  /*3a20*/  @!P0 BRA `(.L_x_70) ;  /* 0x0000008400b48947 */ /* 0x00efea0003800000 */
.L_x_170:
[----:B------:R-:W-:Y:S01]  /*3a30*/  UMOV UR27, UR22 ;  /* 0x00000016001b7c82 */ /* 0x000fe20008000000 */
[----:B------:R-:W-:Y:S05]  /*3a40*/  BRA.U !UP0, `(.L_x_71) ;  /* 0x0000000108c07547 */ /* 0x000fea000b800000 */
[----:B------:R-:W-:Y:S02]  /*3a50*/  UIADD3 UR27, UPT, UPT, UR43, UR22, URZ ;  /* 0x000000162b1b7290 */ /* 0x000fe4000fffe0ff */
[----:B------:R-:W-:Y:S01]  /*3a60*/  UPLOP3.LUT UP2, UPT, UPT, UPT, UPT, 0x40, 0x4 ;  /* 0x000000000004789c */ /* 0x000fe20003f4e870 */
[----:B------:R-:W-:Y:S01]  /*3a70*/  UMOV UR24, UR33 ;  /* 0x0000002100187c82 */ /* 0x000fe20008000000 */
[----:B------:R-:W-:-:S09]  /*3a80*/  UMOV UR10, UR23 ;  /* 0x00000017000a7c82 */ /* 0x000fd20008000000 */
.L_x_74:
[----:B--2---:R-:W-:Y:S01]  /*3a90*/  ULEA UR5, UR10, UR26, 0x3 ;  /* 0x0000001a0a057291 */ /* 0x004fe2000f8e18ff */
[----:B---3--:R-:W-:Y:S11]  /*3aa0*/  @P2 BRA `(.L_x_72) ;  /* 0x00000000000c2947 */ /* 0x008ff60003800000 */
[----:B-1----:R-:W-:Y:S04]  /*3ab0*/  SHF.L.U32 R5, R2, 0x1f, RZ ;  /* 0x0000001f02057819 */ /* 0x002fe800000006ff */
[----:B------:R-:W1:Y:S02]  /*3ac0*/  SYNCS.PHASECHK.TRANS64.TRYWAIT P0, [UR5], R5 ;  /* 0x00000005ff0075a7 */ /* 0x000e640008001105 */
[----:B-1----:R-:W-:Y:S05]  /*3ad0*/  @!P0 BRA `(.L_x_73) ;  /* 0x0000008400a08947 */ /* 0x002fea0003800000 */
.L_x_72:
[----:B------:R-:W-:Y:S01]  /*3ae0*/  UISETP.NE.AND UP0, UPT, UR24, 0x1, UPT ;  /* 0x000000011800788c */ /* 0x000fe2000bf05270 */
[----:B------:R-:W-:Y:S01]  /*3af0*/  PLOP3.LUT P2, PT, PT, PT, PT, 0x80, 0x8 ;  /* 0x000000000008781c */ /* 0x000fe20003f4f070 */
[----:B------:R-:W-:Y:S02]  /*3b00*/  UIADD3 UR4, UPT, UPT, UR10, 0x1, URZ ;  /* 0x000000010a047890 */ /* 0x000fe4000fffe0ff */
[----:B------:R-:W-:Y:S02]  /*3b10*/  UIADD3 UR25, UPT, UPT, UR5, 0x28, URZ ;  /* 0x0000002805197890 */ /* 0x000fe4000fffe0ff */
[----:B------:R-:W-:Y:S01]  /*3b20*/  UISETP.NE.AND UP1, UPT, UR4, 0x5, UPT ;  /* 0x000000050400788c */ /* 0x000fe2000bf25270 */
[----:B------:R-:W-:Y:S01]  /*3b30*/  PLOP3.LUT P0, PT, PT, PT, UP0, 0x80, 0x8 ;  /* 0x000000000008781c */ /* 0x000fe20003f0f008 */
[----:B------:R-:W-:Y:S02]  /*3b40*/  UIADD3 UR22, UPT, UPT, UR22, 0x1, URZ ;  /* 0x0000000116167890 */ /* 0x000fe4000fffe0ff */
[----:B------:R-:W-:Y:S02]  /*3b50*/  USEL UR6, URZ, 0x1, UP1 ;  /* 0x00000001ff067887 */ /* 0x000fe40008800000 */
[----:B------:R-:W-:Y:S02]  /*3b60*/  USEL UR23, UR4, URZ, UP1 ;  /* 0x000000ff04177287 */ /* 0x000fe40008800000 */
[----:B------:R-:W-:Y:S02]  /*3b70*/  UIADD3 UR24, UPT, UPT, UR24, -0x1, URZ ;  /* 0xffffffff18187890 */ /* 0x000fe4000fffe0ff */
[----:B------:R-:W-:Y:S01]  /*3b80*/  @UP0 ULEA UR4, UR23, UR26, 0x3 ;  /* 0x0000001a17040291 */ /* 0x000fe2000f8e18ff */
[----:B------:R-:W-:Y:S01]  /*3b90*/  LOP3.LUT R2, R2, UR6, RZ, 0x3c, !PT ;  /* 0x0000000602027c12 */ /* 0x000fe2000f8e3cff */
[----:B------:R-:W-:Y:S02]  /*3ba0*/  ULEA UR6, UR10, UR30, 0xa ;  /* 0x0000001e0a067291 */ /* 0x000fe4000f8e50ff */
[----:B------:R-:W-:Y:S01]  /*3bb0*/  UISETP.NE.AND UP0, UPT, UR22, UR27, UPT ;  /* 0x0000001b1600728c */ /* 0x000fe2000bf05270 */
[----:B-1----:R-:W-:Y:S01]  /*3bc0*/  @P0 SHF.L.U32 R0, R2, 0x1f, RZ ;  /* 0x0000001f02000819 */ /* 0x002fe200000006ff */
[----:B------:R-:W-:Y:S02]  /*3bd0*/  UIADD3 UR20, UPT, UPT, UR6, 0x2, URZ ;  /* 0x0000000206147890 */ /* 0x000fe4000fffe0ff */
[----:B------:R-:W-:Y:S01]  /*3be0*/  UIADD3 UR16, UPT, UPT, UR6, 0x4, URZ ;  /* 0x0000000406107890 */ /* 0x000fe2000fffe0ff */
[----:B------:R2:W3:Y:S01]  /*3bf0*/  @P0 SYNCS.PHASECHK.TRANS64.TRYWAIT P2, [UR4], R0 ;  /* 0x00000000ff0005a7 */ /* 0x0004e20008041104 */
[----:B------:R-:W-:Y:S02]  /*3c00*/  ULEA UR4, UR10, UR29, 0xa ;  /* 0x0000001d0a047291 */ /* 0x000fe4000f8e50ff */
[----:B------:R-:W-:Y:S02]  /*3c10*/  UIADD3 UR12, UPT, UPT, UR6, 0x6, URZ ;  /* 0x00000006060c7890 */ /* 0x000fe4000fffe0ff */
[----:B------:R-:W-:Y:S02]  /*3c20*/  UIADD3 UR18, UPT, UPT, UR4, 0x2, URZ ;  /* 0x0000000204127890 */ /* 0x000fe4000fffe0ff */
[----:B------:R-:W-:Y:S02]  /*3c30*/  UIADD3 UR14, UPT, UPT, UR4, 0x4, URZ ;  /* 0x00000004040e7890 */ /* 0x000fe4000fffe0ff */
[----:B------:R-:W-:Y:S01]  /*3c40*/  UIADD3 UR8, UPT, UPT, UR4, 0x6, URZ ;  /* 0x0000000604087890 */ /* 0x000fe2000fffe0ff */
[----:B------:R-:W-:Y:S01]  /*3c50*/  UMOV UR7, 0x40004040 ;  /* 0x4000404000077882 */ /* 0x000fe20000000000 */
[----:B------:R-:W-:Y:S01]  /*3c60*/  UMOV UR5, 0x40004040 ;  /* 0x4000404000057882 */ /* 0x000fe20000000000 */
[----:B------:R-:W-:Y:S01]  /*3c70*/  UMOV UR21, 0x40004040 ;  /* 0x4000404000157882 */ /* 0x000fe20000000000 */
[----:B------:R2:W-:Y:S01]  /*3c80*/  UTCHMMA.2CTA gdesc[UR4], gdesc[UR6], tmem[UR11], tmem[UR40], idesc[UR41], UP2 ;  /* 0x00ff2806040075ea */ /* 0x0005e2000920000b */
[----:B------:R-:W-:Y:S01]  /*3c90*/  UPLOP3.LUT UP2, UPT, UPT, UPT, UPT, 0x80, 0x8 ;  /* 0x000000000008789c */ /* 0x000fe20003f4f070 */
[----:B------:R-:W-:Y:S01]  /*3ca0*/  UMOV UR19, 0x40004040 ;  /* 0x4000404000137882 */ /* 0x000fe20000000000 */
[----:B------:R-:W-:Y:S01]  /*3cb0*/  UMOV UR17, 0x40004040 ;  /* 0x4000404000117882 */ /* 0x000fe20000000000 */
[----:B------:R2:W-:Y:S01]  /*3cc0*/  UTCHMMA.2CTA gdesc[UR18], gdesc[UR20], tmem[UR11], tmem[UR38], idesc[UR39], UPT ;  /* 0x00ff2614120075ea */ /* 0x0005e2000ba0000b */
[----:B------:R-:W-:Y:S01]  /*3cd0*/  UMOV UR15, 0x40004040 ;  /* 0x40004040000f7882 */ /* 0x000fe20000000000 */
[----:B------:R-:W-:Y:S01]  /*3ce0*/  UMOV UR13, 0x40004040 ;  /* 0x40004040000d7882 */ /* 0x000fe20000000000 */
[----:B------:R-:W-:Y:S01]  /*3cf0*/  UMOV UR9, 0x40004040 ;  /* 0x4000404000097882 */ /* 0x000fe20000000000 */
[----:B------:R2:W-:Y:S01]  /*3d00*/  UTCHMMA.2CTA gdesc[UR14], gdesc[UR16], tmem[UR11], tmem[UR36], idesc[UR37], UPT ;  /* 0x00ff24100e0075ea */ /* 0x0005e2000ba0000b */
[----:B------:R2:W-:Y:S01]  /*3d10*/  UTCHMMA.2CTA gdesc[UR8], gdesc[UR12], tmem[UR11], tmem[UR34], idesc[UR35], UPT ;  /* 0x00ff220c080075ea */ /* 0x0005e2000ba0000b */
[----:B------:R2:W-:Y:S01]  /*3d20*/  UTCBAR.2CTA.MULTICAST [UR25], URZ, UR28 ;  /* 0x000000ff190073e9 */ /* 0x0005e2000820081c */
[----:B------:R-:W-:Y:S01]  /*3d30*/  UMOV UR10, UR23 ;  /* 0x00000017000a7c82 */ /* 0x000fe20008000000 */
[----:B------:R-:W-:Y:S05]  /*3d40*/  BRA.U UP0, `(.L_x_74) ;  /* 0xfffffffd00507547 */ /* 0x000fea000b83ffff */
.L_x_71:
[----:B--2---:R-:W-:Y:S01]  /*3d50*/  UIADD3 UR4, UPT, UPT, UR31, 0xc0, URZ ;  /* 0x000000c01f047890 */ /* 0x004fe2000fffe0ff */
[----:B------:R-:W-:-:S08]  /*3d60*/  UMOV UR22, UR27 ;  /* 0x0000001b00167c82 */ /* 0x000fd00008000000 */
[----:B------:R2:W-:Y:S01]  /*3d70*/  UTCBAR.2CTA.MULTICAST [UR4], URZ, UR42 ;  /* 0x000000ff040073e9 */ /* 0x0005e2000820082a */
[----:B------:R-:W-:Y:S02]  /*3d80*/  NOP ;  /* 0x0000000000007918 */ /* 0x000fe40000000000 */
.L_x_69:
[----:B--2---:R-:W-:Y:S01]  /*3d90*/  UIADD3 UR4, UPT, UPT, UR32, 0x1, URZ ;  /* 0x0000000120047890 */ /* 0x004fe2000fffe0ff */
[----:B------:R-:W-:-:S03]  /*3da0*/  ISETP.NE.AND P0, PT, R8, 0x2, PT ;  /* 0x000000020800780c */ /* 0x000fc60003f05270 */
[----:B------:R-:W-:Y:S01]  /*3db0*/  UISETP.NE.AND UP0, UPT, UR4, 0x2, UPT ;  /* 0x000000020400788c */ /* 0x000fe2000bf05270 */
[----:B-1----:R-:W-:Y:S02]  /*3dc0*/  SEL R0, RZ, 0x1, P0 ;  /* 0x00000001ff007807 */ /* 0x002fe40000000000 */
[----:B------:R-:W-:Y:S01]  /*3dd0*/  SEL R8, R8, RZ, P0 ;  /* 0x000000ff08087207 */ /* 0x000fe20000000000 */
[----:B------:R-:W-:Y:S01]  /*3de0*/  USEL UR5, URZ, 0x1, UP0 ;  /* 0x00000001ff057887 */ /* 0x000fe20008000000 */
[----:B------:R-:W-:Y:S01]  /*3df0*/  LOP3.LUT R3, R3, R0, RZ, 0x3c, !PT ;  /* 0x0000000003037212 */ /* 0x000fe200078e3cff */
[----:B------:R-:W-:-:S04]  /*3e00*/  USEL UR32, UR4, URZ, UP0 ;  /* 0x000000ff04207287 */ /* 0x000fc80008000000 */
[----:B------:R-:W-:Y:S01]  /*3e10*/  LOP3.LUT R9, R9, UR5, RZ, 0x3c, !PT ;  /* 0x0000000509097c12 */ /* 0x000fe2000f8e3cff */
[----:B------:R-:W-:Y:S07]  /*3e20*/  @P1 BRA `(.L_x_75) ;  /* 0xfffffff800881947 */ /* 0x000fee000383ffff */
[----:B------:R-:W1:Y:S01]  /*3e30*/  S2UR UR8, SR_CgaCtaId ;  /* 0x00000000000879c3 */ /* 0x000e620000008800 */
[----:B------:R-:W-:Y:S01]  /*3e40*/  ELECT P0, URZ, PT ;  /* 0x0000000000ff782f */ /* 0x000fe20003800000 */
[----:B------:R-:W-:Y:S01]  /*3e50*/  HFMA2 R0, -RZ, RZ, 0, 5.9604644775390625e-08 ;  /* 0x00000001ff007431 */ /* 0x000fe200000001ff */
[----:B------:R-:W-:-:S05]  /*3e60*/  UMOV UR4, 0x40 ;  /* 0x0000004000047882 */ /* 0x000fca0000000000 */
[----:B------:R-:W-:Y:S01]  /*3e70*/  UVIRTCOUNT.DEALLOC.SMPOOL 0x80 ;  /* 0x000000800000784c */ /* 0x000fe20000000000 */
[----:B------:R-:W-:Y:S02]  /*3e80*/  UISETP.NE.AND UP0, UPT, UR48, URZ, UPT ;  /* 0x000000ff3000728c */ /* 0x000fe4000bf05270 */
[----:B-1----:R-:W-:-:S09]  /*3e90*/  ULEA UR8, UR8, UR4, 0x18 ;  /* 0x0000000408087291 */ /* 0x002fd2000f8ec0ff */
[----:B------:R1:W-:Y:S01]  /*3ea0*/  @P0 STS.U8 [UR8+0x1c], R0 ;  /* 0x00001c00ff000988 */ /* 0x0003e20008000008 */
[----:B------:R-:W-:Y:S05]  /*3eb0*/  BRA.U UP0, `(.L_x_76) ;  /* 0x0000000100587547 */ /* 0x000fea000b800000 */
[----:B------:R-:W-:Y:S01]  /*3ec0*/  UIADD3 UR5, UPT, UPT, UR26, 0xd0, URZ ;  /* 0x000000d01a057890 */ /* 0x000fe2000fffe0ff */
[----:B------:R-:W-:-:S03]  /*3ed0*/  SHF.L.U32 R3, R9, 0x1f, RZ ;  /* 0x0000001f09037819 */ /* 0x000fc600000006ff */
[----:B------:R-:W-:-:S09]  /*3ee0*/  ULEA UR4, UR32, UR5, 0x3 ;  /* 0x0000000520047291 */ /* 0x000fd2000f8e18ff */
[----:B------:R-:W2:Y:S02]  /*3ef0*/  SYNCS.PHASECHK.TRANS64.TRYWAIT P0, [UR4], R3 ;  /* 0x00000003ff0075a7 */ /* 0x000ea40008001104 */
[----:B--2---:R-:W-:Y:S05]  /*3f00*/  @!P0 BRA `(.L_x_77) ;  /* 0x0000008000ac8947 */ /* 0x004fea0003800000 */
.L_x_173:
[----:B------:R-:W-:-:S04]  /*3f10*/  UIADD3 UR4, UPT, UPT, UR32, 0x1, URZ ;  /* 0x0000000120047890 */ /* 0x000fc8000fffe0ff */
[----:B------:R-:W-:-:S04]  /*3f20*/  UISETP.NE.AND UP1, UPT, UR4, 0x2, UPT ;  /* 0x000000020400788c */ /* 0x000fc8000bf25270 */
[----:B------:R-:W-:Y:S02]  /*3f30*/  USEL UR6, URZ, 0x1, UP1 ;  /* 0x00000001ff067887 */ /* 0x000fe40008800000 */
[----:B------:R-:W-:-:S04]  /*3f40*/  USEL UR4, UR4, URZ, UP1 ;  /* 0x000000ff04047287 */ /* 0x000fc80008800000 */
[----:B------:R-:W-:Y:S01]  /*3f50*/  ULEA UR4, UR4, UR5, 0x3 ;  /* 0x0000000504047291 */ /* 0x000fe2000f8e18ff */
[----:B-1----:R-:W-:-:S04]  /*3f60*/  LOP3.LUT R3, R9, UR6, RZ, 0x3c, !PT ;  /* 0x0000000609037c12 */ /* 0x002fc8000f8e3cff */
[----:B------:R-:W-:Y:S01]  /*3f70*/  SHF.L.U32 R3, R3, 0x1f, RZ ;  /* 0x0000001f03037819 */ /* 0x000fe200000006ff */
[----:B------:R-:W-:-:S04]  /*3f80*/  IMAD.U32 R0, RZ, RZ, UR4 ;  /* 0x00000004ff007e24 */ /* 0x000fc8000f8e00ff */
[----:B------:R1:W2:Y:S03]  /*3f90*/  SYNCS.PHASECHK.TRANS64.TRYWAIT P0, [R0+URZ], R3 ;  /* 0x00000003000075a7 */ /* 0x0002a600080011ff */
[----:B--2---:R-:W-:Y:S05]  /*3fa0*/  @!P0 NANOSLEEP.SYNCS 0x989680 ;  /* 0x009896800000895d */ /* 0x004fea0003900000 */
[----:B------:R-:W2:Y:S02]  /*3fb0*/  @!P0 SYNCS.PHASECHK.TRANS64 P0, [R0+URZ], R3 ;  /* 0x00000003000085a7 */ /* 0x000ea400080010ff */
[----:B--2---:R-:W-:Y:S05]  /*3fc0*/  @P0 BRA `(.L_x_78) ;  /* 0x0000000000200947 */ /* 0x004fea0003800000 */
.L_x_79:
[----:B--2---:R2:W4:Y:S02]  /*3fd0*/  SYNCS.PHASECHK.TRANS64.TRYWAIT P0, [R0+URZ], R3 ;  /* 0x00000003000075a7 */ /* 0x00452400080011ff */
[----:B----4-:R-:W-:Y:S05]  /*3fe0*/  @!P0 NANOSLEEP.SYNCS 0x989680 ;  /* 0x009896800000895d */ /* 0x010fea0003900000 */
[----:B------:R-:W4:Y:S02]  /*3ff0*/  @!P0 SYNCS.PHASECHK.TRANS64 P0, [R0+URZ], R3 ;  /* 0x00000003000085a7 */ /* 0x000f2400080010ff */
[----:B----4-:R-:W-:Y:S05]  /*4000*/  @!P0 BRA `(.L_x_79) ;  /* 0xfffffffc00f08947 */ /* 0x010fea000383ffff */
[----:B------:R-:W-:Y:S05]  /*4010*/  BRA `(.L_x_78) ;  /* 0x00000000000c7947 */ /* 0x000fea0003800000 */
.L_x_76:
[----:B------:R-:W-:-:S04]  /*4020*/  UIADD3 UR4, UPT, UPT, UR26, 0x100, URZ ;  /* 0x000001001a047890 */ /* 0x000fc8000fffe0ff */
[----:B------:R-:W-:-:S09]  /*4030*/  UPRMT UR4, UR49, 0x654, UR4 ;  /* 0x0000065431047896 */ /* 0x000fd20008000004 */
[----:B------:R-:W-:Y:S03]  /*4040*/  SYNCS.ARRIVE.TRANS64.RED.A1T0 RZ, [UR4], RZ ;  /* 0x000000ffffff79a7 */ /* 0x000fe60008100404 */
.L_x_78:
[----:B-12---:R-:W-:Y:S01]  /*4050*/  SHF.L.U32 R3, RZ, 0x1f, RZ ;  /* 0x0000001fff037819 */ /* 0x006fe200000006ff */
[----:B------:R-:W-:Y:S01]  /*4060*/  UIADD3 UR4, UPT, UPT, UR26, 0x100, URZ ;  /* 0x000001001a047890 */ /* 0x000fe2000fffe0ff */
[----:B------:R-:W-:Y:S02]  /*4070*/  PLOP3.LUT P0, PT, PT, PT, UP0, 0x80, 0x8 ;  /* 0x000000000008781c */ /* 0x000fe40003f0f008 */
[----:B------:R-:W1:Y:S02]  /*4080*/  SYNCS.PHASECHK.TRANS64.TRYWAIT P1, [UR26+0x100], R3 ;  /* 0x00010003ff0075a7 */ /* 0x000e64000802111a */
[----:B-1----:R-:W-:Y:S09]  /*4090*/  @!P1 BRA `(.L_x_80) ;  /* 0x0000008000609947 */ /* 0x002ff20003800000 */
.L_x_175:
[----:B------:R-:W-:Y:S01]  /*40a0*/  @!UP0 UPRMT UR4, UR49, 0x654, UR4 ;  /* 0x0000065431048896 */ /* 0x000fe20008000004 */
[----:B------:R-:W-:Y:S01]  /*40b0*/  UMOV UR5, 0xffff ;  /* 0x0000ffff00057882 */ /* 0x000fe20000000000 */
[----:B------:R-:W-:-:S07]  /*40c0*/  UMOV UR6, 0x1 ;  /* 0x0000000100067882 */ /* 0x000fce0000000000 */
[----:B------:R-:W-:Y:S01]  /*40d0*/  @!P0 SYNCS.ARRIVE.TRANS64.RED.A1T0 RZ, [UR4], RZ ;  /* 0x000000ffffff89a7 */ /* 0x000fe20008100404 */
[----:B------:R-:W-:Y:S01]  /*40e0*/  NOP ;  /* 0x0000000000007918 */ /* 0x000fe20000000000 */
[----:B-1----:R-:W1:Y:S01]  /*40f0*/  LDS R0, [UR8+0x14] ;  /* 0x00001408ff007984 */ /* 0x002e620008000800 */
[----:B------:R-:W-:-:S04]  /*4100*/  ULOP3.LUT UR4, UR44, 0xffff, URZ, 0xc0, !UPT ;  /* 0x0000ffff2c047892 */ /* 0x000fc8000f8ec0ff */
[----:B------:R-:W-:-:S04]  /*4110*/  USHF.R.U32.HI UR4, URZ, 0x5, UR4 ;  /* 0x00000005ff047899 */ /* 0x000fc80008011604 */
[----:B------:R-:W-:Y:S02]  /*4120*/  USHF.L.U32 UR5, UR5, UR4, URZ ;  /* 0x0000000405057299 */ /* 0x000fe400080006ff */
[----:B------:R-:W-:-:S04]  /*4130*/  USHF.L.U32 UR4, UR6, UR4, URZ ;  /* 0x0000000406047299 */ /* 0x000fc800080006ff */
[----:B-1----:R-:W-:-:S04]  /*4140*/  LOP3.LUT R0, R0, UR5, RZ, 0xc0, !PT ;  /* 0x0000000500007c12 */ /* 0x002fc8000f8ec0ff */
[----:B------:R-:W-:-:S13]  /*4150*/  ISETP.NE.AND P0, PT, R0, UR5, PT ;  /* 0x0000000500007c0c */ /* 0x000fda000bf05270 */
[----:B------:R-:W-:Y:S05]  /*4160*/  @P0 BRA `(.L_x_81) ;  /* 0x0000000000580947 */ /* 0x000fea0003800000 */
[----:B------:R-:W1:Y:S02]  /*4170*/  LDS R0, [UR8+0x18] ;  /* 0x00001808ff007984 */ /* 0x000e640008000800 */
[----:B-1----:R-:W-:-:S04]  /*4180*/  LOP3.LUT R0, R0, UR4, RZ, 0xc0, !PT ;  /* 0x0000000400007c12 */ /* 0x002fc8000f8ec0ff */
[----:B------:R-:W-:-:S13]  /*4190*/  ISETP.NE.AND P0, PT, R0, UR4, PT ;  /* 0x0000000400007c0c */ /* 0x000fda000bf05270 */
[----:B------:R-:W-:Y:S05]  /*41a0*/  @P0 BRA `(.L_x_82) ;  /* 0x00000000003c0947 */ /* 0x000fea0003800000 */
[----:B------:R-:W1:Y:S01]  /*41b0*/  S2R R2, SR_LANEID ;  /* 0x0000000000027919 */ /* 0x000e620000000000 */
[----:B------:R-:W-:Y:S01]  /*41c0*/  ULOP3.LUT UR5, URZ, UR5, URZ, 0x33, !UPT ;  /* 0x00000005ff057292 */ /* 0x000fe2000f8e33ff */
[----:B------:R-:W-:Y:S01]  /*41d0*/  LOP3.LUT R4, RZ, UR4, RZ, 0x33, !PT ;  /* 0x00000004ff047c12 */ /* 0x000fe2000f8e33ff */
[----:B------:R-:W-:Y:S02]  /*41e0*/  VOTEU.ANY UR4, UPT, PT ;  /* 0x0000000000047886 */ /* 0x000fe400038e0100 */
[----:B------:R-:W-:Y:S01]  /*41f0*/  UFLO.U32 UR4, UR4 ;  /* 0x00000004000472bd */ /* 0x000fe200080e0000 */
[----:B------:R-:W2:Y:S01]  /*4200*/  REDUX UR6, R4 ;  /* 0x00000000040673c4 */ /* 0x000ea20000000000 */
[----:B------:R-:W-:-:S06]  /*4210*/  IMAD.U32 R0, RZ, RZ, UR5 ;  /* 0x00000005ff007e24 */ /* 0x000fcc000f8e00ff */
[----:B------:R4:W-:Y:S01]  /*4220*/  UTCATOMSWS.AND URZ, UR5 ;  /* 0x0000000500ff79e3 */ /* 0x0009e20008000000 */
[----:B------:R-:W3:Y:S01]  /*4230*/  REDUX UR7, R0 ;  /* 0x00000000000773c4 */ /* 0x000ee20000000000 */
[----:B-1----:R-:W-:Y:S01]  /*4240*/  ISETP.EQ.U32.AND P0, PT, R2, UR4, PT ;  /* 0x0000000402007c0c */ /* 0x002fe2000bf02070 */
[----:B--2---:R-:W-:Y:S01]  /*4250*/  IMAD.U32 R2, RZ, RZ, UR6 ;  /* 0x00000006ff027e24 */ /* 0x004fe2000f8e00ff */
[----:B---3--:R-:W-:-:S11]  /*4260*/  MOV R3, UR7 ;  /* 0x0000000700037c02 */ /* 0x008fd60008000f00 */
[----:B------:R4:W-:Y:S04]  /*4270*/  @P0 ATOMS.AND RZ, [UR8+0x14], R3 ;  /* 0x00001403ffff098c */ /* 0x0009e8000a800008 */
[----:B------:R4:W-:Y:S01]  /*4280*/  @P0 ATOMS.AND RZ, [UR8+0x18], R2 ;  /* 0x00001802ffff098c */ /* 0x0009e2000a800008 */
[----:B------:R-:W-:Y:S05]  /*4290*/  BRA `(.L_x_83) ;  /* 0x0000000000147947 */ /* 0x000fea0003800000 */
.L_x_82:
[----:B------:R-:W-:Y:S02]  /*42a0*/  MOV R2, 0x42c0 ;  /* 0x000042c000027802 */ /* 0x000fe40000000f00 */
[----:B---3-5:R-:W-:Y:S05]  /*42b0*/  CALL.REL.NOINC `($__internal_0_$__cuda_sm10x_tcgen05_guardrail_trap_col_being_dealloced_not_returned_by_alloc) ;  /* 0x0000008400407944 */ /* 0x028fea0003c00000 */
[----:B------:R-:W-:Y:S05]  /*42c0*/  BRA `(.L_x_83) ;  /* 0x0000000000087947 */ /* 0x000fea0003800000 */
.L_x_81:
[----:B------:R-:W-:Y:S02]  /*42d0*/  MOV R2, 0x42f0 ;  /* 0x000042f000027802 */ /* 0x000fe40000000f00 */
[----:B---3-5:R-:W-:Y:S05]  /*42e0*/  CALL.REL.NOINC `($__internal_2_$__cuda_sm10x_tcgen05_guardrail_trap_unallocated_columns_being_dealloced) ;  /* 0x00000084004c7944 */ /* 0x028fea0003c00000 */
.L_x_83:
[----:B------:R-:W-:Y:S01]  /*42f0*/  NOP ;  /* 0x0000000000007918 */ /* 0x000fe20000000000 */
[----:B----4-:R-:W-:Y:S05]  /*4300*/  EXIT ;  /* 0x000000000000794d */ /* 0x010fea0003800000 */
.L_x_56:
[----:B------:R-:W-:-:S09]  /*4310*/  UISETP.NE.OR UP0, UPT, UR18, 0x3, !UP4 ;  /* 0x000000031200788c */ /* 0x000fd2000e705670 */
[----:B------:R-:W-:Y:S05]  /*4320*/  BRA.U UP0, `(.L_x_84) ;  /* 0x00000011007c7547 */ /* 0x000fea000b800000 */
[----:B------:R-:W2:Y:S01]  /*4330*/  LDCU.64 UR4, c[0x0][0x888] ;  /* 0x00011100ff0477ac */ /* 0x000ea20008000a00 */
[----:B------:R-:W3:Y:S01]  /*4340*/  LDC.64 R12, c[0x0][0x348] ;  /* 0x0000d200ff0c7b82 */ /* 0x000ee20000000a00 */
[----:B------:R-:W-:Y:S02]  /*4350*/  HFMA2 R9, -RZ, RZ, 0, 0 ;  /* 0x00000000ff097431 */ /* 0x000fe400000001ff */
[----:B------:R-:W-:Y:S01]  /*4360*/  IMAD.MOV.U32 R11, RZ, RZ, 0x1 ;  /* 0x00000001ff0b7424 */ /* 0x000fe200078e00ff */
[----:B------:R-:W4:Y:S01]  /*4370*/  LDCU UR40, c[0x0][0x370] ;  /* 0x00006e00ff2877ac */ /* 0x000f220008000800 */
[----:B------:R-:W-:Y:S01]  /*4380*/  IMAD.MOV.U32 R10, RZ, RZ, RZ ;  /* 0x000000ffff0a7224 */ /* 0x000fe200078e00ff */
[----:B------:R-:W-:Y:S01]  /*4390*/  MOV R3, 0x4000 ;  /* 0x0000400000037802 */ /* 0x000fe20000000f00 */
[----:B------:R-:W4:Y:S01]  /*43a0*/  LDCU.128 UR48, c[0x0][0xb10] ;  /* 0x00016200ff3077ac */ /* 0x000f220008000c00 */
[----:B------:R-:W1:Y:S01]  /*43b0*/  LDCU UR37, c[0x0][0x374] ;  /* 0x00006e80ff2577ac */ /* 0x000e620008000800 */
[----:B------:R-:W1:Y:S01]  /*43c0*/  LDCU.64 UR38, c[0x0][0x890] ;  /* 0x00011200ff2677ac */ /* 0x000e620008000a00 */
[----:B------:R-:W1:Y:S01]  /*43d0*/  LDCU UR15, c[0x0][0xb0c] ;  /* 0x00016180ff0f77ac */ /* 0x000e620008000800 */
[----:B--2---:R-:W-:Y:S01]  /*43e0*/  UISETP.NE.U32.AND UP0, UPT, UR4, URZ, UPT ;  /* 0x000000ff0400728c */ /* 0x004fe2000bf05070 */
[----:B------:R-:W2:Y:S01]  /*43f0*/  LDCU UR46, c[0x0][0xb20] ;  /* 0x00016400ff2e77ac */ /* 0x000ea20008000800 */
[----:B------:R-:W2:Y:S01]  /*4400*/  LDCU UR4, c[0x0][0xb30] ;  /* 0x00016600ff0477ac */ /* 0x000ea20008000800 */
[----:B------:R-:W-:Y:S01]  /*4410*/  UMOV UR21, 0x400 ;  /* 0x0000040000157882 */ /* 0x000fe20000000000 */
[----:B----4-:R-:W-:-:S02]  /*4420*/  UIMAD.WIDE.U32 UR6, UR40, UR48, URZ ;  /* 0x00000030280672a5 */ /* 0x010fc4000f8e00ff */
[----:B-1----:R-:W-:Y:S02]  /*4430*/  UIMAD.WIDE.U32 UR8, UR37, UR51, URZ ;  /* 0x00000033250872a5 */ /* 0x002fe4000f8e00ff */
[----:B------:R-:W-:Y:S02]  /*4440*/  ULEA UR21, UR47, UR21, 0x18 ;  /* 0x000000152f157291 */ /* 0x000fe4000f8ec0ff */
[----:B------:R-:W-:Y:S02]  /*4450*/  UISETP.NE.U32.AND UP6, UPT, UR38, URZ, UPT ;  /* 0x000000ff2600728c */ /* 0x000fe4000bfc5070 */
[----:B------:R-:W-:Y:S02]  /*4460*/  UIADD3 UR41, UPT, UPT, UR21, 0x68, URZ ;  /* 0x0000006815297890 */ /* 0x000fe4000fffe0ff */
[----:B------:R-:W-:Y:S02]  /*4470*/  UISETP.NE.AND.EX UP5, UPT, UR5, URZ, UPT, UP0 ;  /* 0x000000ff0500728c */ /* 0x000fe4000bfa5300 */
[----:B------:R-:W-:Y:S01]  /*4480*/  UISETP.NE.AND UP0, UPT, UR42, 0x1, UPT ;  /* 0x000000012a00788c */ /* 0x000fe2000bf05270 */
[----:B------:R-:W-:Y:S01]  /*4490*/  UMOV UR6, UR7 ;  /* 0x0000000700067c82 */ /* 0x000fe20008000000 */
[----:B------:R-:W-:Y:S01]  /*44a0*/  UMOV UR43, UR9 ;  /* 0x00000009002b7c82 */ /* 0x000fe20008000000 */
[----:B------:R-:W-:-:S02]  /*44b0*/  UISETP.NE.AND UP0, UPT, UR15, 0x1, UPT ;  /* 0x000000010f00788c */ /* 0x000fc4000bf05270 */
[----:B------:R-:W-:Y:S02]  /*44c0*/  UPLOP3.LUT UP4, UPT, UPT, UPT, UPT, 0x40, 0x4 ;  /* 0x000000000004789c */ /* 0x000fe40003f8e870 */
[----:B------:R-:W-:Y:S01]  /*44d0*/  UISETP.GE.AND UP2, UPT, UR42, 0x1, UPT ;  /* 0x000000012a00788c */ /* 0x000fe2000bf46270 */
[----:B------:R-:W1:Y:S01]  /*44e0*/  LDCU.64 UR22, c[0x0][0xb28] ;  /* 0x00016500ff1677ac */ /* 0x000e620008000a00 */
[----:B------:R-:W-:Y:S02]  /*44f0*/  UISETP.NE.AND.EX UP6, UPT, UR39, URZ, UPT, UP6 ;  /* 0x000000ff2700728c */ /* 0x000fe4000bfc5360 */
[----:B------:R-:W-:Y:S02]  /*4500*/  UIADD3 UR33, UPT, UPT, UR21, 0x50, URZ ;  /* 0x0000005015217890 */ /* 0x000fe4000fffe0ff */
[----:B------:R-:W-:Y:S02]  /*4510*/  UIADD3 UR25, UPT, UPT, UR21, 0x58, URZ ;  /* 0x0000005815197890 */ /* 0x000fe4000fffe0ff */
[----:B------:R-:W-:-:S02]  /*4520*/  UIADD3 UR17, UPT, UPT, UR21, 0x60, URZ ;  /* 0x0000006015117890 */ /* 0x000fc4000fffe0ff */
[----:B------:R-:W-:Y:S02]  /*4530*/  UPRMT UR41, UR47, 0x654, UR41 ;  /* 0x000006542f297896 */ /* 0x000fe40008000029 */
[----:B------:R-:W-:Y:S02]  /*4540*/  USHF.R.U32.HI UR44, URZ, UR49, UR6 ;  /* 0x00000031ff2c7299 */ /* 0x000fe40008011606 */
[----:B--2---:R-:W-:Y:S02]  /*4550*/  USHF.R.U32.HI UR43, URZ, UR46, UR43 ;  /* 0x0000002eff2b7299 */ /* 0x004fe4000801162b */
[----:B------:R-:W-:Y:S02]  /*4560*/  UISETP.NE.AND UP0, UPT, UR50, 0x1, UPT ;  /* 0x000000013200788c */ /* 0x000fe4000bf05270 */
[----:B---3--:R-:W-:-:S11]  /*4570*/  UISETP.NE.AND UP3, UPT, UR4, 0x1, UPT ;  /* 0x000000010400788c */ /* 0x008fd6000bf65270 */
.L_x_95:
[C---:B------:R-:W-:Y:S02]  /*4580*/  LEA R8, R10.reuse, UR21, 0x3 ;  /* 0x000000150a087c11 */ /* 0x040fe4000f8e18ff */
[----:B------:R-:W-:Y:S02]  /*4590*/  SHF.L.U32 R5, R9, 0x1f, RZ ;  /* 0x0000001f09057819 */ /* 0x000fe400000006ff */
[----:B------:R-:W-:Y:S02]  /*45a0*/  LEA R6, R10, UR21, 0x4 ;  /* 0x000000150a067c11 */ /* 0x000fe4000f8e20ff */
[----:B--2---:R-:W2:Y:S02]  /*45b0*/  SYNCS.PHASECHK.TRANS64.TRYWAIT P0, [R8+URZ+0xa0], R5 ;  /* 0x0000a005080075a7 */ /* 0x004ea400080011ff */
[----:B--2---:R-:W-:Y:S05]  /*45c0*/  @!P0 BRA `(.L_x_85) ;  /* 0x0000007c002c8947 */ /* 0x004fea0003800000 */
.L_x_176:
[----:B--2---:R-:W2:Y:S01]  /*45d0*/  LDS.128 R4, [R6+0x110] ;  /* 0x0001100006047984 */ /* 0x004ea20000000c00 */
[----:B------:R-:W-:Y:S01]  /*45e0*/  UISETP.GE.AND UP0, UPT, UR42, 0x1, UPT ;  /* 0x000000012a00788c */ /* 0x000fe2000bf06270 */
[----:B------:R-:W-:Y:S01]  /*45f0*/  @!PT LDS RZ, [RZ] ;  /* 0x00000000fffff984 */ /* 0x000fe20000000800 */
[----:B------:R-:W-:Y:S01]  /*4600*/  @!PT LDS RZ, [RZ] ;  /* 0x00000000fffff984 */ /* 0x000fe20000000800 */
[----:B------:R-:W-:Y:S01]  /*4610*/  @!PT LDS RZ, [RZ] ;  /* 0x00000000fffff984 */ /* 0x000fe20000000800 */
[----:B------:R-:W-:Y:S01]  /*4620*/  @!PT LDS RZ, [RZ] ;  /* 0x00000000fffff984 */ /* 0x000fe20000000800 */
[----:B------:R3:W-:Y:S06]  /*4630*/  MEMBAR.ALL.CTA ;  /* 0x0000000000007992 */ /* 0x0007ec0000008000 */
[----:B---3--:R-:W3:Y:S01]  /*4640*/  FENCE.VIEW.ASYNC.S ;  /* 0x00000000000073c6 */ /* 0x008ee20000000000 */
[----:B--2---:R-:W-:Y:S11]  /*4650*/  LOP3.LUT P0, RZ, R6, 0x1, RZ, 0xc0, !PT ;  /* 0x0000000106ff7812 */ /* 0x004ff6000780c0ff */
[----:B------:R-:W-:Y:S02]  /*4660*/  @!UPT UIADD3 URZ, UPT, UPT, URZ, URZ, URZ ;  /* 0x000000fffffff290 */ /* 0x000fe4000fffe0ff */
[----:B---3--:R-:W-:Y:S01]  /*4670*/  VOTEU.ANY UP2, P0 ;  /* 0x0000000000ff7886 */ /* 0x008fe20000040100 */
[----:B------:R-:W-:Y:S11]  /*4680*/  PLOP3.LUT P0, PT, PT, PT, UP2, 0x80, 0x8 ;  /* 0x000000000008781c */ /* 0x000ff60003f0f028 */
[----:B------:R-:W-:Y:S02]  /*4690*/  @!UPT UIADD3 URZ, UPT, UPT, URZ, URZ, URZ ;  /* 0x000000fffffff290 */ /* 0x000fe4000fffe0ff */
[----:B------:R-:W-:Y:S02]  /*46a0*/  @P0 SHF.R.U32.HI R0, RZ, 0x10, R5 ;  /* 0x00000010ff000819 */ /* 0x000fe40000011605 */
[----:B------:R-:W-:Y:S02]  /*46b0*/  @P0 MOV R2, R4 ;  /* 0x0000000400020202 */ /* 0x000fe40000000f00 */
[----:B------:R-:W-:Y:S01]  /*46c0*/  @P0 R2UR UR4, R0 ;  /* 0x00000000000402ca */ /* 0x000fe200000e0000 */
[----:B------:R-:W-:Y:S01]  /*46d0*/  VIADD R0, R8, 0xb0 ;  /* 0x000000b008007836 */ /* 0x000fe20000000000 */
[----:B------:R-:W-:Y:S02]  /*46e0*/  @P0 LOP3.LUT R4, R5, 0xffff, RZ, 0xc0, !PT ;  /* 0x0000ffff05040812 */ /* 0x000fe400078ec0ff */
[----:B------:R-:W-:Y:S02]  /*46f0*/  @P0 R2UR UR6, R2 ;  /* 0x00000000020602ca */ /* 0x000fe400000e0000 */
[----:B------:R-:W-:Y:S02]  /*4700*/  PRMT R0, RZ, 0x654, R0 ;  /* 0x00000654ff007816 */ /* 0x000fe40000000000 */
[----:B------:R-:W-:Y:S02]  /*4710*/  @P0 R2UR UR5, R4 ;  /* 0x00000000040502ca */ /* 0x000fe400000e0000 */
[----:B------:R2:W-:Y:S03]  /*4720*/  SYNCS.ARRIVE.TRANS64.RED.A1T0 RZ, [R0+URZ], RZ ;  /* 0x000000ff00ff79a7 */ /* 0x0005e600081004ff */
[----:B------:R-:W-:Y:S04]  /*4730*/  @UP2 UMOV UR29, UR4 ;  /* 0x00000004001d2c82 */ /* 0x000fe80008000000 */
[----:B------:R-:W-:Y:S04]  /*4740*/  @UP2 UMOV UR14, UR6 ;  /* 0x00000006000e2c82 */ /* 0x000fe80008000000 */
[----:B------:R-:W-:Y:S01]  /*4750*/  @UP2 UMOV UR13, UR5 ;  /* 0x00000005000d2c82 */ /* 0x000fe20008000000 */
[----:B------:R-:W-:Y:S05]  /*4760*/  BRA.U !UP0, `(.L_x_86) ;  /* 0x0000000108c07547 */ /* 0x000fea000b800000 */
[----:B------:R-:W-:Y:S02]  /*4770*/  UIMAD.WIDE.U32 UR18, UR13, UR51, URZ ;  /* 0x000000330d1272a5 */ /* 0x000fe4000f8e00ff */
[----:B------:R-:W-:Y:S02]  /*4780*/  UP2UR UR16, UPR, URZ, 0x4 ;  /* 0x00000004ff107883 */ /* 0x000fe40008000000 */
[----:B------:R-:W-:Y:S02]  /*4790*/  UISETP.NE.AND UP2, UPT, UR50, 0x1, UPT ;  /* 0x000000013200788c */ /* 0x000fe4000bf45270 */
[----:B------:R-:W-:Y:S02]  /*47a0*/  UIMAD.WIDE.U32 UR26, UR14, UR48, URZ ;  /* 0x000000300e1a72a5 */ /* 0x000fe4000f8e00ff */
[----:B------:R-:W-:Y:S02]  /*47b0*/  USEL UR4, UR37, UR43, !UP2 ;  /* 0x0000002b25047287 */ /* 0x000fe4000d000000 */
[----:B------:R-:W-:Y:S02]  /*47c0*/  UISETP.NE.AND UP0, UPT, UR15, 0x1, UPT ;  /* 0x000000010f00788c */ /* 0x000fe4000bf05270 */
[----:B------:R-:W-:Y:S02]  /*47d0*/  UP2UR UR20, UPR, URZ, 0x2 ;  /* 0x00000002ff147883 */ /* 0x000fe40008000000 */
[----:B------:R-:W-:Y:S02]  /*47e0*/  UISETP.NE.AND UP1, UPT, UR42, 0x1, UPT ;  /* 0x000000012a00788c */ /* 0x000fe4000bf25270 */
[----:B-1----:R-:W-:Y:S02]  /*47f0*/  UIMAD.WIDE.U32 UR8, UR4, UR22, URZ ;  /* 0x00000016040872a5 */ /* 0x002fe4000f8e00ff */
[----:B------:R-:W-:Y:S01]  /*4800*/  USEL UR7, UR40, UR44, !UP0 ;  /* 0x0000002c28077287 */ /* 0x000fe2000c000000 */
[----:B------:R-:W-:Y:S02]  /*4810*/  UMOV UR5, UR19 ;  /* 0x0000001300057c82 */ /* 0x000fe40008000000 */
[----:B------:R-:W-:Y:S02]  /*4820*/  USHF.R.U32.HI UR6, URZ, UR46, UR5 ;  /* 0x0000002eff067299 */ /* 0x000fe40008011605 */
[----:B------:R-:W-:Y:S02]  /*4830*/  UIMAD.WIDE.U32 UR10, UR7, UR22, URZ ;  /* 0x00000016070a72a5 */ /* 0x000fe4000f8e00ff */
[----:B------:R-:W-:Y:S02]  /*4840*/  USEL UR6, UR13, UR6, !UP2 ;  /* 0x000000060d067287 */ /* 0x000fe4000d000000 */
[----:B------:R-:W-:Y:S01]  /*4850*/  UISETP.NE.AND UP2, UPT, UR16, URZ, UPT ;  /* 0x000000ff1000728c */ /* 0x000fe2000bf45270 */
[----:B------:R-:W-:Y:S02]  /*4860*/  UMOV UR5, UR27 ;  /* 0x0000001b00057c82 */ /* 0x000fe40008000000 */
[----:B------:R-:W-:Y:S03]  /*4870*/  USHF.R.U32.HI UR12, URZ, UR49, UR5 ;  /* 0x00000031ff0c7299 */ /* 0x000fe60008011605 */
[----:B------:R-:W-:Y:S02]  /*4880*/  UMOV UR5, UR9 ;  /* 0x0000000900057c82 */ /* 0x000fe40008000000 */
[----:B------:R-:W-:Y:S03]  /*4890*/  @UP1 USHF.R.U32.HI UR4, URZ, UR23, UR5 ;  /* 0x00000017ff041299 */ /* 0x000fe60008011605 */
[----:B------:R-:W-:Y:S01]  /*48a0*/  UMOV UR5, UR11 ;  /* 0x0000000b00057c82 */ /* 0x000fe20008000000 */
[----:B------:R-:W-:Y:S02]  /*48b0*/  UIMAD UR4, UR42, UR4, URZ ;  /* 0x000000042a0472a4 */ /* 0x000fe4000f8e02ff */
[----:B------:R-:W-:Y:S02]  /*48c0*/  @UP1 USHF.R.U32.HI UR7, URZ, UR23, UR5 ;  /* 0x00000017ff071299 */ /* 0x000fe40008011605 */
[----:B------:R-:W-:Y:S02]  /*48d0*/  USEL UR5, UR14, UR12, !UP0 ;  /* 0x0000000c0e057287 */ /* 0x000fe4000c000000 */
[----:B------:R-:W-:Y:S02]  /*48e0*/  UIMAD.WIDE.U32 UR10, UR6, UR22, URZ ;  /* 0x00000016060a72a5 */ /* 0x000fe4000f8e00ff */
[----:B------:R-:W-:Y:S02]  /*48f0*/  UIMAD UR8, UR42, UR7, URZ ;  /* 0x000000072a0872a4 */ /* 0x000fe4000f8e02ff */
[----:B------:R-:W-:Y:S03]  /*4900*/  UISETP.GE.AND UP0, UPT, UR6, UR4, UPT ;  /* 0x000000040600728c */ /* 0x000fe6000bf06270 */
[----:B------:R-:W-:Y:S01]  /*4910*/  UMOV UR4, UR11 ;  /* 0x0000000b00047c82 */ /* 0x000fe20008000000 */
[----:B------:R-:W-:Y:S02]  /*4920*/  UISETP.GE.OR UP0, UPT, UR5, UR8, UP0 ;  /* 0x000000080500728c */ /* 0x000fe40008706670 */
[----:B------:R-:W-:Y:S02]  /*4930*/  USHF.R.U32.HI UR4, URZ, UR23, UR4 ;  /* 0x00000017ff047299 */ /* 0x000fe40008011604 */
[----:B------:R-:W-:Y:S02]  /*4940*/  UIMAD.WIDE.U32 UR8, UR5, UR22, URZ ;  /* 0x00000016050872a5 */ /* 0x000fe4000f8e00ff */
[----:B------:R-:W-:Y:S04]  /*4950*/  USEL UR10, UR6, UR4, !UP1 ;  /* 0x00000004060a7287 */ /* 0x000fe8000c800000 */
[----:B------:R-:W-:Y:S01]  /*4960*/  UIADD3 UR11, UPT, UPT, -UR10, URZ, URZ ;  /* 0x000000ff0a0b7290 */ /* 0x000fe2000fffe1ff */
[----:B------:R-:W-:Y:S02]  /*4970*/  @!UP0 UMOV UR4, UR9 ;  /* 0x0000000900048c82 */ /* 0x000fe40008000000 */
[----:B------:R-:W-:Y:S02]  /*4980*/  @!UP0 USHF.R.U32.HI UR4, URZ, UR23, UR4 ;  /* 0x00000017ff048299 */ /* 0x000fe40008011604 */
[----:B------:R-:W-:Y:S02]  /*4990*/  UIMAD UR8, UR42, UR11, UR6 ;  /* 0x0000000b2a0872a4 */ /* 0x000fe4000f8e0206 */
[----:B------:R-:W-:Y:S02]  /*49a0*/  @!UP0 USEL UR4, UR5, UR4, !UP1 ;  /* 0x0000000405048287 */ /* 0x000fe4000c800000 */
[----:B------:R-:W-:Y:S02]  /*49b0*/  UISETP.NE.AND UP1, UPT, UR20, URZ, UPT ;  /* 0x000000ff1400728c */ /* 0x000fe4000bf25270 */
[----:B------:R-:W-:Y:S02]  /*49c0*/  @!UP0 UIMAD UR8, UR7, UR8, UR4 ;  /* 0x00000008070882a4 */ /* 0x000fe4000f8e0204 */
[----:B------:R-:W-:Y:S02]  /*49d0*/  @!UP0 UIADD3 UR9, UPT, UPT, UR10, -UR4, URZ ;  /* 0x800000040a098290 */ /* 0x000fe4000fffe0ff */
[----:B------:R-:W-:Y:S02]  /*49e0*/  UIADD3 UR4, UPT, UPT, -UR5, URZ, URZ ;  /* 0x000000ff05047290 */ /* 0x000fe4000fffe1ff */
[----:B------:R-:W-:Y:S02]  /*49f0*/  UIADD3 UR7, UPT, UPT, -UR6, URZ, URZ ;  /* 0x000000ff06077290 */ /* 0x000fe4000fffe1ff */
[----:B------:R-:W-:Y:S02]  /*4a00*/  @!UP0 UIMAD UR6, UR9, UR42, UR5 ;  /* 0x0000002a090682a4 */ /* 0x000fe4000f8e0205 */
[----:B------:R-:W-:Y:S02]  /*4a10*/  UIMAD UR14, UR15, UR4, UR14 ;  /* 0x000000040f0e72a4 */ /* 0x000fe4000f8e020e */
[----:B------:R-:W-:Y:S01]  /*4a20*/  UIMAD UR13, UR50, UR7, UR13 ;  /* 0x00000007320d72a4 */ /* 0x000fe2000f8e020d */
[----:B------:R-:W-:Y:S02]  /*4a30*/  @!UP0 UMOV UR5, UR8 ;  /* 0x0000000800058c82 */ /* 0x000fe40008000000 */
[----:B------:R-:W-:Y:S02]  /*4a40*/  UIMAD UR14, UR5, UR15, UR14 ;  /* 0x0000000f050e72a4 */ /* 0x000fe4000f8e020e */
[----:B------:R-:W-:Y:S11]  /*4a50*/  UIMAD UR13, UR6, UR50, UR13 ;  /* 0x00000032060d72a4 */ /* 0x000ff6000f8e020d */
[----:B------:R-:W-:Y:S01]  /*4a60*/  @!UPT UIADD3 URZ, UPT, UPT, URZ, URZ, URZ ;  /* 0x000000fffffff290 */ /* 0x000fe2000fffe0ff */
.L_x_86:
[----:B------:R-:W3:Y:S01]  /*4a70*/  @!UP3 LDCU.128 UR8, c[0x0][0xb10] ;  /* 0x00016200ff08b7ac */ /* 0x000ee20008000c00 */
[----:B------:R-:W-:Y:S02]  /*4a80*/  ISETP.NE.U32.AND P0, PT, RZ, UR38, PT ;  /* 0x00000026ff007c0c */ /* 0x000fe4000bf05070 */
[----:B------:R-:W-:Y:S02]  /*4a90*/  SHF.L.U32 R4, R11, 0x1f, RZ ;  /* 0x0000001f0b047819 */ /* 0x000fe400000006ff */
[----:B------:R-:W-:Y:S01]  /*4aa0*/  ISETP.NE.AND.EX P0, PT, RZ, UR39, PT, P0 ;  /* 0x00000027ff007c0c */ /* 0x000fe2000bf05300 */
[----:B------:R-:W4:Y:S01]  /*4ab0*/  @!UP3 LDCU UR5, c[0x0][0xb0c] ;  /* 0x00016180ff05b7ac */ /* 0x000f220008000800 */
[----:B------:R-:W-:Y:S02]  /*4ac0*/  USHF.L.U32 UR35, UR30, 0x7, URZ ;  /* 0x000000071e237899 */ /* 0x000fe400080006ff */
[----:B------:R-:W-:Y:S02]  /*4ad0*/  USHF.L.U32 UR34, UR31, 0x8, URZ ;  /* 0x000000081f227899 */ /* 0x000fe400080006ff */
[----:B---3--:R-:W-:Y:S07]  /*4ae0*/  UIMAD.WIDE.U32 UR6, UR14, UR8, URZ ;  /* 0x000000080e0672a5 */ /* 0x008fee000f8e00ff */
[----:B------:R-:W-:Y:S01]  /*4af0*/  @!UP3 UMOV UR4, UR7 ;  /* 0x000000070004bc82 */ /* 0x000fe20008000000 */
[----:B----4-:R-:W-:Y:S02]  /*4b00*/  @!UP3 UISETP.NE.AND UP0, UPT, UR5, 0x1, UPT ;  /* 0x000000010500b88c */ /* 0x010fe4000bf05270 */
[----:B------:R-:W-:Y:S02]  /*4b10*/  @!UP3 USHF.R.U32.HI UR4, URZ, UR9, UR4 ;  /* 0x00000009ff04b299 */ /* 0x000fe40008011604 */
[----:B------:R-:W-:Y:S02]  /*4b20*/  UIMAD.WIDE.U32 UR6, UR13, UR11, URZ ;  /* 0x0000000b0d0672a5 */ /* 0x000fe4000f8e00ff */
[----:B------:R-:W-:Y:S02]  /*4b30*/  @!UP3 USEL UR8, UR14, UR4, !UP0 ;  /* 0x000000040e08b287 */ /* 0x000fe4000c000000 */
[----:B------:R-:W-:Y:S03]  /*4b40*/  @!UP3 UISETP.NE.AND UP0, UPT, UR10, 0x1, UPT ;  /* 0x000000010a00b88c */ /* 0x000fe6000bf05270 */
[----:B------:R-:W-:Y:S02]  /*4b50*/  @!UP3 UMOV UR6, UR7 ;  /* 0x000000070006bc82 */ /* 0x000fe40008000000 */
[----:B------:R-:W3:Y:S02]  /*4b60*/  @!UP3 LDCU UR4, c[0x0][0xb20] ;  /* 0x00016400ff04b7ac */ /* 0x000ee40008000800 */
[----:B---3--:R-:W-:Y:S04]  /*4b70*/  @!UP3 USHF.R.U32.HI UR6, URZ, UR4, UR6 ;  /* 0x00000004ff06b299 */ /* 0x008fe80008011606 */
[----:B------:R-:W-:Y:S04]  /*4b80*/  @!UP3 USEL UR6, UR13, UR6, !UP0 ;  /* 0x000000060d06b287 */ /* 0x000fe8000c000000 */
[----:B------:R-:W-:Y:S02]  /*4b90*/  @!UP3 UIADD3 UR4, UPT, UPT, -UR8, UR6, URZ ;  /* 0x000000060804b290 */ /* 0x000fe4000fffe1ff */
[----:B------:R-:W-:Y:S02]  /*4ba0*/  @!UP3 UIADD3 UR6, UPT, UPT, UR8, -UR6, URZ ;  /* 0x800000060806b290 */ /* 0x000fe4000fffe0ff */
[----:B------:R-:W-:Y:S02]  /*4bb0*/  @!UP3 UIMAD UR14, UR4, UR5, UR14 ;  /* 0x00000005040eb2a4 */ /* 0x000fe4000f8e020e */
[----:B------:R-:W-:Y:S01]  /*4bc0*/  @!UP3 UIMAD UR13, UR6, UR10, UR13 ;  /* 0x0000000a060db2a4 */ /* 0x000fe2000f8e020d */
[----:B------:R-:W-:Y:S11]  /*4bd0*/  BRA.U UP4, `(.L_x_87) ;  /* 0x0000000104107547 */ /* 0x000ff6000b800000 */
[----:B--2---:R-:W-:Y:S04]  /*4be0*/  MOV R0, UR45 ;  /* 0x0000002d00007c02 */ /* 0x004fe80008000f00 */
[----:B------:R-:W-:Y:S04]  /*4bf0*/  SHF.L.U32 R5, R0, 0x1f, RZ ;  /* 0x0000001f00057819 */ /* 0x000fe800000006ff */
[----:B------:R-:W2:Y:S02]  /*4c00*/  SYNCS.PHASECHK.TRANS64.TRYWAIT P1, [UR21+0x98], R5 ;  /* 0x00009805ff0075a7 */ /* 0x000ea40008021115 */
[----:B--2---:R-:W-:Y:S05]  /*4c10*/  @!P1 BRA `(.L_x_88) ;  /* 0x0000007400ac9947 */ /* 0x004fea0003800000 */
.L_x_87:
[----:B------:R-:W-:Y:S05]  /*4c20*/  BRA.U !UP6, `(.L_x_89) ;  /* 0x000000010e387547 */ /* 0x000fea000b800000 */
[----:B------:R-:W-:Y:S01]  /*4c30*/  UPLOP3.LUT UP1, UPT, UPT, UPT, UP5, 0x80, 0x8 ;  /* 0x000000000008789c */ /* 0x000fe20003f2f050 */
[----:B--2---:R-:W-:Y:S01]  /*4c40*/  HFMA2 R0, -RZ, RZ, 0, 5.9604644775390625e-08 ;  /* 0x00000001ff007431 */ /* 0x004fe200000001ff */
[----:B------:R-:W2:Y:S01]  /*4c50*/  LDCU.64 UR8, c[0x0][0x358] ;  /* 0x00006b00ff0877ac */ /* 0x000ea20008000a00 */
[----:B------:R-:W-:Y:S03]  /*4c60*/  IMAD.MOV.U32 R146, RZ, RZ, 0x1 ;  /* 0x00000001ff927424 */ /* 0x000fe600078e00ff */
[----:B------:R-:W-:Y:S05]  /*4c70*/  PLOP3.LUT P1, PT, PT, PT, UP1, 0x80, 0x8 ;  /* 0x000000000008781c */ /* 0x000fea0003f2f018 */
[----:B------:R-:W3:Y:S01]  /*4c80*/  @UP1 LDCU.64 UR4, c[0x0][0x888] ;  /* 0x00011100ff0417ac */ /* 0x000ee20008000a00 */
[----:B------:R-:W-:Y:S07]  /*4c90*/  @UP1 UIMAD UR6, UR36, UR38, URZ ;  /* 0x00000026240612a4 */ /* 0x000fee000f8e02ff */
[----:B------:R-:W-:Y:S01]  /*4ca0*/  @!P1 PRMT R146, R0, 0x7610, R146 ;  /* 0x0000761000929816 */ /* 0x000fe20000000092 */
[----:B---3--:R-:W-:Y:S06]  /*4cb0*/  @UP1 UIMAD.WIDE UR4, UR6, 0x4, UR4 ;  /* 0x00000004060418a5 */ /* 0x008fec000f8e0204 */
[----:B------:R-:W-:Y:S01]  /*4cc0*/  IMAD.U32 R6, RZ, RZ, UR4 ;  /* 0x00000004ff067e24 */ /* 0x000fe2000f8e00ff */
[----:B------:R-:W-:Y:S04]  /*4cd0*/  MOV R7, UR5 ;  /* 0x0000000500077c02 */ /* 0x000fe80008000f00 */
[----:B------:R-:W3:Y:S01]  /*4ce0*/  @!UP1 LDCU UR4, c[0x0][0x880] ;  /* 0x00011000ff0497ac */ /* 0x000ee20008000800 */
[----:B--2--5:R4:W5:Y:S02]  /*4cf0*/  @P1 LDG.E R73, desc[UR8][R6.64] ;  /* 0x0000000806491981 */ /* 0x024964000c1e1900 */
[----:B---34-:R-:W-:Y:S07]  /*4d00*/  @!P1 IMAD.U32 R73, RZ, RZ, UR4 ;  /* 0x00000004ff499e24 */ /* 0x018fee000f8e00ff */
.L_x_89:
[----:B-----5:R-:W-:Y:S01]  /*4d10*/  @!P0 FSETP.EQ.AND P2, PT, R73, RZ, PT ;  /* 0x000000ff4900820b */ /* 0x020fe20003f42000 */
[----:B------:R-:W-:Y:S01]  /*4d20*/  @!UPT UIADD3 URZ, UPT, UPT, URZ, URZ, URZ ;  /* 0x000000fffffff290 */ /* 0x000fe2000fffe0ff */
[----:B------:R-:W-:Y:S11]  /*4d30*/  @!P0 BRA `(.L_x_90) ;  /* 0x0000000000148947 */ /* 0x000ff60003800000 */
[----:B------:R-:W-:Y:S02]  /*4d40*/  LOP3.LUT P0, RZ, R146, 0xff, RZ, 0xc0, !PT ;  /* 0x000000ff92ff7812 */ /* 0x000fe4000780c0ff */
[----:B------:R-:W-:Y:S04]  /*4d50*/  PLOP3.LUT P2, PT, PT, PT, UP1, 0x80, 0x8 ;  /* 0x000000000008781c */ /* 0x000fe80003f4f018 */
[----:B------:R-:W-:Y:S07]  /*4d60*/  PLOP3.LUT P2, PT, P2, PT, PT, 0x8, 0x80 ;  /* 0x000000000080781c */ /* 0x000fee000174e170 */
[----:B------:R-:W-:Y:S11]  /*4d70*/  @P0 FSETP.EQ.AND P2, PT, R73, RZ, PT ;  /* 0x000000ff4900020b */ /* 0x000ff60003f42000 */
[----:B------:R-:W-:Y:S02]  /*4d80*/  @!UPT UIADD3 URZ, UPT, UPT, URZ, URZ, URZ ;  /* 0x000000fffffff290 */ /* 0x000fe4000fffe0ff */
.L_x_90:
[----:B------:R-:W3:Y:S01]  /*4d90*/  SYNCS.PHASECHK.TRANS64.TRYWAIT P0, [UR21+0x70], R4 ;  /* 0x00007004ff0075a7 */ /* 0x000ee20008001115 */
[----:B------:R-:W-:Y:S04]  /*4da0*/  ELECT P1, URZ, PT ;  /* 0x0000000000ff782f */ /* 0x000fe80003820000 */
[----:B------:R-:W-:Y:S01]  /*4db0*/  PLOP3.LUT P1, PT, P2, P1, PT, 0xf2, 0x2f ;  /* 0x00000000002f781c */ /* 0x000fe20001723e72 */
[----:B------:R-:W-:Y:S01]  /*4dc0*/  @!UPT UIADD3 URZ, UPT, UPT, URZ, URZ, URZ ;  /* 0x000000fffffff290 */ /* 0x000fe2000fffe0ff */
[----:B---3--:R-:W-:Y:S11]  /*4dd0*/  @!P0 BRA `(.L_x_91) ;  /* 0x0000007400548947 */ /* 0x008ff60003800000 */
.L_x_179:
[----:B------:R-:W-:Y:S01]  /*4de0*/  @!P1 IADD3 R2, P0, PT, R12, 0x580, RZ ;  /* 0x000005800c029810 */ /* 0x000fe20007f1e0ff */
[----:B------:R-:W-:Y:S01]  /*4df0*/  VOTEU.ALL UP0, P1 ;  /* 0x0000000000ff7886 */ /* 0x000fe20000800000 */
[----:B------:R-:W-:Y:S01]  /*4e00*/  UMOV UR6, 0x0 ;  /* 0x0000000000067882 */ /* 0x000fe20000000000 */
[----:B------:R-:W-:Y:S01]  /*4e10*/  UMOV UR7, 0x10000000 ;  /* 0x1000000000077882 */ /* 0x000fe20000000000 */
[----:B------:R-:W-:Y:S01]  /*4e20*/  @!P1 R2UR UR5, R2 ;  /* 0x00000000020592ca */ /* 0x000fe200000e0000 */
[----:B--2---:R-:W-:Y:S01]  /*4e30*/  @!P1 IMAD.X R0, RZ, RZ, R13, P0 ;  /* 0x000000ffff009224 */ /* 0x004fe200000e060d */
[----:B------:R-:W-:Y:S01]  /*4e40*/  @!UP0 UIADD3 UR32, UPT, UPT, UR21, 0x400, URZ ;  /* 0x0000040015208890 */ /* 0x000fe2000fffe0ff */
[----:B------:R-:W-:Y:S03]  /*4e50*/  VOTEU.ALL UP0, P1 ;  /* 0x0000000000ff7886 */ /* 0x000fe60000800000 */
[----:B------:R-:W-:Y:S01]  /*4e60*/  @!P1 R2UR UR4, R0 ;  /* 0x00000000000492ca */ /* 0x000fe200000e0000 */
[----:B------:R-:W-:Y:S06]  /*4e70*/  @!P1 IMAD.MOV.U32 R0, RZ, RZ, 0x4000 ;  /* 0x00004000ff009424 */ /* 0x000fec00078e00ff */
[----:B------:R-:W-:Y:S06]  /*4e80*/  IMAD.U32 R6, RZ, RZ, UR5 ;  /* 0x00000005ff067e24 */ /* 0x000fec000f8e00ff */
[----:B------:R-:W-:Y:S01]  /*4e90*/  IMAD.U32 R7, RZ, RZ, UR4 ;  /* 0x00000004ff077e24 */ /* 0x000fe2000f8e00ff */
[----:B------:R-:W-:Y:S04]  /*4ea0*/  @!P1 R2UR UR4, R6 ;  /* 0x00000000060492ca */ /* 0x000fe800000e0000 */
[----:B------:R-:W-:Y:S11]  /*4eb0*/  @!P1 R2UR UR5, R7 ;  /* 0x00000000070592ca */ /* 0x000ff600000e0000 */
[----:B------:R-:W-:Y:S02]  /*4ec0*/  @!UPT UIADD3 URZ, UPT, UPT, URZ, URZ, URZ ;  /* 0x000000fffffff290 */ /* 0x000fe4000fffe0ff */
[----:B------:R2:W-:Y:S01]  /*4ed0*/  @!UP0 UTMALDG.3D [UR32], [UR4], desc[UR6] ;  /* 0x00000620040085b4 */ /* 0x0005e20008011000 */
[----:B------:R3:W-:Y:S01]  /*4ee0*/  @!P1 SYNCS.ARRIVE.TRANS64.RED.A0TR RZ, [UR21+0x50], R0 ;  /* 0x00005000ffff99a7 */ /* 0x0007e20008300415 */
[----:B--2---:R-:W-:Y:S09]  /*4ef0*/  UPRMT UR4, UR47, 0x654, UR33 ;  /* 0x000006542f047896 */ /* 0x004ff20008000021 */
[----:B------:R-:W-:Y:S01]  /*4f00*/  SYNCS.ARRIVE.TRANS64.RED.A1T0 RZ, [UR4], RZ ;  /* 0x000000ffffff79a7 */ /* 0x000fe20008100404 */
[----:B------:R-:W2:Y:S02]  /*4f10*/  SYNCS.PHASECHK.TRANS64.TRYWAIT P0, [UR21+0x78], R4 ;  /* 0x00007804ff0075a7 */ /* 0x000ea40008001115 */
[----:B--23--:R-:W-:Y:S05]  /*4f20*/  @!P0 BRA `(.L_x_92) ;  /* 0x0000007400188947 */ /* 0x00cfea0003800000 */
.L_x_181:
[----:B------:R-:W-:Y:S01]  /*4f30*/  @!P1 IADD3 R2, P0, PT, R12, 0x580, RZ ;  /* 0x000005800c029810 */ /* 0x000fe20007f1e0ff */
[----:B------:R-:W-:Y:S01]  /*4f40*/  VOTEU.ALL UP0, P1 ;  /* 0x0000000000ff7886 */ /* 0x000fe20000800000 */
[----:B------:R-:W-:Y:S01]  /*4f50*/  UMOV UR6, 0x0 ;  /* 0x0000000000067882 */ /* 0x000fe20000000000 */
[----:B------:R-:W-:Y:S01]  /*4f60*/  UMOV UR7, 0x10000000 ;  /* 0x1000000000077882 */ /* 0x000fe20000000000 */
[----:B------:R-:W-:Y:S01]  /*4f70*/  @!P1 R2UR UR5, R2 ;  /* 0x00000000020592ca */ /* 0x000fe200000e0000 */
[----:B------:R-:W-:Y:S01]  /*4f80*/  @!P1 IMAD.X R0, RZ, RZ, R13, P0 ;  /* 0x000000ffff009224 */ /* 0x000fe200000e060d */
[----:B------:R-:W-:Y:S02]  /*4f90*/  @!UP0 UIADD3 UR26, UPT, UPT, UR34, 0x40, URZ ;  /* 0x00000040221a8890 */ /* 0x000fe4000fffe0ff */
[----:B------:R-:W-:Y:S02]  /*4fa0*/  @!UP0 UIADD3 UR24, UPT, UPT, UR21, 0x4400, URZ ;  /* 0x0000440015188890 */ /* 0x000fe4000fffe0ff */
[----:B------:R-:W-:Y:S01]  /*4fb0*/  @!P1 R2UR UR4, R0 ;  /* 0x00000000000492ca */ /* 0x000fe200000e0000 */
[----:B------:R-:W-:Y:S01]  /*4fc0*/  VOTEU.ALL UP0, P1 ;  /* 0x0000000000ff7886 */ /* 0x000fe20000800000 */
[----:B------:R-:W-:Y:S01]  /*4fd0*/  UMOV UR27, UR35 ;  /* 0x00000023001b7c82 */ /* 0x000fe20008000000 */
[----:B------:R-:W-:Y:S01]  /*4fe0*/  UMOV UR28, UR36 ;  /* 0x00000024001c7c82 */ /* 0x000fe20008000000 */
[----:B------:R-:W-:Y:S03]  /*4ff0*/  @!P1 IMAD.MOV.U32 R0, RZ, RZ, 0x4000 ;  /* 0x00004000ff009424 */ /* 0x000fe600078e00ff */
[----:B------:R-:W-:Y:S06]  /*5000*/  IMAD.U32 R6, RZ, RZ, UR5 ;  /* 0x00000005ff067e24 */ /* 0x000fec000f8e00ff */
[----:B------:R-:W-:Y:S01]  /*5010*/  IMAD.U32 R7, RZ, RZ, UR4 ;  /* 0x00000004ff077e24 */ /* 0x000fe2000f8e00ff */
[----:B------:R-:W-:Y:S04]  /*5020*/  @!P1 R2UR UR4, R6 ;  /* 0x00000000060492ca */ /* 0x000fe800000e0000 */
[----:B------:R-:W-:Y:S11]  /*5030*/  @!P1 R2UR UR5, R7 ;  /* 0x00000000070592ca */ /* 0x000ff600000e0000 */
[----:B------:R-:W-:Y:S02]  /*5040*/  @!UPT UIADD3 URZ, UPT, UPT, URZ, URZ, URZ ;  /* 0x000000fffffff290 */ /* 0x000fe4000fffe0ff */
[----:B------:R3:W-:Y:S01]  /*5050*/  @!UP0 UTMALDG.3D [UR24], [UR4], desc[UR6] ;  /* 0x00000618040085b4 */ /* 0x0007e20008011000 */
[----:B------:R4:W-:Y:S01]  /*5060*/  @!P1 SYNCS.ARRIVE.TRANS64.RED.A0TR RZ, [UR21+0x58], R0 ;  /* 0x00005800ffff99a7 */ /* 0x0009e20008300415 */
[----:B---3--:R-:W-:Y:S09]  /*5070*/  UPRMT UR4, UR47, 0x654, UR25 ;  /* 0x000006542f047896 */ /* 0x008ff20008000019 */
[----:B------:R-:W-:Y:S01]  /*5080*/  SYNCS.ARRIVE.TRANS64.RED.A1T0 RZ, [UR4], RZ ;  /* 0x000000ffffff79a7 */ /* 0x000fe20008100404 */
[----:B------:R-:W3:Y:S02]  /*5090*/  SYNCS.PHASECHK.TRANS64.TRYWAIT P0, [UR21+0x80], R4 ;  /* 0x00008004ff0075a7 */ /* 0x000ee40008001115 */
[----:B---34-:R-:W-:Y:S05]  /*50a0*/  @!P0 BRA `(.L_x_93) ;  /* 0x0000007000d08947 */ /* 0x018fea0003800000 */
.L_x_183:
[----:B------:R-:W-:Y:S01]  /*50b0*/  @!P1 IADD3 R2, P0, PT, R12, 0x580, RZ ;  /* 0x000005800c029810 */ /* 0x000fe20007f1e0ff */
[----:B------:R-:W-:Y:S01]  /*50c0*/  VOTEU.ALL UP0, P1 ;  /* 0x0000000000ff7886 */ /* 0x000fe20000800000 */
[----:B------:R-:W-:Y:S01]  /*50d0*/  UMOV UR6, 0x0 ;  /* 0x0000000000067882 */ /* 0x000fe20000000000 */
[----:B------:R-:W-:Y:S01]  /*50e0*/  UMOV UR7, 0x10000000 ;  /* 0x1000000000077882 */ /* 0x000fe20000000000 */
[----:B------:R-:W-:Y:S01]  /*50f0*/  @!P1 R2UR UR5, R2 ;  /* 0x00000000020592ca */ /* 0x000fe200000e0000 */
[----:B------:R-:W-:Y:S01]  /*5100*/  @!P1 IMAD.X R0, RZ, RZ, R13, P0 ;  /* 0x000000ffff009224 */ /* 0x000fe200000e060d */
[----:B------:R-:W-:Y:S01]  /*5110*/  @!UP0 UIADD3 UR18, UPT, UPT, UR34, 0x80, URZ ;  /* 0x0000008022128890 */ /* 0x000fe2000fffe0ff */
[----:B------:R-:W-:Y:S01]  /*5120*/  VIADD R10, R10, 0x1 ;  /* 0x000000010a0a7836 */ /* 0x000fe20000000000 */
        /* <DEDUP_REMOVED lines=17> */
.L_x_185:
[----:B------:R-:W-:Y:S01]  /*5240*/  @!P1 IADD3 R2, P0, PT, R12, 0x580, RZ ;  /* 0x000005800c029810 */ /* 0x000fe20007f1e0ff */
[----:B------:R-:W-:Y:S01]  /*5250*/  VOTEU.ALL UP0, P1 ;  /* 0x0000000000ff7886 */ /* 0x000fe20000800000 */
[----:B------:R-:W-:Y:S01]  /*5260*/  UMOV UR6, 0x0 ;  /* 0x0000000000067882 */ /* 0x000fe20000000000 */
[----:B------:R-:W-:Y:S01]  /*5270*/  UMOV UR7, 0x10000000 ;  /* 0x1000000000077882 */ /* 0x000fe20000000000 */
[----:B------:R-:W-:Y:S01]  /*5280*/  @!P1 R2UR UR5, R2 ;  /* 0x00000000020592ca */ /* 0x000fe200000e0000 */
[----:B------:R-:W-:Y:S01]  /*5290*/  @!P1 IMAD.X R0, RZ, RZ, R13, P0 ;  /* 0x000000ffff009224 */ /* 0x000fe200000e060d */
[----:B------:R-:W-:Y:S01]  /*52a0*/  @!UP0 UIADD3 UR10, UPT, UPT, UR34, 0xc0, URZ ;  /* 0x000000c0220a8890 */ /* 0x000fe2000fffe0ff */
[----:B------:R-:W-:Y:S01]  /*52b0*/  R2UR UR16, R148 ;  /* 0x00000000941072ca */ /* 0x000fe200000e0000 */
[----:B------:R-:W-:Y:S01]  /*52c0*/  @!UP0 UIADD3 UR8, UPT, UPT, UR21, 0xc400, URZ ;  /* 0x0000c40015088890 */ /* 0x000fe2000fffe0ff */
[----:B------:R-:W-:Y:S01]  /*52d0*/  ISETP.NE.AND P0, PT, R10, 0x2, PT ;  /* 0x000000020a00780c */ /* 0x000fe20003f05270 */
[----:B------:R-:W-:Y:S01]  /*52e0*/  @!UP0 UIADD3 UR9, UPT, UPT, UR21, 0x68, URZ ;  /* 0x0000006815098890 */ /* 0x000fe2000fffe0ff */
[----:B------:R-:W-:Y:S01]  /*52f0*/  @!P1 R2UR UR4, R0 ;  /* 0x00000000000492ca */ /* 0x000fe200000e0000 */
[----:B------:R-:W-:Y:S01]  /*5300*/  VOTEU.ALL UP0, P1 ;  /* 0x0000000000ff7886 */ /* 0x000fe20000800000 */
[----:B------:R-:W-:Y:S01]  /*5310*/  UMOV UR11, UR35 ;  /* 0x00000023000b7c82 */ /* 0x000fe20008000000 */
[----:B------:R-:W-:Y:S01]  /*5320*/  UMOV UR12, UR36 ;  /* 0x00000024000c7c82 */ /* 0x000fe20008000000 */
[----:B------:R-:W-:Y:S01]  /*5330*/  SEL R0, RZ, 0x1, P0 ;  /* 0x00000001ff007807 */ /* 0x000fe20000000000 */
[----:B------:R-:W-:Y:S01]  /*5340*/  UIADD3 UR30, UPT, UPT, UR14, UR63, URZ ;  /* 0x0000003f0e1e7290 */ /* 0x000fe2000fffe0ff */
[----:B--2---:R-:W-:Y:S01]  /*5350*/  IMAD.U32 R4, RZ, RZ, UR5 ;  /* 0x00000005ff047e24 */ /* 0x004fe2000f8e00ff */
[----:B------:R-:W-:Y:S01]  /*5360*/  LOP3.LUT R11, R11, 0x1, RZ, 0x3c, !PT ;  /* 0x000000010b0b7812 */ /* 0x000fe200078e3cff */
[----:B------:R-:W-:Y:S01]  /*5370*/  UMOV UR36, UR29 ;  /* 0x0000001d00247c82 */ /* 0x000fe20008000000 */
[----:B------:R-:W-:Y:S01]  /*5380*/  LOP3.LUT R9, R9, R0, RZ, 0x3c, !PT ;  /* 0x0000000009097212 */ /* 0x000fe200078e3cff */
[----:B------:R-:W-:Y:S01]  /*5390*/  UIADD3 UR31, UPT, UPT, UR13, UR16, URZ ;  /* 0x000000100d1f7290 */ /* 0x000fe2000fffe0ff */
[----:B------:R-:W-:Y:S01]  /*53a0*/  SEL R10, R10, RZ, P0 ;  /* 0x000000ff0a0a7207 */ /* 0x000fe20000000000 */
[----:B------:R-:W-:Y:S01]  /*53b0*/  UPLOP3.LUT UP4, UPT, UPT, UPT, UPT, 0x80, 0x8 ;  /* 0x000000000008789c */ /* 0x000fe20003f8f070 */
[----:B------:R-:W-:Y:S01]  /*53c0*/  IMAD.U32 R5, RZ, RZ, UR4 ;  /* 0x00000004ff057e24 */ /* 0x000fe2000f8e00ff */
[----:B------:R-:W-:Y:S04]  /*53d0*/  @!P1 R2UR UR4, R4 ;  /* 0x00000000040492ca */ /* 0x000fe800000e0000 */
[----:B------:R-:W-:Y:S11]  /*53e0*/  @!P1 R2UR UR5, R5 ;  /* 0x00000000050592ca */ /* 0x000ff600000e0000 */
[----:B------:R-:W-:Y:S02]  /*53f0*/  @!UPT UIADD3 URZ, UPT, UPT, URZ, URZ, URZ ;  /* 0x000000fffffff290 */ /* 0x000fe4000fffe0ff */
[----:B------:R2:W-:Y:S01]  /*5400*/  @!UP0 UTMALDG.3D [UR8], [UR4], desc[UR6] ;  /* 0x00000608040085b4 */ /* 0x0005e20008011000 */
[----:B------:R2:W-:Y:S01]  /*5410*/  @!P1 SYNCS.ARRIVE.TRANS64.RED.A0TR RZ, [UR21+0x68], R3 ;  /* 0x00006803ffff99a7 */ /* 0x0005e20008300415 */
[----:B------:R-:W-:Y:S01]  /*5420*/  SYNCS.ARRIVE.TRANS64.RED.A1T0 RZ, [UR41], RZ ;  /* 0x000000ffffff79a7 */ /* 0x000fe20008100429 */
[----:B------:R-:W-:Y:S05]  /*5430*/  BRA.U UP2, `(.L_x_95) ;  /* 0xfffffff102507547 */ /* 0x000fea000b83ffff */
[----:B--2---:R-:W-:-:S04]  /*5440*/  SHF.L.U32 R3, R11, 0x1f, RZ ;  /* 0x0000001f0b037819 */ /* 0x004fc800000006ff */
[----:B------:R-:W2:Y:S02]  /*5450*/  SYNCS.PHASECHK.TRANS64.TRYWAIT P0, [UR21+0x70], R3 ;  /* 0x00007003ff0075a7 */ /* 0x000ea40008001115 */
[----:B--2---:R-:W-:Y:S05]  /*5460*/  @!P0 BRA `(.L_x_96) ;  /* 0x0000007000108947 */ /* 0x004fea0003800000 */
.L_x_187:
[----:B------:R-:W3:Y:S02]  /*5470*/  SYNCS.PHASECHK.TRANS64.TRYWAIT P0, [UR21+0x78], R3 ;  /* 0x00007803ff0075a7 */ /* 0x000ee40008001115 */
[----:B---3--:R-:W-:Y:S05]  /*5480*/  @!P0 BRA `(.L_x_97) ;  /* 0x0000007000208947 */ /* 0x008fea0003800000 */
.L_x_189:
[----:B------:R-:W3:Y:S02]  /*5490*/  SYNCS.PHASECHK.TRANS64.TRYWAIT P0, [UR21+0x80], R3 ;  /* 0x00008003ff0075a7 */ /* 0x000ee40008001115 */
[----:B---3--:R-:W-:Y:S05]  /*54a0*/  @!P0 BRA `(.L_x_98) ;  /* 0x0000007000308947 */ /* 0x008fea0003800000 */
.L_x_191:
[----:B--2---:R-:W-:-:S07]  /*54b0*/  MOV R0, UR21 ;  /* 0x0000001500007c02 */ /* 0x004fce0008000f00 */
.L_x_99:
[----:B--2---:R-:W-:-:S04]  /*54c0*/  SHF.L.U32 R3, R11, 0x1f, RZ ;  /* 0x0000001f0b037819 */ /* 0x004fc800000006ff */
[----:B------:R2:W3:Y:S03]  /*54d0*/  SYNCS.PHASECHK.TRANS64.TRYWAIT P0, [R0+URZ+0x88], R3 ;  /* 0x00008803000075a7 */ /* 0x0004e600080011ff */
[----:B---3--:R-:W-:Y:S05]  /*54e0*/  @!P0 NANOSLEEP.SYNCS 0x989680 ;  /* 0x009896800000895d */ /* 0x008fea0003900000 */
[----:B------:R-:W3:Y:S02]  /*54f0*/  @!P0 SYNCS.PHASECHK.TRANS64 P0, [R0+URZ+0x88], R3 ;  /* 0x00008803000085a7 */ /* 0x000ee400080010ff */
[----:B-1-3--:R-:W-:Y:S05]  /*5500*/  @P0 EXIT ;  /* 0x000000000000094d */ /* 0x00afea0003800000 */
[----:B------:R-:W-:Y:S05]  /*5510*/  BRA `(.L_x_99) ;  /* 0xfffffffc00e87947 */ /* 0x000fea000383ffff */
.L_x_84:
[----:B------:R-:W-:-:S06]  /*5520*/  UISETP.GE.AND UP0, UPT, UR18, 0x4, UPT ;  /* 0x000000041200788c */ /* 0x000fcc000bf06270 */
[----:B------:R-:W-:-:S13]  /*5530*/  PLOP3.LUT P0, PT, PT, PT, UP0, 0x80, 0x8 ;  /* 0x000000000008781c */ /* 0x000fda0003f0f008 */
[----:B-1----:R-:W-:Y:S05]  /*5540*/  @!P0 EXIT ;  /* 0x000000000000894d */ /* 0x002fea0003800000 */
[----:B------:R-:W-:Y:S01]  /*5550*/  BAR.SYNC.DEFER_BLOCKING 0x6, 0xa0 ;  /* 0x0182800000007b1d */ /* 0x000fe20000010000 */
[C---:B------:R-:W-:Y:S01]  /*5560*/  IMAD.SHL.U32 R3, R160.reuse, 0x40, RZ ;  /* 0x00000040a0037824 */ /* 0x040fe200078e00ff */
[C---:B------:R-:W-:Y:S01]  /*5570*/  LOP3.LUT R145, R160.reuse, 0x1, RZ, 0xc0, !PT ;  /* 0x00000001a0917812 */ /* 0x040fe200078ec0ff */
[C---:B------:R-:W-:Y:S02]  /*5580*/  IMAD.U32 R69, R160.reuse, 0x10000, RZ ;  /* 0x00010000a0457824 */ /* 0x040fe400078e00ff */
[----:B------:R-:W-:Y:S02]  /*5590*/  HFMA2 R157, -RZ, RZ, 0, 5.9604644775390625e-08 ;  /* 0x00000001ff9d7431 */ /* 0x000fe400000001ff */
[C---:B------:R-:W-:Y:S01]  /*55a0*/  IMAD.SHL.U32 R144, R160.reuse, 0x8, RZ ;  /* 0x00000008a0907824 */ /* 0x040fe200078e00ff */
[----:B------:R-:W-:Y:S01]  /*55b0*/  UMOV UR44, 0x400 ;  /* 0x00000400002c7882 */ /* 0x000fe20000000000 */
[----:B------:R-:W1:Y:S01]  /*55c0*/  LDCU.64 UR4, c[0x0][0x890] ;  /* 0x00011200ff0477ac */ /* 0x000e620008000a00 */
[----:B------:R-:W2:Y:S01]  /*55d0*/  LDC.64 R142, c[0x0][0x8b0] ;  /* 0x00022c00ff8e7b82 */ /* 0x000ea20000000a00 */
[----:B------:R-:W-:Y:S01]  /*55e0*/  ISETP.NE.U32.AND P0, PT, R145, 0x1, PT ;  /* 0x000000019100780c */ /* 0x000fe20003f05070 */
[----:B------:R-:W-:Y:S01]  /*55f0*/  IMAD.MOV.U32 R159, RZ, RZ, 0x2 ;  /* 0x00000002ff9f7424 */ /* 0x000fe200078e00ff */
[----:B------:R-:W-:Y:S01]  /*5600*/  ULEA UR44, UR47, UR44, 0x18 ;  /* 0x0000002c2f2c7291 */ /* 0x000fe2000f8ec0ff */
[----:B------:R-:W-:Y:S01]  /*5610*/  LOP3.LUT R7, R3, 0x1c0, RZ, 0xc0, !PT ;  /* 0x000001c003077812 */ /* 0x000fe200078ec0ff */
[----:B------:R-:W-:Y:S01]  /*5620*/  IMAD.MOV.U32 R158, RZ, RZ, 0x4 ;  /* 0x00000004ff9e7424 */ /* 0x000fe200078e00ff */
[----:B------:R-:W-:Y:S01]  /*5630*/  LOP3.LUT R69, R69, 0x600000, RZ, 0xc0, !PT ;  /* 0x0060000045457812 */ /* 0x000fe200078ec0ff */
[----:B------:R-:W-:Y:S01]  /*5640*/  IMAD.MOV.U32 R68, RZ, RZ, RZ ;  /* 0x000000ffff447224 */ /* 0x000fe200078e00ff */
[----:B------:R-:W3:Y:S01]  /*5650*/  LDC.64 R140, c[0x0][0x8a8] ;  /* 0x00022a00ff8c7b82 */ /* 0x000ee20000000a00 */
[----:B------:R-:W-:Y:S01]  /*5660*/  R2P PR, R160, 0x6 ;  /* 0x00000006a0007804 */ /* 0x000fe20000000000 */
[----:B------:R-:W-:Y:S01]  /*5670*/  IMAD.MOV.U32 R156, RZ, RZ, RZ ;  /* 0x000000ffff9c7224 */ /* 0x000fe200078e00ff */
[----:B------:R-:W-:Y:S01]  /*5680*/  LOP3.LUT R144, R7, 0x38, R144, 0xf8, !PT ;  /* 0x0000003807907812 */ /* 0x000fe200078ef890 */
[----:B------:R-:W-:Y:S01]  /*5690*/  IMAD.MOV.U32 R152, RZ, RZ, RZ ;  /* 0x000000ffff987224 */ /* 0x000fe200078e00ff */
[----:B------:R-:W-:Y:S01]  /*56a0*/  P2R R2, PR, RZ, 0x1 ;  /* 0x00000001ff027803 */ /* 0x000fe20000000000 */
[----:B------:R-:W4:Y:S01]  /*56b0*/  LDCU UR60, c[0x0][0x370] ;  /* 0x00006e00ff3c77ac */ /* 0x000f220008000800 */
[----:B------:R-:W-:Y:S01]  /*56c0*/  LOP3.LUT R144, R144, 0x1e00, R3, 0xf8, !PT ;  /* 0x00001e0090907812 */ /* 0x000fe200078ef803 */
[----:B------:R-:W4:Y:S01]  /*56d0*/  LDS R0, [UR44+0x130] ;  /* 0x0001302cff007984 */ /* 0x000f220008000800 */
[----:B-1----:R-:W-:Y:S01]  /*56e0*/  MOV R162, UR4 ;  /* 0x0000000400a27c02 */ /* 0x002fe20008000f00 */
[----:B------:R-:W-:Y:S01]  /*56f0*/  UIADD3 UR4, UPT, UPT, UR44, 0x400, URZ ;  /* 0x000004002c047890 */ /* 0x000fe2000fffe0ff */
[----:B------:R-:W-:Y:S01]  /*5700*/  IMAD.U32 R161, RZ, RZ, UR5 ;  /* 0x00000005ffa17e24 */ /* 0x000fe2000f8e00ff */
[----:B------:R-:W-:Y:S01]  /*5710*/  LOP3.LUT R160, R160, 0x60, RZ, 0xc0, !PT ;  /* 0x00000060a0a07812 */ /* 0x000fe200078ec0ff */
[----:B------:R-:W1:Y:S01]  /*5720*/  LDCU UR43, c[0x0][0xb0c] ;  /* 0x00016180ff2b77ac */ /* 0x000e620008000800 */
[----:B------:R-:W-:-:S02]  /*5730*/  MOV R155, RZ ;  /* 0x000000ff009b7202 */ /* 0x000fc40000000f00 */
[----:B------:R-:W-:Y:S01]  /*5740*/  SEL R159, R159, 0xfffffffe, !P1 ;  /* 0xfffffffe9f9f7807 */ /* 0x000fe20004800000 */
[----:B------:R-:W-:Y:S01]  /*5750*/  IMAD.U32 R150, RZ, RZ, UR4 ;  /* 0x00000004ff967e24 */ /* 0x000fe2000f8e00ff */
[----:B------:R-:W-:Y:S01]  /*5760*/  SEL R158, R158, 0xfffffffc, !P2 ;  /* 0xfffffffc9e9e7807 */ /* 0x000fe20005000000 */
[----:B------:R-:W1:Y:S01]  /*5770*/  LDCU UR39, c[0x0][0xb30] ;  /* 0x00016600ff2777ac */ /* 0x000e620008000800 */
[----:B------:R-:W1:Y:S01]  /*5780*/  LDCU.64 UR54, c[0x0][0x888] ;  /* 0x00011100ff3677ac */ /* 0x000e620008000a00 */
[----:B------:R-:W1:Y:S01]  /*5790*/  LDCU.64 UR40, c[0x0][0xb28] ;  /* 0x00016500ff2877ac */ /* 0x000e620008000a00 */
[----:B------:R-:W1:Y:S01]  /*57a0*/  LDCU.128 UR56, c[0x0][0xb10] ;  /* 0x00016200ff3877ac */ /* 0x000e620008000c00 */
[----:B------:R-:W1:Y:S01]  /*57b0*/  LDCU UR53, c[0x0][0x374] ;  /* 0x00006e80ff3577ac */ /* 0x000e620008000800 */
[----:B------:R-:W-:Y:S01]  /*57c0*/  UMOV UR52, URZ ;  /* 0x000000ff00347c82 */ /* 0x000fe20008000000 */
[----:B------:R-:W-:Y:S01]  /*57d0*/  UMOV UR46, URZ ;  /* 0x000000ff002e7c82 */ /* 0x000fe20008000000 */
[----:B-1234-:R-:W-:-:S07]  /*57e0*/  IMAD.IADD R69, R0, 0x1, R69 ;  /* 0x0000000100457824 */ /* 0x01efce00078e0245 */
.L_x_143:
[C---:B------:R-:W-:Y:S02]  /*57f0*/  LEA R3, R152.reuse, UR44, 0x3 ;  /* 0x0000002c98037c11 */ /* 0x040fe4000f8e18ff */
[----:B------:R-:W-:Y:S02]  /*5800*/  SHF.L.U32 R0, R155, 0x1f, RZ ;  /* 0x0000001f9b007819 */ /* 0x000fe400000006ff */
[----:B-1----:R-:W-:Y:S02]  /*5810*/  LEA R5, R152, UR44, 0x4 ;  /* 0x0000002c98057c11 */ /* 0x002fe4000f8e20ff */
[----:B------:R-:W1:Y:S02]  /*5820*/  SYNCS.PHASECHK.TRANS64.TRYWAIT P0, [R3+URZ+0xa0], R0 ;  /* 0x0000a000030075a7 */ /* 0x000e6400080011ff */
[----:B-1----:R-:W-:Y:S05]  /*5830*/  @!P0 BRA `(.L_x_100) ;  /* 0x0000006c00648947 */ /* 0x002fea0003800000 */
.L_x_192:
        /* <DEDUP_REMOVED lines=11> */
[----:B------:R-:W-:Y:S01]  /*58f0*/  PLOP3.LUT P0, PT, PT, PT, UP1, 0x80, 0x8 ;  /* 0x000000000008781c */ /* 0x000fe20003f0f018 */
[----:B------:R-:W-:Y:S11]  /*5900*/  UP2UR UR62, UPR, URZ, 0x2 ;  /* 0x00000002ff3e7883 */ /* 0x000ff60008000000 */
[----:B------:R-:W-:Y:S01]  /*5910*/  @!UPT UIADD3 URZ, UPT, UPT, URZ, URZ, URZ ;  /* 0x000000fffffff290 */ /* 0x000fe2000fffe0ff */
[----:B-1----:R-:W-:Y:S02]  /*5920*/  @P0 SHF.R.U32.HI R0, RZ, 0x10, R5 ;  /* 0x00000010ff000819 */ /* 0x002fe40000011605 */
        /* <DEDUP_REMOVED lines=12> */
[----:B------:R-:W2:Y:S01]  /*59f0*/  LDCU UR12, c[0x0][0xb20] ;  /* 0x00016400ff0c77ac */ /* 0x000ea20008000800 */
[----:B------:R-:W-:Y:S02]  /*5a00*/  UIMAD.WIDE.U32 UR4, UR53, UR59, URZ ;  /* 0x0000003b350472a5 */ /* 0x000fe4000f8e00ff */
[----:B------:R-:W-:Y:S02]  /*5a10*/  UIMAD.WIDE.U32 UR6, UR60, UR56, URZ ;  /* 0x000000383c0672a5 */ /* 0x000fe4000f8e00ff */
[----:B------:R-:W-:Y:S02]  /*5a20*/  UISETP.NE.AND UP0, UPT, UR58, 0x1, UPT ;  /* 0x000000013a00788c */ /* 0x000fe4000bf05270 */
[----:B------:R-:W-:Y:S02]  /*5a30*/  UIMAD.WIDE.U32 UR8, UR37, UR59, URZ ;  /* 0x0000003b250872a5 */ /* 0x000fe4000f8e00ff */
[----:B------:R-:W-:Y:S02]  /*5a40*/  UIMAD.WIDE.U32 UR10, UR38, UR56, URZ ;  /* 0x00000038260a72a5 */ /* 0x000fe4000f8e00ff */
[----:B------:R-:W-:Y:S02]  /*5a50*/  UISETP.NE.AND UP1, UPT, UR43, 0x1, UPT ;  /* 0x000000012b00788c */ /* 0x000fe4000bf25270 */
[----:B------:R-:W-:Y:S01]  /*5a60*/  UISETP.NE.AND UP2, UPT, UR42, 0x1, UPT ;  /* 0x000000012a00788c */ /* 0x000fe2000bf45270 */
[----:B------:R-:W-:Y:S02]  /*5a70*/  UMOV UR4, UR5 ;  /* 0x0000000500047c82 */ /* 0x000fe40008000000 */
[----:B--2---:R-:W-:Y:S03]  /*5a80*/  USHF.R.U32.HI UR5, URZ, UR12, UR4 ;  /* 0x0000000cff057299 */ /* 0x004fe60008011604 */
[----:B------:R-:W-:Y:S02]  /*5a90*/  UMOV UR4, UR7 ;  /* 0x0000000700047c82 */ /* 0x000fe40008000000 */
[----:B------:R-:W-:Y:S02]  /*5aa0*/  USHF.R.U32.HI UR7, URZ, UR57, UR4 ;  /* 0x00000039ff077299 */ /* 0x000fe40008011604 */
[----:B------:R-:W-:Y:S02]  /*5ab0*/  USEL UR4, UR53, UR5, !UP0 ;  /* 0x0000000535047287 */ /* 0x000fe4000c000000 */
[----:B------:R-:W-:Y:S01]  /*5ac0*/  USEL UR7, UR60, UR7, !UP1 ;  /* 0x000000073c077287 */ /* 0x000fe2000c800000 */
[----:B------:R-:W-:Y:S01]  /*5ad0*/  UMOV UR5, UR9 ;  /* 0x0000000900057c82 */ /* 0x000fe20008000000 */
[----:B------:R-:W-:Y:S02]  /*5ae0*/  UIMAD.WIDE.U32 UR8, UR4, UR40, URZ ;  /* 0x00000028040872a5 */ /* 0x000fe4000f8e00ff */
[----:B------:R-:W-:Y:S03]  /*5af0*/  USHF.R.U32.HI UR6, URZ, UR12, UR5 ;  /* 0x0000000cff067299 */ /* 0x000fe60008011605 */
[----:B------:R-:W-:Y:S01]  /*5b00*/  UMOV UR5, UR11 ;  /* 0x0000000b00057c82 */ /* 0x000fe20008000000 */
[----:B------:R-:W-:Y:S02]  /*5b10*/  UIMAD.WIDE.U32 UR10, UR7, UR40, URZ ;  /* 0x00000028070a72a5 */ /* 0x000fe4000f8e00ff */
[----:B------:R-:W-:Y:S02]  /*5b20*/  USHF.R.U32.HI UR12, URZ, UR57, UR5 ;  /* 0x00000039ff0c7299 */ /* 0x000fe40008011605 */
[----:B------:R-:W-:Y:S01]  /*5b30*/  USEL UR6, UR37, UR6, !UP0 ;  /* 0x0000000625067287 */ /* 0x000fe2000c000000 */
[----:B------:R-:W-:Y:S02]  /*5b40*/  UMOV UR5, UR9 ;  /* 0x0000000900057c82 */ /* 0x000fe40008000000 */
[----:B------:R-:W-:Y:S01]  /*5b50*/  UMOV UR10, UR11 ;  /* 0x0000000b000a7c82 */ /* 0x000fe20008000000 */
[----:B------:R-:W-:Y:S02]  /*5b60*/  @UP2 USHF.R.U32.HI UR4, URZ, UR41, UR5 ;  /* 0x00000029ff042299 */ /* 0x000fe40008011605 */
[----:B------:R-:W-:Y:S02]  /*5b70*/  @UP2 USHF.R.U32.HI UR7, URZ, UR41, UR10 ;  /* 0x00000029ff072299 */ /* 0x000fe4000801160a */
[----:B------:R-:W-:Y:S02]  /*5b80*/  UIMAD UR4, UR42, UR4, URZ ;  /* 0x000000042a0472a4 */ /* 0x000fe4000f8e02ff */
[----:B------:R-:W-:Y:S02]  /*5b90*/  UIMAD.WIDE.U32 UR10, UR6, UR40, URZ ;  /* 0x00000028060a72a5 */ /* 0x000fe4000f8e00ff */
[----:B------:R-:W-:Y:S02]  /*5ba0*/  USEL UR5, UR38, UR12, !UP1 ;  /* 0x0000000c26057287 */ /* 0x000fe4000c800000 */
[----:B------:R-:W-:Y:S02]  /*5bb0*/  UIMAD UR8, UR42, UR7, URZ ;  /* 0x000000072a0872a4 */ /* 0x000fe4000f8e02ff */
[----:B------:R-:W-:Y:S03]  /*5bc0*/  UISETP.GE.AND UP0, UPT, UR6, UR4, UPT ;  /* 0x000000040600728c */ /* 0x000fe6000bf06270 */
[----:B------:R-:W-:Y:S01]  /*5bd0*/  UMOV UR4, UR11 ;  /* 0x0000000b00047c82 */ /* 0x000fe20008000000 */
[----:B------:R-:W-:Y:S02]  /*5be0*/  UISETP.GE.OR UP0, UPT, UR5, UR8, UP0 ;  /* 0x000000080500728c */ /* 0x000fe40008706670 */
[----:B------:R-:W-:Y:S02]  /*5bf0*/  USHF.R.U32.HI UR4, URZ, UR41, UR4 ;  /* 0x00000029ff047299 */ /* 0x000fe40008011604 */
[----:B------:R-:W-:Y:S02]  /*5c00*/  UIMAD.WIDE.U32 UR8, UR5, UR40, URZ ;  /* 0x00000028050872a5 */ /* 0x000fe4000f8e00ff */
[----:B------:R-:W-:Y:S02]  /*5c10*/  USEL UR11, UR6, UR4, !UP2 ;  /* 0x00000004060b7287 */ /* 0x000fe4000d000000 */
[----:B------:R-:W-:Y:S02]  /*5c20*/  UIADD3 UR8, UPT, UPT, -UR5, URZ, URZ ;  /* 0x000000ff05087290 */ /* 0x000fe4000fffe1ff */
[----:B------:R-:W-:Y:S01]  /*5c30*/  UIADD3 UR10, UPT, UPT, -UR11, URZ, URZ ;  /* 0x000000ff0b0a7290 */ /* 0x000fe2000fffe1ff */
[----:B------:R-:W-:Y:S01]  /*5c40*/  @!UP0 UMOV UR4, UR9 ;  /* 0x0000000900048c82 */ /* 0x000fe20008000000 */
[----:B------:R-:W-:Y:S02]  /*5c50*/  UIADD3 UR9, UPT, UPT, -UR6, URZ, URZ ;  /* 0x000000ff06097290 */ /* 0x000fe4000fffe1ff */
[----:B------:R-:W-:Y:S02]  /*5c60*/  @!UP0 USHF.R.U32.HI UR4, URZ, UR41, UR4 ;  /* 0x00000029ff048299 */ /* 0x000fe40008011604 */
[----:B------:R-:W-:Y:S02]  /*5c70*/  UIMAD UR10, UR42, UR10, UR6 ;  /* 0x0000000a2a0a72a4 */ /* 0x000fe4000f8e0206 */
[----:B------:R-:W-:Y:S04]  /*5c80*/  @!UP0 USEL UR4, UR5, UR4, !UP2 ;  /* 0x0000000405048287 */ /* 0x000fe8000d000000 */
[----:B------:R-:W-:Y:S02]  /*5c90*/  @!UP0 UIMAD UR10, UR7, UR10, UR4 ;  /* 0x0000000a070a82a4 */ /* 0x000fe4000f8e0204 */
[----:B------:R-:W-:Y:S02]  /*5ca0*/  @!UP0 UIADD3 UR11, UPT, UPT, UR11, -UR4, URZ ;  /* 0x800000040b0b8290 */ /* 0x000fe4000fffe0ff */
[----:B------:R-:W-:Y:S02]  /*5cb0*/  UIMAD UR7, UR43, UR8, UR38 ;  /* 0x000000082b0772a4 */ /* 0x000fe4000f8e0226 */
[----:B------:R-:W-:Y:S02]  /*5cc0*/  @!UP0 UIMAD UR6, UR11, UR42, UR5 ;  /* 0x0000002a0b0682a4 */ /* 0x000fe4000f8e0205 */
[----:B------:R-:W-:Y:S01]  /*5cd0*/  UIMAD UR4, UR58, UR9, UR37 ;  /* 0x000000093a0472a4 */ /* 0x000fe2000f8e0225 */
[----:B------:R-:W-:Y:S02]  /*5ce0*/  @!UP0 UMOV UR5, UR10 ;  /* 0x0000000a00058c82 */ /* 0x000fe40008000000 */
[----:B------:R-:W-:Y:S02]  /*5cf0*/  UIMAD UR38, UR5, UR43, UR7 ;  /* 0x0000002b052672a4 */ /* 0x000fe4000f8e0207 */
[----:B------:R-:W-:Y:S11]  /*5d00*/  UIMAD UR37, UR6, UR58, UR4 ;  /* 0x0000003a062572a4 */ /* 0x000ff6000f8e0204 */
[----:B------:R-:W-:Y:S01]  /*5d10*/  @!UPT UIADD3 URZ, UPT, UPT, URZ, URZ, URZ ;  /* 0x000000fffffff290 */ /* 0x000fe2000fffe0ff */
.L_x_101:
[----:B------:R-:W-:Y:S01]  /*5d20*/  UISETP.NE.AND UP0, UPT, UR39, 0x1, UPT ;  /* 0x000000012700788c */ /* 0x000fe2000bf05270 */
[----:B------:R-:W-:Y:S01]  /*5d30*/  LOP3.LUT P0, RZ, R150, 0x3f0, RZ, 0xc0, !PT ;  /* 0x000003f096ff7812 */ /* 0x000fe2000780c0ff */
[----:B------:R-:W-:Y:S01]  /*5d40*/  USHF.L.U32 UR50, UR30, 0x7, URZ ;  /* 0x000000071e327899 */ /* 0x000fe200080006ff */
[----:B------:R-:W-:Y:S01]  /*5d50*/  BSSY.RECONVERGENT B6, `(.L_x_102) ;  /* 0x0000034000067945 */ /* 0x000fe20003800200 */
[----:B------:R-:W-:Y:S01]  /*5d60*/  USHF.L.U32 UR49, UR31, 0x8, URZ ;  /* 0x000000081f317899 */ /* 0x000fe200080006ff */
[----:B------:R-:W-:Y:S06]  /*5d70*/  IADD3 R152, PT, PT, R152, 0x1, RZ ;  /* 0x0000000198987810 */ /* 0x000fec0007ffe0ff */
[----:B------:R-:W2:Y:S01]  /*5d80*/  @!UP0 LDCU.128 UR12, c[0x0][0xb10] ;  /* 0x00016200ff0c87ac */ /* 0x000ea20008000c00 */
[----:B------:R-:W3:Y:S01]  /*5d90*/  @!UP0 LDCU UR5, c[0x0][0xb0c] ;  /* 0x00016180ff0587ac */ /* 0x000ee20008000800 */
[----:B------:R-:W4:Y:S01]  /*5da0*/  @!UP0 LDCU UR10, c[0x0][0xb20] ;  /* 0x00016400ff0a87ac */ /* 0x000f220008000800 */
[----:B--2---:R-:W-:Y:S02]  /*5db0*/  UIMAD.WIDE.U32 UR8, UR38, UR12, URZ ;  /* 0x0000000c260872a5 */ /* 0x004fe4000f8e00ff */
[----:B------:R-:W-:Y:S02]  /*5dc0*/  UIMAD.WIDE.U32 UR6, UR37, UR15, URZ ;  /* 0x0000000f250672a5 */ /* 0x000fe4000f8e00ff */
[----:B------:R-:W-:Y:S03]  /*5dd0*/  @!UP0 UISETP.NE.AND UP1, UPT, UR14, 0x1, UPT ;  /* 0x000000010e00888c */ /* 0x000fe6000bf25270 */
[----:B------:R-:W-:Y:S01]  /*5de0*/  @!UP0 UMOV UR4, UR9 ;  /* 0x0000000900048c82 */ /* 0x000fe20008000000 */
[----:B---3--:R-:W-:Y:S02]  /*5df0*/  @!UP0 UISETP.NE.AND UP2, UPT, UR5, 0x1, UPT ;  /* 0x000000010500888c */ /* 0x008fe4000bf45270 */
[----:B------:R-:W-:Y:S01]  /*5e00*/  @!UP0 USHF.R.U32.HI UR4, URZ, UR13, UR4 ;  /* 0x0000000dff048299 */ /* 0x000fe20008011604 */
[----:B------:R-:W-:Y:S02]  /*5e10*/  @!UP0 UMOV UR6, UR7 ;  /* 0x0000000700068c82 */ /* 0x000fe40008000000 */
[----:B----4-:R-:W-:Y:S02]  /*5e20*/  @!UP0 USHF.R.U32.HI UR6, URZ, UR10, UR6 ;  /* 0x0000000aff068299 */ /* 0x010fe40008011606 */
[----:B------:R-:W-:Y:S02]  /*5e30*/  @!UP0 USEL UR7, UR38, UR4, !UP2 ;  /* 0x0000000426078287 */ /* 0x000fe4000d000000 */
[----:B------:R-:W-:Y:S04]  /*5e40*/  @!UP0 USEL UR6, UR37, UR6, !UP1 ;  /* 0x0000000625068287 */ /* 0x000fe8000c800000 */
[----:B------:R-:W-:Y:S02]  /*5e50*/  @!UP0 UIADD3 UR4, UPT, UPT, -UR7, UR6, URZ ;  /* 0x0000000607048290 */ /* 0x000fe4000fffe1ff */
[----:B------:R-:W-:Y:S02]  /*5e60*/  @!UP0 UIADD3 UR6, UPT, UPT, UR7, -UR6, URZ ;  /* 0x8000000607068290 */ /* 0x000fe4000fffe0ff */
[----:B------:R-:W-:Y:S02]  /*5e70*/  @!UP0 UIMAD UR38, UR4, UR5, UR38 ;  /* 0x00000005042682a4 */ /* 0x000fe4000f8e0226 */
[----:B------:R-:W-:Y:S01]  /*5e80*/  @!UP0 UIMAD UR37, UR6, UR14, UR37 ;  /* 0x0000000e062582a4 */ /* 0x000fe2000f8e0225 */
[----:B------:R-:W-:Y:S11]  /*5e90*/  @!P0 BRA `(.L_x_103) ;  /* 0x00000000007c8947 */ /* 0x000ff60003800000 */
[----:B------:R-:W2:Y:S01]  /*5ea0*/  LDCU.64 UR8, c[0x4][0x80] ;  /* 0x01001000ff0877ac */ /* 0x000ea20008000a00 */
[----:B------:R-:W-:Y:S01]  /*5eb0*/  MOV R2, 0x0 ;  /* 0x0000000000027802 */ /* 0x000fe20000000f00 */
[----:B------:R-:W-:Y:S02]  /*5ec0*/  HFMA2 R12, -RZ, RZ, 0, 5.9604644775390625e-08 ;  /* 0x00000001ff0c7431 */ /* 0x000fe400000001ff */
[----:B------:R-:W-:Y:S01]  /*5ed0*/  IMAD.MOV.U32 R8, RZ, RZ, 0x70 ;  /* 0x00000070ff087424 */ /* 0x000fe200078e00ff */
[----:B------:R3:W4:Y:S01]  /*5ee0*/  LDC.64 R14, c[0x4][R2] ;  /* 0x01000000020e7b82 */ /* 0x0007220000000a00 */
[----:B------:R-:W1:Y:S01]  /*5ef0*/  LDCU.64 UR6, c[0x4][0x88] ;  /* 0x01001100ff0677ac */ /* 0x000e620008000a00 */
[----:B------:R-:W-:Y:S01]  /*5f00*/  IMAD.MOV.U32 R13, RZ, RZ, RZ ;  /* 0x000000ffff0d7224 */ /* 0x000fe200078e00ff */
[----:B------:R-:W1:Y:S01]  /*5f10*/  LDCU.64 UR4, c[0x4][0x8] ;  /* 0x01000100ff0477ac */ /* 0x000e620008000a00 */
[----:B--2---:R-:W-:Y:S01]  /*5f20*/  MOV R5, UR9 ;  /* 0x0000000900057c02 */ /* 0x004fe20008000f00 */
[----:B------:R-:W-:Y:S01]  /*5f30*/  IMAD.U32 R4, RZ, RZ, UR8 ;  /* 0x00000008ff047e24 */ /* 0x000fe2000f8e00ff */
[----:B-1----:R-:W-:Y:S01]  /*5f40*/  MOV R7, UR7 ;  /* 0x0000000700077c02 */ /* 0x002fe20008000f00 */
[----:B------:R-:W-:Y:S01]  /*5f50*/  IMAD.U32 R6, RZ, RZ, UR6 ;  /* 0x00000006ff067e24 */ /* 0x000fe2000f8e00ff */
[----:B------:R-:W-:Y:S01]  /*5f60*/  MOV R11, UR5 ;  /* 0x00000005000b7c02 */ /* 0x000fe20008000f00 */
[----:B------:R-:W-:Y:S02]  /*5f70*/  IMAD.U32 R10, RZ, RZ, UR4 ;  /* 0x00000004ff0a7e24 */ /* 0x000fe4000f8e00ff */
[----:B------:R-:W-:Y:S07]  /*5f80*/  LEPC R20, `(.L_x_104) ;  /* 0x000000001014794e */ /* 0x000fee0000000000 */
[----:B---345:R-:W-:Y:S05]  /*5f90*/  CALL.ABS.NOINC R14 ;  /* 0x000000000e007343 */ /* 0x038fea0003c00000 */
.L_x_104:
[----:B------:R-:W1:Y:S01]  /*5fa0*/  LDCU.64 UR8, c[0x4][0x80] ;  /* 0x01001000ff0877ac */ /* 0x000e620008000a00 */
[----:B------:R-:W2:Y:S01]  /*5fb0*/  LDC.64 R2, c[0x4][R2] ;  /* 0x0100000002027b82 */ /* 0x000ea20000000a00 */
[----:B------:R-:W-:Y:S02]  /*5fc0*/  HFMA2 R12, -RZ, RZ, 0, 5.9604644775390625e-08 ;  /* 0x00000001ff0c7431 */ /* 0x000fe400000001ff */
[----:B------:R-:W-:Y:S02]  /*5fd0*/  IMAD.MOV.U32 R8, RZ, RZ, 0x70 ;  /* 0x00000070ff087424 */ /* 0x000fe400078e00ff */
[----:B------:R-:W-:Y:S01]  /*5fe0*/  IMAD.MOV.U32 R13, RZ, RZ, RZ ;  /* 0x000000ffff0d7224 */ /* 0x000fe200078e00ff */
[----:B------:R-:W3:Y:S01]  /*5ff0*/  LDCU.64 UR6, c[0x4][0x88] ;  /* 0x01001100ff0677ac */ /* 0x000ee20008000a00 */
[----:B------:R-:W4:Y:S01]  /*6000*/  LDCU.64 UR4, c[0x4][0x8] ;  /* 0x01000100ff0477ac */ /* 0x000f220008000a00 */
[----:B-1----:R-:W-:Y:S02]  /*6010*/  MOV R4, UR8 ;  /* 0x0000000800047c02 */ /* 0x002fe40008000f00 */
[----:B------:R-:W-:Y:S02]  /*6020*/  MOV R5, UR9 ;  /* 0x0000000900057c02 */ /* 0x000fe40008000f00 */
[----:B---3--:R-:W-:Y:S01]  /*6030*/  MOV R7, UR7 ;  /* 0x0000000700077c02 */ /* 0x008fe20008000f00 */
[----:B------:R-:W-:Y:S01]  /*6040*/  IMAD.U32 R6, RZ, RZ, UR6 ;  /* 0x00000006ff067e24 */ /* 0x000fe2000f8e00ff */
[----:B----4-:R-:W-:Y:S01]  /*6050*/  MOV R11, UR5 ;  /* 0x00000005000b7c02 */ /* 0x010fe20008000f00 */
[----:B------:R-:W-:Y:S02]  /*6060*/  IMAD.U32 R10, RZ, RZ, UR4 ;  /* 0x00000004ff0a7e24 */ /* 0x000fe4000f8e00ff */
[----:B------:R-:W-:Y:S07]  /*6070*/  LEPC R20, `(.L_x_103) ;  /* 0x000000001014794e */ /* 0x000fee0000000000 */
[----:B--2---:R-:W-:Y:S05]  /*6080*/  CALL.ABS.NOINC R2 ;  /* 0x0000000002007343 */ /* 0x004fea0003c00000 */
.L_x_103:
[----:B------:R-:W-:Y:S05]  /*6090*/  BSYNC.RECONVERGENT B6 ;  /* 0x0000000000067941 */ /* 0x000fea0003800200 */
.L_x_102:
[----:B------:R-:W-:Y:S02]  /*60a0*/  R2UR UR6, R149 ;  /* 0x00000000950672ca */ /* 0x000fe400000e0000 */
[----:B------:R-:W-:Y:S02]  /*60b0*/  R2UR UR5, R162 ;  /* 0x00000000a20572ca */ /* 0x000fe400000e0000 */
[----:B------:R-:W-:Y:S02]  /*60c0*/  R2UR UR4, R161 ;  /* 0x00000000a10472ca */ /* 0x000fe400000e0000 */
[----:B------:R-:W-:Y:S02]  /*60d0*/  ISETP.NE.U32.AND P4, PT, R142, RZ, PT ;  /* 0x000000ff8e00720c */ /* 0x000fe40003f85070 */
[----:B------:R-:W-:Y:S02]  /*60e0*/  ISETP.NE.U32.AND P2, PT, RZ, UR54, PT ;  /* 0x00000036ff007c0c */ /* 0x000fe4000bf45070 */
[----:B------:R-:W-:Y:S02]  /*60f0*/  ISETP.NE.AND.EX P4, PT, R143, RZ, PT, P4 ;  /* 0x000000ff8f00720c */ /* 0x000fe40003f85340 */
[----:B------:R-:W-:Y:S01]  /*6100*/  ISETP.NE.AND.EX P2, PT, RZ, UR55, PT, P2 ;  /* 0x00000037ff007c0c */ /* 0x000fe2000bf45320 */
[----:B------:R-:W-:Y:S02]  /*6110*/  UISETP.NE.AND UP2, UPT, UR6, URZ, UPT ;  /* 0x000000ff0600728c */ /* 0x000fe4000bf45270 */
[----:B------:R-:W-:Y:S04]  /*6120*/  UISETP.NE.U32.AND UP0, UPT, UR5, URZ, UPT ;  /* 0x000000ff0500728c */ /* 0x000fe8000bf05070 */
[----:B------:R-:W-:Y:S01]  /*6130*/  UISETP.NE.AND.EX UP1, UPT, UR4, URZ, UPT, UP0 ;  /* 0x000000ff0400728c */ /* 0x000fe2000bf25300 */
[----:B------:R-:W-:Y:S01]  /*6140*/  PLOP3.LUT P1, PT, PT, PT, UP2, 0x80, 0x8 ;  /* 0x000000000008781c */ /* 0x000fe20003f2f028 */
[----:B------:R-:W-:Y:S03]  /*6150*/  UPLOP3.LUT UP0, UPT, UPT, UPT, UPT, 0x40, 0x4 ;  /* 0x000000000004789c */ /* 0x000fe60003f0e870 */
[----:B------:R-:W-:Y:S06]  /*6160*/  @UP2 UPLOP3.LUT UP0, UPT, UPT, UPT, UP1, 0x80, 0x8 ;  /* 0x000000000008289c */ /* 0x000fec0003f0f010 */
[----:B------:R-:W-:Y:S01]  /*6170*/  PLOP3.LUT P0, PT, PT, PT, UP0, 0x80, 0x8 ;  /* 0x000000000008781c */ /* 0x000fe20003f0f008 */
[----:B------:R-:W-:Y:S01]  /*6180*/  @!UPT UIADD3 URZ, UPT, UPT, URZ, URZ, URZ ;  /* 0x000000fffffff290 */ /* 0x000fe2000fffe0ff */
[----:B------:R-:W-:Y:S11]  /*6190*/  BRA.U !UP1, `(.L_x_105) ;  /* 0x0000000109407547 */ /* 0x000ff6000b800000 */
[----:B------:R-:W-:Y:S01]  /*61a0*/  UISETP.NE.U32.AND UP0, UPT, UR54, URZ, UPT ;  /* 0x000000ff3600728c */ /* 0x000fe2000bf05070 */
[----:B------:R-:W-:Y:S01]  /*61b0*/  R2UR UR6, R162 ;  /* 0x00000000a20672ca */ /* 0x000fe200000e0000 */
[----:B------:R-:W2:Y:S01]  /*61c0*/  LDCU.64 UR8, c[0x0][0x358] ;  /* 0x00006b00ff0877ac */ /* 0x000ea20008000a00 */
[----:B------:R-:W-:Y:S02]  /*61d0*/  HFMA2 R146, -RZ, RZ, 0, 5.9604644775390625e-08 ;  /* 0x00000001ff927431 */ /* 0x000fe400000001ff */
[----:B-1----:R-:W-:Y:S01]  /*61e0*/  IMAD.MOV.U32 R0, RZ, RZ, 0x1 ;  /* 0x00000001ff007424 */ /* 0x002fe200078e00ff */
[----:B------:R-:W-:Y:S06]  /*61f0*/  UISETP.NE.AND.EX UP0, UPT, UR55, URZ, UPT, UP0 ;  /* 0x000000ff3700728c */ /* 0x000fec000bf05300 */
[----:B------:R-:W-:Y:S05]  /*6200*/  PLOP3.LUT P3, PT, PT, PT, UP0, 0x80, 0x8 ;  /* 0x000000000008781c */ /* 0x000fea0003f6f008 */
[----:B------:R-:W1:Y:S01]  /*6210*/  @UP0 LDCU.64 UR4, c[0x0][0x888] ;  /* 0x00011100ff0407ac */ /* 0x000e620008000a00 */
[----:B------:R-:W-:Y:S07]  /*6220*/  @UP0 UIMAD UR6, UR36, UR6, URZ ;  /* 0x00000006240602a4 */ /* 0x000fee000f8e02ff */
[----:B------:R-:W-:Y:S01]  /*6230*/  @!P3 PRMT R146, R0, 0x7610, R146 ;  /* 0x000076100092b816 */ /* 0x000fe20000000092 */
[----:B-1----:R-:W-:Y:S06]  /*6240*/  @UP0 UIMAD.WIDE UR4, UR6, 0x4, UR4 ;  /* 0x00000004060408a5 */ /* 0x002fec000f8e0204 */
[----:B------:R-:W-:Y:S02]  /*6250*/  IMAD.U32 R2, RZ, RZ, UR4 ;  /* 0x00000004ff027e24 */ /* 0x000fe4000f8e00ff */
[----:B------:R-:W-:Y:S03]  /*6260*/  IMAD.U32 R3, RZ, RZ, UR5 ;  /* 0x00000005ff037e24 */ /* 0x000fe6000f8e00ff */
[----:B------:R-:W1:Y:S02]  /*6270*/  @!UP0 LDCU UR4, c[0x0][0x880] ;  /* 0x00011000ff0487ac */ /* 0x000e640008000800 */
[----:B--2--5:R2:W5:Y:S02]  /*6280*/  @P3 LDG.E R73, desc[UR8][R2.64] ;  /* 0x0000000802493981 */ /* 0x024564000c1e1900 */
[----:B-12---:R-:W-:Y:S02]  /*6290*/  @!P3 MOV R73, UR4 ;  /* 0x000000040049bc02 */ /* 0x006fe40008000f00 */
.L_x_105:
[----:B------:R-:W-:Y:S05]  /*62a0*/  @!P4 BRA `(.L_x_106) ;  /* 0x000000000024c947 */ /* 0x000fea0003800000 */
[----:B------:R-:W-:Y:S01]  /*62b0*/  ISETP.NE.U32.AND P3, PT, R140, RZ, PT ;  /* 0x000000ff8c00720c */ /* 0x000fe20003f65070 */
[----:B------:R-:W2:Y:S03]  /*62c0*/  LDCU.64 UR4, c[0x0][0x358] ;  /* 0x00006b00ff0477ac */ /* 0x000ea60008000a00 */
[----:B------:R-:W-:Y:S11]  /*62d0*/  ISETP.NE.AND.EX P3, PT, R141, RZ, PT, P3 ;  /* 0x000000ff8d00720c */ /* 0x000ff60003f65330 */
[----:B------:R-:W-:Y:S02]  /*62e0*/  @!UPT UIADD3 URZ, UPT, UPT, URZ, URZ, URZ ;  /* 0x000000fffffff290 */ /* 0x000fe4000fffe0ff */
[----:B------:R-:W3:Y:S01]  /*62f0*/  @P3 LDC.64 R2, c[0x0][0x8a8] ;  /* 0x00022a00ff023b82 */ /* 0x000ee20000000a00 */
[----:B-1----:R-:W-:Y:S04]  /*6300*/  @P3 IMAD R0, R142, UR36, RZ ;  /* 0x000000248e003c24 */ /* 0x002fe8000f8e02ff */
[----:B---3--:R-:W-:Y:S05]  /*6310*/  @P3 IMAD.WIDE R2, R0, 0x4, R2 ;  /* 0x0000000400023825 */ /* 0x008fea00078e0202 */
[----:B--2--5:R2:W5:Y:S02]  /*6320*/  @P3 LDG.E R70, desc[UR4][R2.64] ;  /* 0x0000000402463981 */ /* 0x024564000c1e1900 */
[----:B--2---:R-:W3:Y:S02]  /*6330*/  @!P3 LDC R70, c[0x0][0x8a0] ;  /* 0x00022800ff46bb82 */ /* 0x004ee40000000800 */
.L_x_106:
[----:B-----5:R-:W-:Y:S01]  /*6340*/  FSETP.NEU.AND P3, PT, R73, RZ, PT ;  /* 0x000000ff4900720b */ /* 0x020fe20003f6d000 */
[----:B------:R-:W-:Y:S01]  /*6350*/  IMAD.SHL.U32 R165, R144, 0x2, RZ ;  /* 0x0000000290a57824 */ /* 0x000fe200078e00ff */
[----:B------:R-:W-:Y:S01]  /*6360*/  SEL R5, RZ, 0xffffffff, P2 ;  /* 0xffffffffff057807 */ /* 0x000fe20001000000 */
[----:B------:R-:W-:Y:S01]  /*6370*/  IMAD.SHL.U32 R79, R158, 0x10, RZ ;  /* 0x000000109e4f7824 */ /* 0x000fe200078e00ff */
[----:B------:R-:W-:Y:S01]  /*6380*/  @P1 LOP3.LUT P2, RZ, R146, 0xff, RZ, 0xc0, !PT ;  /* 0x000000ff92ff1812 */ /* 0x000fe2000784c0ff */
[----:B------:R-:W-:Y:S01]  /*6390*/  VIADD R108, R165, UR44 ;  /* 0x0000002ca56c7c36 */ /* 0x000fe20008000000 */
[----:B-1----:R-:W-:Y:S01]  /*63a0*/  @P1 SEL R0, RZ, 0xffffffff, P3 ;  /* 0xffffffffff001807 */ /* 0x002fe20001800000 */
[----:B------:R-:W-:Y:S01]  /*63b0*/  IMAD.SHL.U32 R85, R159, 0x10, RZ ;  /* 0x000000109f557824 */ /* 0x000fe200078e00ff */
[----:B------:R-:W-:Y:S01]  /*63c0*/  LOP3.LUT R157, R157, 0x1, RZ, 0x3c, !PT ;  /* 0x000000019d9d7812 */ /* 0x000fe200078e3cff */
[----:B------:R-:W-:Y:S01]  /*63d0*/  IMAD.IADD R154, R108, 0x1, R79 ;  /* 0x000000016c9a7824 */ /* 0x000fe200078e024f */
[----:B------:R-:W-:Y:S01]  /*63e0*/  @P0 SEL R0, R5, R0, !P2 ;  /* 0x0000000005000207 */ /* 0x000fe20005000000 */
[----:B------:R-:W-:Y:S01]  /*63f0*/  BSSY B1, `(.L_x_107) ;  /* 0x000004f000017945 */ /* 0x000fe20003800000 */
[----:B------:R-:W-:Y:S01]  /*6400*/  LEA R166, R68, UR44, 0x3 ;  /* 0x0000002c44a67c11 */ /* 0x000fe2000f8e18ff */
[----:B------:R-:W-:Y:S01]  /*6410*/  IMAD.MOV.U32 R84, RZ, RZ, 0x1 ;  /* 0x00000001ff547424 */ /* 0x000fe200078e00ff */
[----:B------:R-:W-:Y:S01]  /*6420*/  @P1 LOP3.LUT R0, R0, 0x1, RZ, 0xc0, !PT ;  /* 0x0000000100001812 */ /* 0x000fe200078ec0ff */
[----:B------:R-:W-:Y:S01]  /*6430*/  IMAD R71, R68, 0x100, R69 ;  /* 0x0000010044477824 */ /* 0x000fe200078e0245 */
[----:B------:R-:W-:Y:S01]  /*6440*/  SHF.L.U32 R3, R156, 0x1f, RZ ;  /* 0x0000001f9c037819 */ /* 0x000fe200000006ff */
[----:B------:R-:W-:Y:S01]  /*6450*/  IMAD.MOV.U32 R78, RZ, RZ, RZ ;  /* 0x000000ffff4e7224 */ /* 0x000fe200078e00ff */
[----:B------:R-:W-:Y:S02]  /*6460*/  ISETP.NE.U32.OR P6, PT, R0, 0x1, !P1 ;  /* 0x000000010000780c */ /* 0x000fe40004fc5470 */
[----:B------:R-:W-:Y:S02]  /*6470*/  CS2R R138, SRZ ;  /* 0x00000000008a7805 */ /* 0x000fe4000001ff00 */
[----:B------:R-:W-:Y:S02]  /*6480*/  PLOP3.LUT P2, PT, PT, PT, UP1, 0x80, 0x8 ;  /* 0x000000000008781c */ /* 0x000fe40003f4f018 */
[----:B------:R-:W-:Y:S02]  /*6490*/  CS2R R136, SRZ ;  /* 0x0000000000887805 */ /* 0x000fe4000001ff00 */
[----:B------:R-:W-:Y:S02]  /*64a0*/  LOP3.LUT P4, R151, R146, 0xff, RZ, 0xc0, !PT ;  /* 0x000000ff92977812 */ /* 0x000fe4000788c0ff */
[----:B------:R-:W-:Y:S02]  /*64b0*/  CS2R R130, SRZ ;  /* 0x0000000000827805 */ /* 0x000fe4000001ff00 */
[----:B------:R-:W-:Y:S02]  /*64c0*/  SEL R0, RZ, 0xffffffff, P3 ;  /* 0xffffffffff007807 */ /* 0x000fe40001800000 */
[----:B------:R-:W-:Y:S02]  /*64d0*/  CS2R R128, SRZ ;  /* 0x0000000000807805 */ /* 0x000fe4000001ff00 */
[----:B------:R-:W-:Y:S02]  /*64e0*/  P2R R163, PR, RZ, 0x40 ;  /* 0x00000040ffa37803 */ /* 0x000fe40000000000 */
[----:B------:R-:W-:Y:S02]  /*64f0*/  CS2R R122, SRZ ;  /* 0x00000000007a7805 */ /* 0x000fe4000001ff00 */
[----:B------:R-:W-:Y:S02]  /*6500*/  CS2R R120, SRZ ;  /* 0x0000000000787805 */ /* 0x000fe4000001ff00 */
[----:B------:R-:W-:Y:S02]  /*6510*/  CS2R R114, SRZ ;  /* 0x0000000000727805 */ /* 0x000fe4000001ff00 */
[----:B------:R-:W-:Y:S02]  /*6520*/  CS2R R112, SRZ ;  /* 0x0000000000707805 */ /* 0x000fe4000001ff00 */
[----:B------:R-:W-:Y:S02]  /*6530*/  @P6 SHF.L.U32 R2, R157, 0x1f, RZ ;  /* 0x0000001f9d026819 */ /* 0x000fe400000006ff */
[----:B------:R-:W-:Y:S02]  /*6540*/  CS2R R106, SRZ ;  /* 0x00000000006a7805 */ /* 0x000fe4000001ff00 */
[----:B------:R-:W-:Y:S02]  /*6550*/  @P2 SEL R0, R5, R0, !P4 ;  /* 0x0000000005002207 */ /* 0x000fe40006000000 */
[----:B------:R-:W-:Y:S01]  /*6560*/  CS2R R104, SRZ ;  /* 0x0000000000687805 */ /* 0x000fe2000001ff00 */
[----:B------:R-:W1:Y:S01]  /*6570*/  @P6 SYNCS.PHASECHK.TRANS64.TRYWAIT P1, [UR44+0x50], R2 ;  /* 0x00005002ff0065a7 */ /* 0x000e62000802112c */
[----:B------:R-:W-:Y:S02]  /*6580*/  CS2R R98, SRZ ;  /* 0x0000000000627805 */ /* 0x000fe4000001ff00 */
[----:B------:R-:W-:Y:S02]  /*6590*/  LOP3.LUT R0, R0, 0x1, RZ, 0xc0, !PT ;  /* 0x0000000100007812 */ /* 0x000fe400078ec0ff */
[----:B------:R-:W-:Y:S02]  /*65a0*/  CS2R R96, SRZ ;  /* 0x0000000000607805 */ /* 0x000fe4000001ff00 */
[----:B------:R-:W-:Y:S02]  /*65b0*/  CS2R R90, SRZ ;  /* 0x00000000005a7805 */ /* 0x000fe4000001ff00 */
[----:B------:R-:W-:Y:S02]  /*65c0*/  CS2R R88, SRZ ;  /* 0x0000000000587805 */ /* 0x000fe4000001ff00 */
[----:B------:R-:W-:Y:S02]  /*65d0*/  ISETP.NE.U32.AND P5, PT, R0, 0x1, PT ;  /* 0x000000010000780c */ /* 0x000fe40003fa5070 */
[----:B------:R-:W-:Y:S02]  /*65e0*/  CS2R R82, SRZ ;  /* 0x0000000000527805 */ /* 0x000fe4000001ff00 */
[----:B------:R-:W-:Y:S01]  /*65f0*/  CS2R R80, SRZ ;  /* 0x0000000000507805 */ /* 0x000fe2000001ff00 */
[----:B------:R-:W-:Y:S01]  /*6600*/  IMAD.IADD R164, R108, 0x1, R85 ;  /* 0x000000016ca47824 */ /* 0x000fe200078e0255 */
[----:B------:R-:W-:Y:S01]  /*6610*/  P2R R86, PR, RZ, 0x20 ;  /* 0x00000020ff567803 */ /* 0x000fe20000000000 */
[----:B------:R-:W-:Y:S01]  /*6620*/  IMAD.IADD R153, R85, 0x1, R154 ;  /* 0x0000000155997824 */ /* 0x000fe200078e029a */
[----:B------:R2:W4:Y:S01]  /*6630*/  SYNCS.PHASECHK.TRANS64.TRYWAIT P0, [R166+URZ+0xc0], R3 ;  /* 0x0000c003a60075a7 */ /* 0x00052200080011ff */
[----:B-1----:R-:W-:Y:S01]  /*6640*/  @P6 SEL R84, RZ, 0x1, !P1 ;  /* 0x00000001ff546807 */ /* 0x002fe20004800000 */
[----:B--2---:R-:W-:Y:S06]  /*6650*/  @!P6 BRA `(.L_x_108) ;  /* 0x0000000000a0e947 */ /* 0x004fec0003800000 */
[----:B------:R-:W-:Y:S01]  /*6660*/  @P5 IMAD.MOV.U32 R5, RZ, RZ, -0x10 ;  /* 0xfffffff0ff055424 */ /* 0x000fe200078e00ff */
[----:B------:R-:W-:Y:S01]  /*6670*/  ISETP.NE.AND P1, PT, R84, RZ, PT ;  /* 0x000000ff5400720c */ /* 0x000fe20003f25270 */
[----:B------:R-:W-:Y:S01]  /*6680*/  BSSY B0, `(.L_x_109) ;  /* 0x0000010000007945 */ /* 0x000fe20003800000 */
[----:B------:R-:W-:Y:S02]  /*6690*/  ISETP.NE.U32.AND P6, PT, R145, 0x1, PT ;  /* 0x000000019100780c */ /* 0x000fe40003fc5070 */
[----:B------:R-:W-:Y:S02]  /*66a0*/  CS2R R90, SRZ ;  /* 0x00000000005a7805 */ /* 0x000fe4000001ff00 */
[----:B------:R-:W-:Y:S02]  /*66b0*/  CS2R R88, SRZ ;  /* 0x0000000000587805 */ /* 0x000fe4000001ff00 */
[----:B------:R-:W-:Y:S02]  /*66c0*/  CS2R R106, SRZ ;  /* 0x00000000006a7805 */ /* 0x000fe4000001ff00 */
[----:B------:R-:W-:Y:S02]  /*66d0*/  @P5 SEL R5, R5, 0x10, !P6 ;  /* 0x0000001005055807 */ /* 0x000fe40007000000 */
[----:B------:R-:W-:Y:S02]  /*66e0*/  CS2R R104, SRZ ;  /* 0x0000000000687805 */ /* 0x000fe4000001ff00 */
[----:B------:R-:W-:Y:S02]  /*66f0*/  CS2R R122, SRZ ;  /* 0x00000000007a7805 */ /* 0x000fe4000001ff00 */
[----:B------:R-:W-:Y:S01]  /*6700*/  CS2R R120, SRZ ;  /* 0x0000000000787805 */ /* 0x000fe2000001ff00 */
[----:B------:R-:W-:Y:S02]  /*6710*/  @P5 IMAD.IADD R6, R108, 0x1, R5 ;  /* 0x000000016c065824 */ /* 0x000fe400078e0205 */
[C---:B------:R-:W-:Y:S02]  /*6720*/  @P5 IMAD.IADD R4, R5.reuse, 0x1, R164 ;  /* 0x0000000105045824 */ /* 0x040fe400078e02a4 */
[----:B------:R-:W-:Y:S01]  /*6730*/  @P5 IMAD.IADD R2, R5, 0x1, R154 ;  /* 0x0000000105025824 */ /* 0x000fe200078e029a */
[----:B------:R-:W-:Y:S06]  /*6740*/  @P1 BRA `(.L_x_110) ;  /* 0x00000000000c1947 */ /* 0x000fec0003800000 */
[----:B------:R-:W-:Y:S04]  /*6750*/  SHF.L.U32 R7, R157, 0x1f, RZ ;  /* 0x0000001f9d077819 */ /* 0x000fe800000006ff */
[----:B------:R-:W1:Y:S02]  /*6760*/  SYNCS.PHASECHK.TRANS64.TRYWAIT P1, [UR44+0x50], R7 ;  /* 0x00005007ff0075a7 */ /* 0x000e64000802112c */
[----:B-1----:R-:W-:Y:S05]  /*6770*/  @!P1 BRA `(.L_x_111) ;  /* 0x0000005c00a89947 */ /* 0x002fea0003800000 */
.L_x_110:
[----:B------:R-:W-:Y:S05]  /*6780*/  BSYNC B0 ;  /* 0x0000000000007941 */ /* 0x000fea0003800000 */
.L_x_109:
[----:B------:R-:W-:Y:S01]  /*6790*/  ISETP.NE.AND P1, PT, R86, RZ, PT ;  /* 0x000000ff5600720c */ /* 0x000fe20003f25270 */
[----:B------:R-:W-:Y:S01]  /*67a0*/  IMAD.MOV.U32 R139, RZ, RZ, RZ ;  /* 0x000000ffff8b7224 */ /* 0x000fe200078e00ff */
[----:B------:R-:W-:Y:S02]  /*67b0*/  CS2R R136, SRZ ;  /* 0x0000000000887805 */ /* 0x000fe4000001ff00 */
[----:B------:R-:W-:Y:S02]  /*67c0*/  CS2R R82, SRZ ;  /* 0x0000000000527805 */ /* 0x000fe4000001ff00 */
[----:B------:R-:W-:Y:S02]  /*67d0*/  CS2R R80, SRZ ;  /* 0x0000000000507805 */ /* 0x000fe4000001ff00 */
[----:B------:R-:W-:Y:S02]  /*67e0*/  CS2R R98, SRZ ;  /* 0x0000000000627805 */ /* 0x000fe4000001ff00 */
[----:B------:R-:W-:Y:S02]  /*67f0*/  CS2R R96, SRZ ;  /* 0x0000000000607805 */ /* 0x000fe4000001ff00 */
[----:B------:R-:W-:Y:S02]  /*6800*/  CS2R R114, SRZ ;  /* 0x0000000000727805 */ /* 0x000fe4000001ff00 */
[----:B------:R-:W-:Y:S02]  /*6810*/  CS2R R112, SRZ ;  /* 0x0000000000707805 */ /* 0x000fe4000001ff00 */
[----:B------:R-:W-:Y:S02]  /*6820*/  CS2R R130, SRZ ;  /* 0x0000000000827805 */ /* 0x000fe4000001ff00 */
[----:B------:R-:W-:Y:S01]  /*6830*/  CS2R R128, SRZ ;  /* 0x0000000000807805 */ /* 0x000fe2000001ff00 */
[----:B------:R-:W-:Y:S01]  /*6840*/  IMAD.MOV.U32 R78, RZ, RZ, 0x1 ;  /* 0x00000001ff4e7424 */ /* 0x000fe200078e00ff */
[----:B------:R2:W2:Y:S01]  /*6850*/  @P1 LDS.128 R88, [R6+0x400] ;  /* 0x0004000006581984 */ /* 0x0004a20000000c00 */
[----:B-1----:R-:W-:Y:S03]  /*6860*/  @P1 IMAD.IADD R0, R5, 0x1, R153 ;  /* 0x0000000105001824 */ /* 0x002fe600078e0299 */
[----:B------:R1:W1:Y:S04]  /*6870*/  @P1 LDS.128 R104, [R4+0x400] ;  /* 0x0004000004681984 */ /* 0x0002680000000c00 */
[----:B------:R1:W1:Y:S04]  /*6880*/  @P1 LDS.128 R120, [R2+0x400] ;  /* 0x0004000002781984 */ /* 0x0002680000000c00 */
[----:B------:R1:W1:Y:S04]  /*6890*/  @P1 LDS.128 R136, [R0+0x400] ;  /* 0x0004000000881984 */ /* 0x0002680000000c00 */
[----:B------:R1:W1:Y:S04]  /*68a0*/  @P1 LDS.128 R80, [R165+UR44+0x400] ;  /* 0x0004002ca5501984 */ /* 0x0002680008000c00 */
[----:B------:R1:W1:Y:S04]  /*68b0*/  @P1 LDS.128 R96, [R164+0x400] ;  /* 0x00040000a4601984 */ /* 0x0002680000000c00 */
[----:B------:R1:W1:Y:S04]  /*68c0*/  @P1 LDS.128 R112, [R154+0x400] ;  /* 0x000400009a701984 */ /* 0x0002680000000c00 */
[----:B------:R1:W1:Y:S02]  /*68d0*/  @P1 LDS.128 R128, [R153+0x400] ;  /* 0x0004000099801984 */ /* 0x0002640000000c00 */
.L_x_108:
[----:B------:R-:W-:Y:S05]  /*68e0*/  BSYNC B1 ;  /* 0x0000000000017941 */ /* 0x000fea0003800000 */
.L_x_107:
[----:B-1----:R-:W-:Y:S04]  /*68f0*/  SHF.R.U32.HI R0, RZ, 0x15, R71 ;  /* 0x00000015ff007819 */ /* 0x002fe80000011647 */
[----:B------:R-:W-:Y:S01]  /*6900*/  LOP3.LUT P1, RZ, R0, 0x3, R147, 0x48, !PT ;  /* 0x0000000300ff7812 */ /* 0x000fe20007824893 */
[----:B------:R-:W-:Y:S01]  /*6910*/  @!UPT UIADD3 URZ, UPT, UPT, URZ, URZ, URZ ;  /* 0x000000fffffff290 */ /* 0x000fe2000fffe0ff */
[----:B----4-:R-:W-:Y:S11]  /*6920*/  @P0 BRA `(.L_x_112) ;  /* 0x0000000000080947 */ /* 0x010ff60003800000 */
[----:B------:R-:W1:Y:S02]  /*6930*/  SYNCS.PHASECHK.TRANS64.TRYWAIT P0, [R166+URZ+0xc0], R3 ;  /* 0x0000c003a60075a7 */ /* 0x000e6400080011ff */
[----:B-1----:R-:W-:Y:S05]  /*6940*/  @!P0 BRA `(.L_x_113) ;  /* 0x0000005c004c8947 */ /* 0x002fea0003800000 */
.L_x_112:
[----:B------:R-:W-:Y:S05]  /*6950*/  @!P1 BRA `(.L_x_114) ;  /* 0x0000000000409947 */ /* 0x000fea0003800000 */
[----:B------:R-:W4:Y:S01]  /*6960*/  LDCU.64 UR8, c[0x4][0x70] ;  /* 0x01000e00ff0877ac */ /* 0x000f220008000a00 */
[----:B-1----:R-:W-:Y:S01]  /*6970*/  MOV R3, 0x0 ;  /* 0x0000000000037802 */ /* 0x002fe20000000f00 */
[----:B------:R-:W-:Y:S02]  /*6980*/  HFMA2 R12, -RZ, RZ, 0, 5.9604644775390625e-08 ;  /* 0x00000001ff0c7431 */ /* 0x000fe400000001ff */
[----:B------:R-:W-:Y:S02]  /*6990*/  IMAD.MOV.U32 R8, RZ, RZ, 0x192 ;  /* 0x00000192ff087424 */ /* 0x000fe400078e00ff */
[----:B------:R-:W-:Y:S01]  /*69a0*/  IMAD.MOV.U32 R13, RZ, RZ, RZ ;  /* 0x000000ffff0d7224 */ /* 0x000fe200078e00ff */
[----:B------:R-:W1:Y:S01]  /*69b0*/  LDCU.64 UR6, c[0x4][0x78] ;  /* 0x01000f00ff0677ac */ /* 0x000e620008000a00 */
[----:B------:R-:W3:Y:S01]  /*69c0*/  LDC.64 R2, c[0x4][R3] ;  /* 0x0100000003027b82 */ /* 0x000ee20000000a00 */
[----:B------:R-:W5:Y:S01]  /*69d0*/  LDCU.64 UR4, c[0x4][0x10] ;  /* 0x01000200ff0477ac */ /* 0x000f620008000a00 */
[----:B----4-:R-:W-:Y:S01]  /*69e0*/  MOV R5, UR9 ;  /* 0x0000000900057c02 */ /* 0x010fe20008000f00 */
[----:B------:R-:W-:Y:S01]  /*69f0*/  IMAD.U32 R4, RZ, RZ, UR8 ;  /* 0x00000008ff047e24 */ /* 0x000fe2000f8e00ff */
[----:B-1----:R-:W-:Y:S01]  /*6a00*/  MOV R7, UR7 ;  /* 0x0000000700077c02 */ /* 0x002fe20008000f00 */
[----:B--2---:R-:W-:Y:S01]  /*6a10*/  IMAD.U32 R6, RZ, RZ, UR6 ;  /* 0x00000006ff067e24 */ /* 0x004fe2000f8e00ff */
[----:B-----5:R-:W-:Y:S01]  /*6a20*/  MOV R11, UR5 ;  /* 0x00000005000b7c02 */ /* 0x020fe20008000f00 */
[----:B------:R-:W-:Y:S02]  /*6a30*/  IMAD.U32 R10, RZ, RZ, UR4 ;  /* 0x00000004ff0a7e24 */ /* 0x000fe4000f8e00ff */
[----:B------:R-:W-:Y:S07]  /*6a40*/  LEPC R20, `(.L_x_114) ;  /* 0x000000001014794e */ /* 0x000fee0000000000 */
[----:B---3--:R-:W-:Y:S05]  /*6a50*/  CALL.ABS.NOINC R2 ;  /* 0x0000000002007343 */ /* 0x008fea0003c00000 */
.L_x_114:
[----:B------:R-:W-:Y:S05]  /*6a60*/  WARPSYNC.ALL ;  /* 0x0000000000007948 */ /* 0x000fea0003800000 */
[----:B------:R-:W-:Y:S01]  /*6a70*/  R2UR UR4, R71 ;  /* 0x00000000470472ca */ /* 0x000fe200000e0000 */
[--C-:B------:R-:W-:Y:S01]  /*6a80*/  HADD2.F32 R72, -RZ, R80.reuse.H0_H0 ;  /* 0x20000050ff487230 */ /* 0x100fe20000004100 */
[----:B------:R-:W-:Y:S01]  /*6a90*/  MOV R87, 0xfffffff0 ;  /* 0xfffffff000577802 */ /* 0x000fe20000000f00 */
[----:B------:R-:W-:Y:S01]  /*6aa0*/  HADD2.F32 R75, -RZ, R80.H1_H1 ;  /* 0x30000050ff4b7230 */ /* 0x000fe20000004100 */
[----:B------:R-:W-:Y:S01]  /*6ab0*/  ISETP.NE.U32.AND P6, PT, R145, 0x1, PT ;  /* 0x000000019100780c */ /* 0x000fe20003fc5070 */
[----:B------:R-:W-:Y:S01]  /*6ac0*/  HADD2.F32 R74, -RZ, R81.H1_H1 ;  /* 0x30000051ff4a7230 */ /* 0x000fe20000004100 */
[----:B------:R-:W-:Y:S01]  /*6ad0*/  ISETP.NE.AND P0, PT, R160, RZ, PT ;  /* 0x000000ffa000720c */ /* 0x000fe20003f05270 */
[--C-:B------:R-:W-:Y:S01]  /*6ae0*/  HADD2.F32 R77, -RZ, R99.reuse.H0_H0 ;  /* 0x20000063ff4d7230 */ /* 0x100fe20000004100 */
[----:B------:R-:W-:Y:S01]  /*6af0*/  SEL R87, R87, 0x10, !P6 ;  /* 0x0000001057577807 */ /* 0x000fe20007000000 */
[----:B------:R-:W-:Y:S01]  /*6b00*/  HADD2.F32 R76, -RZ, R99.H1_H1 ;  /* 0x30000063ff4c7230 */ /* 0x000fe20000004100 */
[----:B------:R-:W-:Y:S02]  /*6b10*/  BSSY.RECONVERGENT B0, `(.L_x_115) ;  /* 0x00000fb000007945 */ /* 0x000fe40003800200 */
[----:B------:R-:W-:Y:S01]  /*6b20*/  IADD3 R167, PT, PT, R108, R87, RZ ;  /* 0x000000576ca77210 */ /* 0x000fe20007ffe0ff */
[----:B--2---:R-:W3:Y:S01]  /*6b30*/  LDTM.x64 R4, tmem[UR4] ;  /* 0x00000004000479ee */ /* 0x004ee20008340000 */
[C---:B------:R-:W-:Y:S02]  /*6b40*/  IADD3 R168, PT, PT, R87.reuse, R164, RZ ;  /* 0x000000a457a87210 */ /* 0x040fe40007ffe0ff */
[C---:B------:R-:W-:Y:S02]  /*6b50*/  IADD3 R170, PT, PT, R87.reuse, R154, RZ ;  /* 0x0000009a57aa7210 */ /* 0x040fe40007ffe0ff */
[----:B------:R-:W-:Y:S01]  /*6b60*/  IADD3 R169, PT, PT, R87, R153, RZ ;  /* 0x0000009957a97210 */ /* 0x000fe20007ffe0ff */
[C---:B---3--:R-:W-:Y:S01]  /*6b70*/  FMUL R0, R70.reuse, R4 ;  /* 0x0000000446007220 */ /* 0x048fe20000400000 */
[C---:B------:R-:W-:Y:S01]  /*6b80*/  FMUL R2, R70.reuse, R5 ;  /* 0x0000000546027220 */ /* 0x040fe20000400000 */
[C---:B-1----:R-:W-:Y:S01]  /*6b90*/  FMUL R3, R70.reuse, R6 ;  /* 0x0000000646037220 */ /* 0x042fe20000400000 */
[C---:B------:R-:W-:Y:S01]  /*6ba0*/  FMUL R7, R70.reuse, R7 ;  /* 0x0000000746077220 */ /* 0x040fe20000400000 */
[C---:B------:R-:W-:Y:S01]  /*6bb0*/  FFMA R0, R73.reuse, R72, R0 ;  /* 0x0000004849007223 */ /* 0x040fe20000000000 */
[----:B------:R-:W-:Y:S02]  /*6bc0*/  HADD2.F32 R72, -RZ, R81.H0_H0 ;  /* 0x20000051ff487230 */ /* 0x000fe40000004100 */
[C---:B------:R-:W-:Y:S01]  /*6bd0*/  FFMA R2, R73.reuse, R75, R2 ;  /* 0x0000004b49027223 */ /* 0x040fe20000000002 */
[--C-:B------:R-:W-:Y:S02]  /*6be0*/  HADD2.F32 R75, -RZ, R82.reuse.H0_H0 ;  /* 0x20000052ff4b7230 */ /* 0x100fe40000004100 */
[C---:B------:R-:W-:Y:S01]  /*6bf0*/  FMUL R4, R70.reuse, R8 ;  /* 0x0000000846047220 */ /* 0x040fe20000400000 */
[----:B------:R-:W-:Y:S01]  /*6c00*/  FMUL R5, R70, R9 ;  /* 0x0000000946057220 */ /* 0x000fe20000400000 */
[C---:B------:R-:W-:Y:S01]  /*6c10*/  FFMA R3, R73.reuse, R72, R3 ;  /* 0x0000004849037223 */ /* 0x040fe20000000003 */
[----:B------:R-:W-:Y:S01]  /*6c20*/  HADD2.F32 R72, -RZ, R82.H1_H1 ;  /* 0x30000052ff487230 */ /* 0x000fe20000004100 */
[----:B------:R-:W-:Y:S01]  /*6c30*/  F2FP.F16.F32.PACK_AB R92, R2, R0 ;  /* 0x00000000025c723e */ /* 0x000fe200000000ff */
[C---:B------:R-:W-:Y:S01]  /*6c40*/  FFMA R7, R73.reuse, R74, R7 ;  /* 0x0000004a49077223 */ /* 0x040fe20000000007 */
[C---:B------:R-:W-:Y:S01]  /*6c50*/  FFMA R4, R73.reuse, R75, R4 ;  /* 0x0000004b49047223 */ /* 0x040fe20000000004 */
[--C-:B------:R-:W-:Y:S02]  /*6c60*/  HADD2.F32 R74, -RZ, R83.reuse.H0_H0 ;  /* 0x20000053ff4a7230 */ /* 0x100fe40000004100 */
[----:B------:R-:W-:Y:S01]  /*6c70*/  FFMA R5, R73, R72, R5 ;  /* 0x0000004849057223 */ /* 0x000fe20000000005 */
[C---:B------:R-:W-:Y:S01]  /*6c80*/  FMUL R6, R70.reuse, R10 ;  /* 0x0000000a46067220 */ /* 0x040fe20000400000 */
[----:B------:R-:W-:Y:S01]  /*6c90*/  HADD2.F32 R72, -RZ, R83.H1_H1 ;  /* 0x30000053ff487230 */ /* 0x000fe20000004100 */
[----:B------:R-:W-:Y:S01]  /*6ca0*/  F2FP.F16.F32.PACK_AB R93, R7, R3 ;  /* 0x00000003075d723e */ /* 0x000fe200000000ff */
[C---:B------:R-:W-:Y:S01]  /*6cb0*/  FMUL R11, R70.reuse, R11 ;  /* 0x0000000b460b7220 */ /* 0x040fe20000400000 */
[----:B------:R-:W-:Y:S01]  /*6cc0*/  F2FP.F16.F32.PACK_AB R94, R5, R4 ;  /* 0x00000004055e723e */ /* 0x000fe200000000ff */
[C---:B------:R-:W-:Y:S01]  /*6cd0*/  FFMA R6, R73.reuse, R74, R6 ;  /* 0x0000004a49067223 */ /* 0x040fe20000000006 */
[C---:B------:R-:W-:Y:S01]  /*6ce0*/  FMUL R8, R70.reuse, R12 ;  /* 0x0000000c46087220 */ /* 0x040fe20000400000 */
[----:B------:R-:W-:Y:S01]  /*6cf0*/  FFMA R11, R73, R72, R11 ;  /* 0x00000048490b7223 */ /* 0x000fe2000000000b */
[--C-:B------:R-:W-:Y:S02]  /*6d00*/  HADD2.F32 R72, -RZ, R88.reuse.H0_H0 ;  /* 0x20000058ff487230 */ /* 0x100fe40000004100 */
[C---:B------:R-:W-:Y:S01]  /*6d10*/  FMUL R9, R70.reuse, R13 ;  /* 0x0000000d46097220 */ /* 0x040fe20000400000 */
[----:B------:R-:W-:Y:S02]  /*6d20*/  HADD2.F32 R74, -RZ, R88.H1_H1 ;  /* 0x30000058ff4a7230 */ /* 0x000fe40000004100 */
[C---:B------:R-:W-:Y:S01]  /*6d30*/  FMUL R10, R70.reuse, R14 ;  /* 0x0000000e460a7220 */ /* 0x040fe20000400000 */
[--C-:B------:R-:W-:Y:S01]  /*6d40*/  HADD2.F32 R75, -RZ, R89.reuse.H0_H0 ;  /* 0x20000059ff4b7230 */ /* 0x100fe20000004100 */
[----:B------:R-:W-:Y:S01]  /*6d50*/  F2FP.F16.F32.PACK_AB R95, R11, R6 ;  /* 0x000000060b5f723e */ /* 0x000fe200000000ff */
[C---:B------:R-:W-:Y:S01]  /*6d60*/  FFMA R8, R73.reuse, R72, R8 ;  /* 0x0000004849087223 */ /* 0x040fe20000000008 */
[----:B------:R-:W-:Y:S02]  /*6d70*/  HADD2.F32 R72, -RZ, R89.H1_H1 ;  /* 0x30000059ff487230 */ /* 0x000fe40000004100 */
[C---:B------:R-:W-:Y:S01]  /*6d80*/  FFMA R9, R73.reuse, R74, R9 ;  /* 0x0000004a49097223 */ /* 0x040fe20000000009 */
[----:B------:R-:W-:Y:S01]  /*6d90*/  FFMA R10, R73, R75, R10 ;  /* 0x0000004b490a7223 */ /* 0x000fe2000000000a */
[----:B------:R1:W-:Y:S01]  /*6da0*/  STS.128 [R165+UR44+0x400], R92 ;  /* 0x0004005ca5007988 */ /* 0x0003e20008000c2c */
[C---:B------:R-:W-:Y:S01]  /*6db0*/  FMUL R15, R70.reuse, R15 ;  /* 0x0000000f460f7220 */ /* 0x040fe20000400000 */
[--C-:B------:R-:W-:Y:S01]  /*6dc0*/  HADD2.F32 R75, -RZ, R90.reuse.H0_H0 ;  /* 0x2000005aff4b7230 */ /* 0x100fe20000004100 */
[----:B------:R-:W-:Y:S01]  /*6dd0*/  F2FP.F16.F32.PACK_AB R100, R9, R8 ;  /* 0x000000080964723e */ /* 0x000fe200000000ff */
[----:B------:R-:W-:Y:S02]  /*6de0*/  HADD2.F32 R74, -RZ, R90.H1_H1 ;  /* 0x3000005aff4a7230 */ /* 0x000fe40000004100 */
[----:B------:R-:W-:Y:S01]  /*6df0*/  FFMA R15, R73, R72, R15 ;  /* 0x00000048490f7223 */ /* 0x000fe2000000000f */
[C---:B------:R-:W-:Y:S01]  /*6e00*/  FMUL R12, R70.reuse, R16 ;  /* 0x00000010460c7220 */ /* 0x040fe20000400000 */
[C---:B------:R-:W-:Y:S01]  /*6e10*/  FMUL R13, R70.reuse, R17 ;  /* 0x00000011460d7220 */ /* 0x040fe20000400000 */
[--C-:B------:R-:W-:Y:S02]  /*6e20*/  HADD2.F32 R72, -RZ, R91.reuse.H0_H0 ;  /* 0x2000005bff487230 */ /* 0x100fe40000004100 */
[C---:B------:R-:W-:Y:S01]  /*6e30*/  FMUL R14, R70.reuse, R18 ;  /* 0x00000012460e7220 */ /* 0x040fe20000400000 */
[----:B------:R-:W-:Y:S01]  /*6e40*/  F2FP.F16.F32.PACK_AB R101, R15, R10 ;  /* 0x0000000a0f65723e */ /* 0x000fe200000000ff */
[C---:B------:R-:W-:Y:S01]  /*6e50*/  FFMA R12, R73.reuse, R75, R12 ;  /* 0x0000004b490c7223 */ /* 0x040fe2000000000c */
[C---:B------:R-:W-:Y:S01]  /*6e60*/  FFMA R13, R73.reuse, R74, R13 ;  /* 0x0000004a490d7223 */ /* 0x040fe2000000000d */
[----:B------:R-:W-:Y:S01]  /*6e70*/  FFMA R14, R73, R72, R14 ;  /* 0x00000048490e7223 */ /* 0x000fe2000000000e */
[----:B------:R-:W-:Y:S02]  /*6e80*/  HADD2.F32 R74, -RZ, R91.H1_H1 ;  /* 0x3000005bff4a7230 */ /* 0x000fe40000004100 */
[C---:B------:R-:W-:Y:S01]  /*6e90*/  FMUL R19, R70.reuse, R19 ;  /* 0x0000001346137220 */ /* 0x040fe20000400000 */
[--C-:B------:R-:W-:Y:S01]  /*6ea0*/  HADD2.F32 R72, -RZ, R96.reuse.H0_H0 ;  /* 0x20000060ff487230 */ /* 0x100fe20000004100 */
[----:B------:R-:W-:Y:S01]  /*6eb0*/  F2FP.F16.F32.PACK_AB R102, R13, R12 ;  /* 0x0000000c0d66723e */ /* 0x000fe200000000ff */
[C---:B------:R-:W-:Y:S01]  /*6ec0*/  FMUL R16, R70.reuse, R20 ;  /* 0x0000001446107220 */ /* 0x040fe20000400000 */
[C---:B------:R-:W-:Y:S01]  /*6ed0*/  FFMA R19, R73.reuse, R74, R19 ;  /* 0x0000004a49137223 */ /* 0x040fe20000000013 */
[----:B------:R-:W-:Y:S02]  /*6ee0*/  HADD2.F32 R74, -RZ, R96.H1_H1 ;  /* 0x30000060ff4a7230 */ /* 0x000fe40000004100 */
[C---:B------:R-:W-:Y:S01]  /*6ef0*/  FMUL R17, R70.reuse, R21 ;  /* 0x0000001546117220 */ /* 0x040fe20000400000 */
[----:B------:R-:W-:Y:S01]  /*6f00*/  FFMA R16, R73, R72, R16 ;  /* 0x0000004849107223 */ /* 0x000fe20000000010 */
[--C-:B------:R-:W-:Y:S01]  /*6f10*/  HADD2.F32 R72, -RZ, R97.reuse.H0_H0 ;  /* 0x20000061ff487230 */ /* 0x100fe20000004100 */
[----:B------:R-:W-:Y:S01]  /*6f20*/  F2FP.F16.F32.PACK_AB R103, R19, R14 ;  /* 0x0000000e1367723e */ /* 0x000fe200000000ff */
[----:B------:R-:W-:Y:S01]  /*6f30*/  FFMA R17, R73, R74, R17 ;  /* 0x0000004a49117223 */ /* 0x000fe20000000011 */
[C---:B------:R-:W-:Y:S01]  /*6f40*/  FMUL R18, R70.reuse, R22 ;  /* 0x0000001646127220 */ /* 0x040fe20000400000 */
[C---:B------:R-:W-:Y:S01]  /*6f50*/  FMUL R23, R70.reuse, R23 ;  /* 0x0000001746177220 */ /* 0x040fe20000400000 */
[--C-:B------:R-:W-:Y:S01]  /*6f60*/  HADD2.F32 R75, -RZ, R98.reuse.H0_H0 ;  /* 0x20000062ff4b7230 */ /* 0x100fe20000004100 */
[----:B------:R2:W-:Y:S01]  /*6f70*/  STS.128 [R167+0x400], R100 ;  /* 0x00040064a7007388 */ /* 0x0005e20000000c00 */
[----:B------:R-:W-:Y:S01]  /*6f80*/  F2FP.F16.F32.PACK_AB R108, R17, R16 ;  /* 0x00000010116c723e */ /* 0x000fe200000000ff */
[C---:B------:R-:W-:Y:S01]  /*6f90*/  FFMA R18, R73.reuse, R72, R18 ;  /* 0x0000004849127223 */ /* 0x040fe20000000012 */
[----:B------:R-:W-:Y:S02]  /*6fa0*/  HADD2.F32 R72, -RZ, R97.H1_H1 ;  /* 0x30000061ff487230 */ /* 0x000fe40000004100 */
[C---:B------:R-:W-:Y:S01]  /*6fb0*/  FMUL R20, R70.reuse, R24 ;  /* 0x0000001846147220 */ /* 0x040fe20000400000 */
[----:B------:R-:W-:Y:S02]  /*6fc0*/  HADD2.F32 R74, -RZ, R98.H1_H1 ;  /* 0x30000062ff4a7230 */ /* 0x000fe40000004100 */
[C---:B------:R-:W-:Y:S01]  /*6fd0*/  FMUL R21, R70.reuse, R25 ;  /* 0x0000001946157220 */ /* 0x040fe20000400000 */
[C---:B------:R-:W-:Y:S01]  /*6fe0*/  FMUL R22, R70.reuse, R26 ;  /* 0x0000001a46167220 */ /* 0x040fe20000400000 */
[C---:B------:R-:W-:Y:S01]  /*6ff0*/  FFMA R23, R73.reuse, R72, R23 ;  /* 0x0000004849177223 */ /* 0x040fe20000000017 */
[C---:B------:R-:W-:Y:S01]  /*7000*/  FFMA R20, R73.reuse, R75, R20 ;  /* 0x0000004b49147223 */ /* 0x040fe20000000014 */
[C---:B------:R-:W-:Y:S01]  /*7010*/  FFMA R21, R73.reuse, R74, R21 ;  /* 0x0000004a49157223 */ /* 0x040fe20000000015 */
[----:B------:R-:W-:Y:S01]  /*7020*/  FFMA R22, R73, R77, R22 ;  /* 0x0000004d49167223 */ /* 0x000fe20000000016 */
[C---:B------:R-:W-:Y:S01]  /*7030*/  FMUL R27, R70.reuse, R27 ;  /* 0x0000001b461b7220 */ /* 0x040fe20000400000 */
[--C-:B------:R-:W-:Y:S01]  /*7040*/  HADD2.F32 R72, -RZ, R104.reuse.H0_H0 ;  /* 0x20000068ff487230 */ /* 0x100fe20000004100 */
[----:B------:R-:W-:Y:S01]  /*7050*/  F2FP.F16.F32.PACK_AB R109, R23, R18 ;  /* 0x00000012176d723e */ /* 0x000fe200000000ff */
[C---:B------:R-:W-:Y:S01]  /*7060*/  FMUL R24, R70.reuse, R28 ;  /* 0x0000001c46187220 */ /* 0x040fe20000400000 */
[----:B------:R-:W-:Y:S01]  /*7070*/  F2FP.F16.F32.PACK_AB R110, R21, R20 ;  /* 0x00000014156e723e */ /* 0x000fe200000000ff */
[C---:B------:R-:W-:Y:S01]  /*7080*/  FFMA R27, R73.reuse, R76, R27 ;  /* 0x0000004c491b7223 */ /* 0x040fe2000000001b */
[----:B------:R-:W-:Y:S02]  /*7090*/  HADD2.F32 R74, -RZ, R104.H1_H1 ;  /* 0x30000068ff4a7230 */ /* 0x000fe40000004100 */
[----:B------:R-:W-:Y:S01]  /*70a0*/  FFMA R24, R73, R72, R24 ;  /* 0x0000004849187223 */ /* 0x000fe20000000018 */
[C---:B------:R-:W-:Y:S01]  /*70b0*/  FMUL R25, R70.reuse, R29 ;  /* 0x0000001d46197220 */ /* 0x040fe20000400000 */
[--C-:B------:R-:W-:Y:S01]  /*70c0*/  HADD2.F32 R75, -RZ, R105.reuse.H0_H0 ;  /* 0x20000069ff4b7230 */ /* 0x100fe20000004100 */
[----:B------:R-:W-:Y:S01]  /*70d0*/  F2FP.F16.F32.PACK_AB R111, R27, R22 ;  /* 0x000000161b6f723e */ /* 0x000fe200000000ff */
[C---:B------:R-:W-:Y:S01]  /*70e0*/  FMUL R26, R70.reuse, R30 ;  /* 0x0000001e461a7220 */ /* 0x040fe20000400000 */
[----:B------:R-:W-:Y:S02]  /*70f0*/  HADD2.F32 R72, -RZ, R105.H1_H1 ;  /* 0x30000069ff487230 */ /* 0x000fe40000004100 */
[C---:B------:R-:W-:Y:S01]  /*7100*/  FFMA R25, R73.reuse, R74, R25 ;  /* 0x0000004a49197223 */ /* 0x040fe20000000019 */
[C---:B------:R-:W-:Y:S01]  /*7110*/  FMUL R31, R70.reuse, R31 ;  /* 0x0000001f461f7220 */ /* 0x040fe20000400000 */
[----:B------:R3:W-:Y:S01]  /*7120*/  STS.128 [R164+0x400], R108 ;  /* 0x0004006ca4007388 */ /* 0x0007e20000000c00 */
[----:B------:R-:W-:Y:S01]  /*7130*/  FFMA R26, R73, R75, R26 ;  /* 0x0000004b491a7223 */ /* 0x000fe2000000001a */
[--C-:B------:R-:W-:Y:S01]  /*7140*/  HADD2.F32 R75, -RZ, R106.reuse.H0_H0 ;  /* 0x2000006aff4b7230 */ /* 0x100fe20000004100 */
[----:B-1----:R-:W-:Y:S01]  /*7150*/  F2FP.F16.F32.PACK_AB R92, R25, R24 ;  /* 0x00000018195c723e */ /* 0x002fe200000000ff */
[----:B------:R-:W-:Y:S01]  /*7160*/  FFMA R31, R73, R72, R31 ;  /* 0x00000048491f7223 */ /* 0x000fe2000000001f */
[C---:B------:R-:W-:Y:S01]  /*7170*/  FMUL R28, R70.reuse, R32 ;  /* 0x00000020461c7220 */ /* 0x040fe20000400000 */
[----:B------:R-:W-:Y:S02]  /*7180*/  HADD2.F32 R72, -RZ, R106.H1_H1 ;  /* 0x3000006aff487230 */ /* 0x000fe40000004100 */
[C---:B------:R-:W-:Y:S01]  /*7190*/  FMUL R29, R70.reuse, R33 ;  /* 0x00000021461d7220 */ /* 0x040fe20000400000 */
[--C-:B------:R-:W-:Y:S01]  /*71a0*/  HADD2.F32 R77, -RZ, R107.reuse.H0_H0 ;  /* 0x2000006bff4d7230 */ /* 0x100fe20000004100 */
[----:B------:R-:W-:Y:S01]  /*71b0*/  F2FP.F16.F32.PACK_AB R93, R31, R26 ;  /* 0x0000001a1f5d723e */ /* 0x000fe200000000ff */
[C---:B------:R-:W-:Y:S01]  /*71c0*/  FFMA R28, R73.reuse, R75, R28 ;  /* 0x0000004b491c7223 */ /* 0x040fe2000000001c */
        /* <DEDUP_REMOVED lines=16> */
[----:B------:R-:W-:Y:S01]  /*72d0*/  HADD2.F32 R72, -RZ, R113.H1_H1 ;  /* 0x30000071ff487230 */ /* 0x000fe20000004100 */
[----:B------:R1:W-:Y:S01]  /*72e0*/  STS.128 [R168+0x400], R92 ;  /* 0x0004005ca8007388 */ /* 0x0003e20000000c00 */
[C---:B------:R-:W-:Y:S01]  /*72f0*/  FMUL R39, R70.reuse, R39 ;  /* 0x0000002746277220 */ /* 0x040fe20000400000 */
[----:B--2---:R-:W-:Y:S01]  /*7300*/  F2FP.F16.F32.PACK_AB R100, R33, R32 ;  /* 0x000000202164723e */ /* 0x004fe200000000ff */
[C---:B------:R-:W-:Y:S01]  /*7310*/  FFMA R34, R73.reuse, R75, R34 ;  /* 0x0000004b49227223 */ /* 0x040fe20000000022 */
[--C-:B------:R-:W-:Y:S02]  /*7320*/  HADD2.F32 R75, -RZ, R114.reuse.H0_H0 ;  /* 0x20000072ff4b7230 */ /* 0x100fe40000004100 */
        /* <DEDUP_REMOVED lines=26> */
[----:B---3--:R-:W-:Y:S01]  /*74d0*/  F2FP.F16.F32.PACK_AB R108, R41, R40 ;  /* 0x00000028296c723e */ /* 0x008fe200000000ff */
        /* <DEDUP_REMOVED lines=9> */
[C---:B------:R-:W-:Y:S01]  /*7570*/  FFMA R45, R73.reuse, R74, R45 ;  /* 0x0000004a492d7223 */ /* 0x040fe2000000002d */
[C---:B------:R-:W-:Y:S01]  /*7580*/  FMUL R46, R70.reuse, R50 ;  /* 0x00000032462e7220 */ /* 0x040fe20000400000 */
[----:B------:R-:W-:Y:S02]  /*7590*/  HADD2.F32 R72, -RZ, R123.H1_H1 ;  /* 0x3000007bff487230 */ /* 0x000fe40000004100 */
[C---:B------:R-:W-:Y:S01]  /*75a0*/  FMUL R51, R70.reuse, R51 ;  /* 0x0000003346337220 */ /* 0x040fe20000400000 */
[C---:B------:R-:W-:Y:S01]  /*75b0*/  FMUL R48, R70.reuse, R52 ;  /* 0x0000003446307220 */ /* 0x040fe20000400000 */
[C---:B------:R-:W-:Y:S01]  /*75c0*/  FFMA R46, R73.reuse, R75, R46 ;  /* 0x0000004b492e7223 */ /* 0x040fe2000000002e */
[--C-:B------:R-:W-:Y:S02]  /*75d0*/  HADD2.F32 R75, -RZ, R128.reuse.H0_H0 ;  /* 0x20000080ff4b7230 */ /* 0x100fe40000004100 */
[C---:B------:R-:W-:Y:S01]  /*75e0*/  FFMA R51, R73.reuse, R72, R51 ;  /* 0x0000004849337223 */ /* 0x040fe20000000033 */
[----:B------:R-:W-:Y:S02]  /*75f0*/  HADD2.F32 R74, -RZ, R128.H1_H1 ;  /* 0x30000080ff4a7230 */ /* 0x000fe40000004100 */
[C---:B------:R-:W-:Y:S01]  /*7600*/  FMUL R49, R70.reuse, R53 ;  /* 0x0000003546317220 */ /* 0x040fe20000400000 */
[--C-:B------:R-:W-:Y:S02]  /*7610*/  HADD2.F32 R77, -RZ, R129.reuse.H0_H0 ;  /* 0x20000081ff4d7230 */ /* 0x100fe40000004100 */
[C---:B------:R-:W-:Y:S01]  /*7620*/  FMUL R50, R70.reuse, R54 ;  /* 0x0000003646327220 */ /* 0x040fe20000400000 */
[----:B------:R-:W-:Y:S02]  /*7630*/  HADD2.F32 R72, -RZ, R129.H1_H1 ;  /* 0x30000081ff487230 */ /* 0x000fe40000004100 */
[C---:B------:R-:W-:Y:S01]  /*7640*/  FMUL R55, R70.reuse, R55 ;  /* 0x0000003746377220 */ /* 0x040fe20000400000 */
[C---:B------:R-:W-:Y:S01]  /*7650*/  FFMA R48, R73.reuse, R75, R48 ;  /* 0x0000004b49307223 */ /* 0x040fe20000000030 */
[C---:B------:R-:W-:Y:S01]  /*7660*/  FFMA R49, R73.reuse, R74, R49 ;  /* 0x0000004a49317223 */ /* 0x040fe20000000031 */
[C---:B------:R-:W-:Y:S01]  /*7670*/  FFMA R50, R73.reuse, R77, R50 ;  /* 0x0000004d49327223 */ /* 0x040fe20000000032 */
[C---:B------:R-:W-:Y:S01]  /*7680*/  FFMA R55, R73.reuse, R72, R55 ;  /* 0x0000004849377223 */ /* 0x040fe20000000037 */
[--C-:B------:R-:W-:Y:S02]  /*7690*/  HADD2.F32 R75, -RZ, R130.reuse.H0_H0 ;  /* 0x20000082ff4b7230 */ /* 0x100fe40000004100 */
[C---:B------:R-:W-:Y:S01]  /*76a0*/  FMUL R52, R70.reuse, R56 ;  /* 0x0000003846347220 */ /* 0x040fe20000400000 */
        /* <DEDUP_REMOVED lines=9> */
[----:B------:R-:W-:Y:S01]  /*7740*/  FFMA R59, R73, R74, R59 ;  /* 0x0000004a493b7223 */ /* 0x000fe2000000003b */
[--C-:B------:R-:W-:Y:S02]  /*7750*/  HADD2.F32 R72, -RZ, R136.reuse.H0_H0 ;  /* 0x20000088ff487230 */ /* 0x100fe40000004100 */
[C---:B------:R-:W-:Y:S01]  /*7760*/  FMUL R56, R70.reuse, R60 ;  /* 0x0000003c46387220 */ /* 0x040fe20000400000 */
[----:B------:R-:W-:Y:S02]  /*7770*/  HADD2.F32 R74, -RZ, R136.H1_H1 ;  /* 0x30000088ff4a7230 */ /* 0x000fe40000004100 */
[C---:B------:R-:W-:Y:S01]  /*7780*/  FMUL R57, R70.reuse, R61 ;  /* 0x0000003d46397220 */ /* 0x040fe20000400000 */
[--C-:B------:R-:W-:Y:S02]  /*7790*/  HADD2.F32 R75, -RZ, R137.reuse.H0_H0 ;  /* 0x20000089ff4b7230 */ /* 0x100fe40000004100 */
[C---:B------:R-:W-:Y:S01]  /*77a0*/  FMUL R58, R70.reuse, R62 ;  /* 0x0000003e463a7220 */ /* 0x040fe20000400000 */
[----:B------:R-:W-:Y:S01]  /*77b0*/  F2FP.F16.F32.PACK_AB R110, R45, R44 ;  /* 0x0000002c2d6e723e */ /* 0x000fe200000000ff */
[----:B------:R-:W-:Y:S01]  /*77c0*/  FFMA R56, R73, R72, R56 ;  /* 0x0000004849387223 */ /* 0x000fe20000000038 */
[----:B------:R-:W-:Y:S01]  /*77d0*/  F2FP.F16.F32.PACK_AB R111, R51, R46 ;  /* 0x0000002e336f723e */ /* 0x000fe200000000ff */
[C---:B------:R-:W-:Y:S01]  /*77e0*/  FFMA R57, R73.reuse, R74, R57 ;  /* 0x0000004a49397223 */ /* 0x040fe20000000039 */
[C---:B------:R-:W-:Y:S01]  /*77f0*/  FFMA R58, R73.reuse, R75, R58 ;  /* 0x0000004b493a7223 */ /* 0x040fe2000000003a */
[----:B------:R-:W-:Y:S02]  /*7800*/  HADD2.F32 R72, -RZ, R137.H1_H1 ;  /* 0x30000089ff487230 */ /* 0x000fe40000004100 */
[C---:B------:R-:W-:Y:S01]  /*7810*/  FMUL R63, R70.reuse, R63 ;  /* 0x0000003f463f7220 */ /* 0x040fe20000400000 */
[----:B------:R1:W-:Y:S01]  /*7820*/  STS.128 [R170+0x400], R108 ;  /* 0x0004006caa007388 */ /* 0x0003e20000000c00 */
[--C-:B------:R-:W-:Y:S02]  /*7830*/  HADD2.F32 R75, -RZ, R138.reuse.H0_H0 ;  /* 0x2000008aff4b7230 */ /* 0x100fe40000004100 */
[C---:B------:R-:W-:Y:S01]  /*7840*/  FMUL R60, R70.reuse, R64 ;  /* 0x00000040463c7220 */ /* 0x040fe20000400000 */
[----:B------:R-:W-:Y:S02]  /*7850*/  HADD2.F32 R74, -RZ, R138.H1_H1 ;  /* 0x3000008aff4a7230 */ /* 0x000fe40000004100 */
[C---:B------:R-:W-:Y:S01]  /*7860*/  FMUL R61, R70.reuse, R65 ;  /* 0x00000041463d7220 */ /* 0x040fe20000400000 */
[--C-:B------:R-:W-:Y:S02]  /*7870*/  HADD2.F32 R77, -RZ, R139.reuse.H0_H0 ;  /* 0x2000008bff4d7230 */ /* 0x100fe40000004100 */
[C---:B------:R-:W-:Y:S01]  /*7880*/  FMUL R62, R70.reuse, R66 ;  /* 0x00000042463e7220 */ /* 0x040fe20000400000 */
[----:B------:R-:W-:Y:S02]  /*7890*/  HADD2.F32 R76, -RZ, R139.H1_H1 ;  /* 0x3000008bff4c7230 */ /* 0x000fe40000004100 */
[----:B------:R-:W-:Y:S01]  /*78a0*/  FFMA R63, R73, R72, R63 ;  /* 0x00000048493f7223 */ /* 0x000fe2000000003f */
[----:B------:R-:W-:Y:S01]  /*78b0*/  FMUL R67, R70, R67 ;  /* 0x0000004346437220 */ /* 0x000fe20000400000 */
[----:B------:R-:W-:Y:S01]  /*78c0*/  F2FP.F16.F32.PACK_AB R116, R49, R48 ;  /* 0x000000303174723e */ /* 0x000fe200000000ff */
[----:B------:R-:W-:Y:S01]  /*78d0*/  FFMA R60, R73, R75, R60 ;  /* 0x0000004b493c7223 */ /* 0x000fe2000000003c */
[----:B------:R-:W-:Y:S01]  /*78e0*/  F2FP.F16.F32.PACK_AB R117, R55, R50 ;  /* 0x000000323775723e */ /* 0x000fe200000000ff */
[----:B------:R-:W-:Y:S01]  /*78f0*/  FFMA R61, R73, R74, R61 ;  /* 0x0000004a493d7223 */ /* 0x000fe2000000003d */
[----:B------:R-:W-:Y:S01]  /*7900*/  F2FP.F16.F32.PACK_AB R118, R53, R52 ;  /* 0x000000343576723e */ /* 0x000fe200000000ff */
[----:B------:R-:W-:Y:S01]  /*7910*/  FFMA R62, R73, R77, R62 ;  /* 0x0000004d493e7223 */ /* 0x000fe2000000003e */
[----:B------:R-:W-:Y:S01]  /*7920*/  F2FP.F16.F32.PACK_AB R119, R59, R54 ;  /* 0x000000363b77723e */ /* 0x000fe200000000ff */
[----:B------:R-:W-:Y:S01]  /*7930*/  FFMA R67, R73, R76, R67 ;  /* 0x0000004c49437223 */ /* 0x000fe20000000043 */
[----:B------:R-:W-:Y:S02]  /*7940*/  F2FP.F16.F32.PACK_AB R124, R57, R56 ;  /* 0x00000038397c723e */ /* 0x000fe400000000ff */
[----:B------:R-:W-:Y:S01]  /*7950*/  F2FP.F16.F32.PACK_AB R125, R63, R58 ;  /* 0x0000003a3f7d723e */ /* 0x000fe200000000ff */
[----:B------:R1:W-:Y:S01]  /*7960*/  STS.128 [R153+0x400], R116 ;  /* 0x0004007499007388 */ /* 0x0003e20000000c00 */
[----:B------:R-:W-:Y:S02]  /*7970*/  F2FP.F16.F32.PACK_AB R126, R61, R60 ;  /* 0x0000003c3d7e723e */ /* 0x000fe400000000ff */
[----:B------:R-:W-:Y:S05]  /*7980*/  F2FP.F16.F32.PACK_AB R127, R67, R62 ;  /* 0x0000003e437f723e */ /* 0x000fea00000000ff */
[----:B------:R1:W-:Y:S01]  /*7990*/  STS.128 [R169+0x400], R124 ;  /* 0x0004007ca9007388 */ /* 0x0003e20000000c00 */
[----:B------:R-:W-:Y:S01]  /*79a0*/  @!PT LDS RZ, [RZ] ;  /* 0x00000000fffff984 */ /* 0x000fe20000000800 */
[----:B------:R-:W-:Y:S01]  /*79b0*/  @!PT LDS RZ, [RZ] ;  /* 0x00000000fffff984 */ /* 0x000fe20000000800 */
[----:B------:R-:W-:Y:S01]  /*79c0*/  @!PT LDS RZ, [RZ] ;  /* 0x00000000fffff984 */ /* 0x000fe20000000800 */
[----:B------:R-:W-:Y:S01]  /*79d0*/  @!PT LDS RZ, [RZ] ;  /* 0x00000000fffff984 */ /* 0x000fe20000000800 */
[----:B------:R2:W-:Y:S07]  /*79e0*/  MEMBAR.ALL.CTA ;  /* 0x0000000000007992 */ /* 0x0005ee0000008000 */
[----:B--2---:R-:W2:Y:S02]  /*79f0*/  FENCE.VIEW.ASYNC.S ;  /* 0x00000000000073c6 */ /* 0x004ea40000000000 */
[----:B--2---:R-:W-:Y:S06]  /*7a00*/  BAR.SYNC.DEFER_BLOCKING 0x1, 0x80 ;  /* 0x0042000000007b1d */ /* 0x004fec0000010000 */
[----:B------:R-:W-:Y:S05]  /*7a10*/  @P0 BRA `(.L_x_116) ;  /* 0x0000000000280947 */ /* 0x000fea0003800000 */
[----:B------:R-:W2:Y:S01]  /*7a20*/  LDCU.64 UR6, c[0x0][0x348] ;  /* 0x00006900ff0677ac */ /* 0x000ea20008000a00 */
[----:B------:R-:W-:Y:S01]  /*7a30*/  UIADD3 UR4, UPT, UPT, UR44, 0x400, URZ ;  /* 0x000004002c047890 */ /* 0x000fe2000fffe0ff */
[----:B------:R-:W-:Y:S05]  /*7a40*/  UMOV UR51, UR36 ;  /* 0x0000002400337c82 */ /* 0x000fea0008000000 */
[----:B------:R-:W-:Y:S04]  /*7a50*/  MOV R150, UR4 ;  /* 0x0000000400967c02 */ /* 0x000fe80008000f00 */
[----:B------:R-:W-:Y:S01]  /*7a60*/  R2UR UR48, R150 ;  /* 0x00000000963072ca */ /* 0x000fe200000e0000 */
[----:B--2---:R-:W-:Y:S04]  /*7a70*/  UIADD3 UR4, UP0, UPT, UR6, 0x680, URZ ;  /* 0x0000068006047890 */ /* 0x004fe8000ff1e0ff */
[----:B------:R-:W-:Y:S09]  /*7a80*/  UIADD3.X UR5, UPT, UPT, URZ, UR7, URZ, UP0, !UPT ;  /* 0x00000007ff057290 */ /* 0x000ff200087fe4ff */
[----:B------:R2:W-:Y:S01]  /*7a90*/  UTMASTG.3D [UR48], [UR4] ;  /* 0x00000030040073b5 */ /* 0x0005e20008010000 */
[----:B------:R0:W-:Y:S01]  /*7aa0*/  UTMACMDFLUSH ;  /* 0x00000000000079b7 */ /* 0x0001e20000000000 */
[----:B--2---:R-:W-:Y:S04]  /*7ab0*/  DEPBAR.LE SB0, 0x1 ;  /* 0x000080400000791a */ /* 0x004fe80000000000 */
.L_x_116:
[----:B------:R-:W-:Y:S05]  /*7ac0*/  BSYNC.RECONVERGENT B0 ;  /* 0x0000000000007941 */ /* 0x000fea0003800200 */
.L_x_115:
[----:B------:R-:W-:Y:S01]  /*7ad0*/  BAR.SYNC.DEFER_BLOCKING 0x1, 0x80 ;  /* 0x0042000000007b1d */ /* 0x000fe20000010000 */
[----:B------:R-:W-:Y:S01]  /*7ae0*/  ISETP.NE.AND P1, PT, R163, RZ, PT ;  /* 0x000000ffa300720c */ /* 0x000fe20003f25270 */
[----:B------:R-:W-:Y:S01]  /*7af0*/  UISETP.NE.AND UP0, UPT, UR52, URZ, UPT ;  /* 0x000000ff3400728c */ /* 0x000fe2000bf05270 */
[----:B------:R-:W-:Y:S11]  /*7b00*/  LEA R3, R78, UR44, 0x3 ;  /* 0x0000002c4e037c11 */ /* 0x000ff6000f8e18ff */
[----:B------:R-:W-:Y:S01]  /*7b10*/  @P1 SHF.L.U32 R2, R157, 0x1f, RZ ;  /* 0x0000001f9d021819 */ /* 0x000fe200000006ff */
[----:B------:R-:W-:Y:S06]  /*7b20*/  BRA.U !UP0, `(.L_x_117) ;  /* 0x0000000108247547 */ /* 0x000fec000b800000 */
[----:B------:R-:W-:Y:S01]  /*7b30*/  IMAD.U32 R5, RZ, RZ, UR46 ;  /* 0x0000002eff057e24 */ /* 0x000fe2000f8e00ff */
[----:B------:R-:W-:Y:S01]  /*7b40*/  MOV R0, UR47 ;  /* 0x0000002f00007c02 */ /* 0x000fe20008000f00 */
[----:B------:R-:W-:Y:S03]  /*7b50*/  UIADD3 UR4, UPT, UPT, UR46, 0x1, URZ ;  /* 0x000000012e047890 */ /* 0x000fe6000fffe0ff */
[----:B------:R-:W-:Y:S01]  /*7b60*/  @P1 LEA R5, R5, UR44, 0x3 ;  /* 0x0000002c05051c11 */ /* 0x000fe2000f8e18ff */
[----:B------:R-:W-:Y:S04]  /*7b70*/  UISETP.NE.AND UP0, UPT, UR4, 0x4, UPT ;  /* 0x000000040400788c */ /* 0x000fe8000bf05270 */
[----:B------:R-:W-:Y:S01]  /*7b80*/  @P1 VIADD R5, R5, 0x70 ;  /* 0x0000007005051836 */ /* 0x000fe20000000000 */
[----:B------:R-:W-:Y:S04]  /*7b90*/  USEL UR46, UR4, URZ, UP0 ;  /* 0x000000ff042e7287 */ /* 0x000fe80008000000 */
[----:B------:R-:W-:Y:S04]  /*7ba0*/  @P1 PRMT R0, R0, 0x654, R5 ;  /* 0x0000065400001816 */ /* 0x000fe80000000005 */
[----:B------:R2:W-:Y:S04]  /*7bb0*/  @P1 SYNCS.ARRIVE.TRANS64.RED.A1T0 RZ, [R0+URZ], RZ ;  /* 0x000000ff00ff19a7 */ /* 0x0005e800081004ff */
.L_x_117:
[----:B------:R-:W3:Y:S01]  /*7bc0*/  @P1 SYNCS.PHASECHK.TRANS64.TRYWAIT P0, [R3+URZ+0x50], R2 ;  /* 0x00005002030015a7 */ /* 0x000ee200080011ff */
[----:B------:R-:W-:Y:S01]  /*7bd0*/  BSSY B1, `(.L_x_118) ;  /* 0x000001f000017945 */ /* 0x000fe20003800000 */
[----:B---3--:R-:W-:Y:S03]  /*7be0*/  @P1 SEL R84, RZ, 0x1, !P0 ;  /* 0x00000001ff541807 */ /* 0x008fe60004000000 */
[----:B------:R-:W-:Y:S05]  /*7bf0*/  @!P1 BRA `(.L_x_119) ;  /* 0x0000000000709947 */ /* 0x000fea0003800000 */
[----:B------:R-:W-:Y:S01]  /*7c00*/  ISETP.NE.AND P1, PT, R86, RZ, PT ;  /* 0x000000ff5600720c */ /* 0x000fe20003f25270 */
[----:B------:R-:W-:Y:S01]  /*7c10*/  BSSY B0, `(.L_x_120) ;  /* 0x000000b000007945 */ /* 0x000fe20003800000 */
[----:B------:R-:W-:Y:S11]  /*7c20*/  ISETP.NE.AND P0, PT, R84, RZ, PT ;  /* 0x000000ff5400720c */ /* 0x000ff60003f05270 */
[----:B------:R-:W-:Y:S05]  /*7c30*/  @P1 IMAD R6, R78, 0x4000, R165 ;  /* 0x000040004e061824 */ /* 0x000fea00078e02a5 */
[----:B--2---:R-:W-:Y:S04]  /*7c40*/  @P1 IADD3 R0, PT, PT, R6, UR44, RZ ;  /* 0x0000002c06001c10 */ /* 0x004fe8000fffe0ff */
[----:B------:R-:W-:Y:S01]  /*7c50*/  @P1 IADD3 R4, PT, PT, R85, R0, RZ ;  /* 0x0000000055041210 */ /* 0x000fe20007ffe0ff */
[--C-:B------:R-:W-:Y:S02]  /*7c60*/  @P1 IMAD.IADD R2, R79, 0x1, R0.reuse ;  /* 0x000000014f021824 */ /* 0x100fe400078e0200 */
[----:B------:R-:W-:Y:S01]  /*7c70*/  @P1 IMAD.IADD R5, R87, 0x1, R0 ;  /* 0x0000000157051824 */ /* 0x000fe200078e0200 */
[----:B------:R-:W-:Y:S06]  /*7c80*/  @P0 BRA `(.L_x_121) ;  /* 0x00000000000c0947 */ /* 0x000fec0003800000 */
[----:B------:R-:W-:Y:S04]  /*7c90*/  SHF.L.U32 R0, R157, 0x1f, RZ ;  /* 0x0000001f9d007819 */ /* 0x000fe800000006ff */
[----:B------:R-:W2:Y:S02]  /*7ca0*/  SYNCS.PHASECHK.TRANS64.TRYWAIT P0, [R3+URZ+0x50], R0 ;  /* 0x00005000030075a7 */ /* 0x000ea400080011ff */
[----:B--2---:R-:W-:Y:S05]  /*7cb0*/  @!P0 BRA `(.L_x_122) ;  /* 0x0000004800848947 */ /* 0x004fea0003800000 */
.L_x_121:
[----:B------:R-:W-:Y:S05]  /*7cc0*/  BSYNC B0 ;  /* 0x0000000000007941 */ /* 0x000fea0003800000 */
.L_x_120:
[----:B------:R-:W-:Y:S01]  /*7cd0*/  ISETP.NE.AND P0, PT, R86, RZ, PT ;  /* 0x000000ff5600720c */ /* 0x000fe20003f05270 */
[----:B------:R-:W-:Y:S11]  /*7ce0*/  VIADD R78, R78, 0x1 ;  /* 0x000000014e4e7836 */ /* 0x000ff60000000000 */
[----:B------:R-:W-:Y:S01]  /*7cf0*/  @!UPT UIADD3 URZ, UPT, UPT, URZ, URZ, URZ ;  /* 0x000000fffffff290 */ /* 0x000fe2000fffe0ff */
[----:B------:R3:W4:Y:S01]  /*7d00*/  @P0 LDS.128 R80, [R6+UR44+0x400] ;  /* 0x0004002c06500984 */ /* 0x0007220008000c00 */
[--C-:B--2---:R-:W-:Y:S01]  /*7d10*/  @P0 IMAD.IADD R0, R85, 0x1, R2.reuse ;  /* 0x0000000155000824 */ /* 0x104fe200078e0202 */
[C---:B------:R-:W-:Y:S01]  /*7d20*/  @P0 IADD3 R3, PT, PT, R87.reuse, R4, RZ ;  /* 0x0000000457030210 */ /* 0x040fe20007ffe0ff */
[C---:B------:R-:W-:Y:S01]  /*7d30*/  @P0 IMAD.IADD R7, R87.reuse, 0x1, R2 ;  /* 0x0000000157070824 */ /* 0x040fe200078e0202 */
[----:B------:R3:W2:Y:S02]  /*7d40*/  @P0 LDS.128 R88, [R5+0x400] ;  /* 0x0004000005580984 */ /* 0x0006a40000000c00 */
[----:B------:R-:W-:Y:S02]  /*7d50*/  @P0 IADD3 R8, PT, PT, R87, R0, RZ ;  /* 0x0000000057080210 */ /* 0x000fe40007ffe0ff */
[----:B------:R3:W1:Y:S04]  /*7d60*/  @P0 LDS.128 R96, [R4+0x400] ;  /* 0x0004000004600984 */ /* 0x0006680000000c00 */
[----:B------:R3:W1:Y:S04]  /*7d70*/  @P0 LDS.128 R104, [R3+0x400] ;  /* 0x0004000003680984 */ /* 0x0006680000000c00 */
[----:B------:R3:W1:Y:S04]  /*7d80*/  @P0 LDS.128 R112, [R2+0x400] ;  /* 0x0004000002700984 */ /* 0x0006680000000c00 */
[----:B------:R3:W1:Y:S04]  /*7d90*/  @P0 LDS.128 R120, [R7+0x400] ;  /* 0x0004000007780984 */ /* 0x0006680000000c00 */
[----:B------:R3:W1:Y:S04]  /*7da0*/  @P0 LDS.128 R128, [R0+0x400] ;  /* 0x0004000000800984 */ /* 0x0006680000000c00 */
[----:B------:R3:W1:Y:S02]  /*7db0*/  @P0 LDS.128 R136, [R8+0x400] ;  /* 0x0004000008880984 */ /* 0x0006640000000c00 */
.L_x_119:
[----:B------:R-:W-:Y:S05]  /*7dc0*/  BSYNC B1 ;  /* 0x0000000000017941 */ /* 0x000fea0003800000 */
.L_x_118:
[----:B--23--:R-:W-:Y:S05]  /*7dd0*/  VIADD R0, R71, 0x40 ;  /* 0x0000004047007836 */ /* 0x00cfea0000000000 */
[----:B------:R-:W-:Y:S04]  /*7de0*/  SHF.R.U32.HI R0, RZ, 0x15, R0 ;  /* 0x00000015ff007819 */ /* 0x000fe80000011600 */
[----:B------:R-:W-:Y:S11]  /*7df0*/  LOP3.LUT P0, RZ, R0, 0x3, R147, 0x48, !PT ;  /* 0x0000000300ff7812 */ /* 0x000ff60007804893 */
[----:B------:R-:W-:Y:S02]  /*7e00*/  @!UPT UIADD3 URZ, UPT, UPT, URZ, URZ, URZ ;  /* 0x000000fffffff290 */ /* 0x000fe4000fffe0ff */
[----:B------:R-:W-:Y:S05]  /*7e10*/  @!P0 BRA `(.L_x_123) ;  /* 0x0000000000408947 */ /* 0x000fea0003800000 */
[----:B------:R-:W2:Y:S01]  /*7e20*/  LDCU.64 UR8, c[0x4][0x70] ;  /* 0x01000e00ff0877ac */ /* 0x000ea20008000a00 */
[----:B------:R-:W-:Y:S01]  /*7e30*/  MOV R3, 0x0 ;  /* 0x0000000000037802 */ /* 0x000fe20000000f00 */
[----:B------:R-:W-:Y:S02]  /*7e40*/  HFMA2 R12, -RZ, RZ, 0, 5.9604644775390625e-08 ;  /* 0x00000001ff0c7431 */ /* 0x000fe400000001ff */
[----:B------:R-:W-:Y:S02]  /*7e50*/  IMAD.MOV.U32 R8, RZ, RZ, 0x192 ;  /* 0x00000192ff087424 */ /* 0x000fe400078e00ff */
[----:B------:R-:W-:Y:S01]  /*7e60*/  IMAD.MOV.U32 R13, RZ, RZ, RZ ;  /* 0x000000ffff0d7224 */ /* 0x000fe200078e00ff */
[----:B------:R-:W3:Y:S01]  /*7e70*/  LDCU.64 UR6, c[0x4][0x78] ;  /* 0x01000f00ff0677ac */ /* 0x000ee20008000a00 */
[----:B------:R-:W1:Y:S01]  /*7e80*/  LDC.64 R2, c[0x4][R3] ;  /* 0x0100000003027b82 */ /* 0x000e620000000a00 */
[----:B------:R-:W5:Y:S01]  /*7e90*/  LDCU.64 UR4, c[0x4][0x10] ;  /* 0x01000200ff0477ac */ /* 0x000f620008000a00 */
[----:B--2---:R-:W-:Y:S01]  /*7ea0*/  MOV R5, UR9 ;  /* 0x0000000900057c02 */ /* 0x004fe20008000f00 */
[----:B------:R-:W-:Y:S01]  /*7eb0*/  IMAD.U32 R4, RZ, RZ, UR8 ;  /* 0x00000008ff047e24 */ /* 0x000fe2000f8e00ff */
[----:B---3--:R-:W-:Y:S01]  /*7ec0*/  MOV R7, UR7 ;  /* 0x0000000700077c02 */ /* 0x008fe20008000f00 */
[----:B------:R-:W-:Y:S01]  /*7ed0*/  IMAD.U32 R6, RZ, RZ, UR6 ;  /* 0x00000006ff067e24 */ /* 0x000fe2000f8e00ff */
[----:B-----5:R-:W-:Y:S01]  /*7ee0*/  MOV R11, UR5 ;  /* 0x00000005000b7c02 */ /* 0x020fe20008000f00 */
[----:B------:R-:W-:Y:S02]  /*7ef0*/  IMAD.U32 R10, RZ, RZ, UR4 ;  /* 0x00000004ff0a7e24 */ /* 0x000fe4000f8e00ff */
[----:B------:R-:W-:Y:S07]  /*7f00*/  LEPC R20, `(.L_x_123) ;  /* 0x000000001014794e */ /* 0x000fee0000000000 */
[----:B-1--4-:R-:W-:Y:S05]  /*7f10*/  CALL.ABS.NOINC R2 ;  /* 0x0000000002007343 */ /* 0x012fea0003c00000 */
.L_x_123:
[----:B------:R-:W-:Y:S05]  /*7f20*/  WARPSYNC.ALL ;  /* 0x0000000000007948 */ /* 0x000fea0003800000 */
[----:B------:R-:W-:Y:S01]  /*7f30*/  R2UR UR4, R71 ;  /* 0x00000000470472ca */ /* 0x000fe200000e0000 */
[--C-:B----4-:R-:W-:Y:S01]  /*7f40*/  HADD2.F32 R72, -RZ, R80.reuse.H0_H0 ;  /* 0x20000050ff487230 */ /* 0x110fe20000004100 */
[----:B------:R-:W-:Y:S01]  /*7f50*/  ISETP.NE.AND P6, PT, R163, RZ, PT ;  /* 0x000000ffa300720c */ /* 0x000fe20003fc5270 */
[----:B------:R-:W-:Y:S01]  /*7f60*/  HADD2.F32 R75, -RZ, R80.H1_H1 ;  /* 0x30000050ff4b7230 */ /* 0x000fe20000004100 */
[----:B------:R-:W-:Y:S01]  /*7f70*/  MOV R0, UR46 ;  /* 0x0000002e00007c02 */ /* 0x000fe20008000f00 */
[--C-:B------:R-:W-:Y:S01]  /*7f80*/  HADD2.F32 R74, -RZ, R81.reuse.H0_H0 ;  /* 0x20000051ff4a7230 */ /* 0x100fe20000004100 */
[----:B------:R-:W-:Y:S01]  /*7f90*/  MOV R77, UR47 ;  /* 0x0000002f004d7c02 */ /* 0x000fe20008000f00 */
[----:B------:R-:W-:Y:S01]  /*7fa0*/  HADD2.F32 R76, -RZ, R81.H1_H1 ;  /* 0x30000051ff4c7230 */ /* 0x000fe20000004100 */
[----:B------:R-:W-:Y:S01]  /*7fb0*/  ISETP.NE.AND P0, PT, R160, RZ, PT ;  /* 0x000000ffa000720c */ /* 0x000fe20003f05270 */
[----:B------:R-:W-:Y:S04]  /*7fc0*/  BSSY.RECONVERGENT B0, `(.L_x_124) ;  /* 0x00000fd000007945 */ /* 0x000fe80003800200 */
[----:B------:R-:W2:Y:S02]  /*7fd0*/  LDTM.x64 R4, tmem[UR4+0x40] ;  /* 0x00004004000479ee */ /* 0x000ea40008340000 */
[----:B------:R-:W-:Y:S04]  /*7fe0*/  @P6 LEA R0, R0, UR44, 0x3 ;  /* 0x0000002c00006c11 */ /* 0x000fe8000f8e18ff */
[----:B------:R-:W-:Y:S04]  /*7ff0*/  @P6 IADD3 R0, PT, PT, R0, 0x70, RZ ;  /* 0x0000007000006810 */ /* 0x000fe80007ffe0ff */
[----:B------:R-:W-:Y:S01]  /*8000*/  @P6 PRMT R77, R77, 0x654, R0 ;  /* 0x000006544d4d6816 */ /* 0x000fe20000000000 */
[C---:B--2---:R-:W-:Y:S01]  /*8010*/  FMUL R0, R70.reuse, R4 ;  /* 0x0000000446007220 */ /* 0x044fe20000400000 */
[C---:B------:R-:W-:Y:S01]  /*8020*/  FMUL R2, R70.reuse, R5 ;  /* 0x0000000546027220 */ /* 0x040fe20000400000 */
[C---:B------:R-:W-:Y:S01]  /*8030*/  FMUL R3, R70.reuse, R6 ;  /* 0x0000000646037220 */ /* 0x040fe20000400000 */
[C---:B------:R-:W-:Y:S01]  /*8040*/  FMUL R7, R70.reuse, R7 ;  /* 0x0000000746077220 */ /* 0x040fe20000400000 */
[C---:B------:R-:W-:Y:S01]  /*8050*/  FFMA R0, R73.reuse, R72, R0 ;  /* 0x0000004849007223 */ /* 0x040fe20000000000 */
[C---:B------:R-:W-:Y:S01]  /*8060*/  FFMA R2, R73.reuse, R75, R2 ;  /* 0x0000004b49027223 */ /* 0x040fe20000000002 */
[--C-:B------:R-:W-:Y:S02]  /*8070*/  HADD2.F32 R75, -RZ, R82.reuse.H0_H0 ;  /* 0x20000052ff4b7230 */ /* 0x100fe40000004100 */
[C---:B------:R-:W-:Y:S01]  /*8080*/  FFMA R3, R73.reuse, R74, R3 ;  /* 0x0000004a49037223 */ /* 0x040fe20000000003 */
[----:B------:R-:W-:Y:S01]  /*8090*/  FFMA R7, R73, R76, R7 ;  /* 0x0000004c49077223 */ /* 0x000fe20000000007 */
[----:B------:R-:W-:Y:S01]  /*80a0*/  FMUL R4, R70, R8 ;  /* 0x0000000846047220 */ /* 0x000fe20000400000 */
[----:B-1----:R-:W-:Y:S01]  /*80b0*/  F2FP.F16.F32.PACK_AB R92, R2, R0 ;  /* 0x00000000025c723e */ /* 0x002fe200000000ff */
[----:B------:R-:W-:Y:S02]  /*80c0*/  HADD2.F32 R72, -RZ, R82.H1_H1 ;  /* 0x30000052ff487230 */ /* 0x000fe40000004100 */
[C---:B------:R-:W-:Y:S01]  /*80d0*/  FMUL R5, R70.reuse, R9 ;  /* 0x0000000946057220 */ /* 0x040fe20000400000 */
[----:B------:R-:W-:Y:S01]  /*80e0*/  F2FP.F16.F32.PACK_AB R93, R7, R3 ;  /* 0x00000003075d723e */ /* 0x000fe200000000ff */
        /* <DEDUP_REMOVED lines=19> */
[----:B------:R1:W-:Y:S01]  /*8220*/  STS.128 [R165+UR44+0x4400], R92 ;  /* 0x0044005ca5007988 */ /* 0x0003e20008000c2c */
        /* <DEDUP_REMOVED lines=8> */
[C---:B------:R-:W-:Y:S01]  /*82b0*/  FMUL R14, R70.reuse, R18 ;  /* 0x00000012460e7220 */ /* 0x040fe20000400000 */
[----:B------:R-:W-:Y:S01]  /*82c0*/  F2FP.F16.F32.PACK_AB R101, R15, R10 ;  /* 0x0000000a0f65723e */ /* 0x000fe200000000ff */
[C---:B------:R-:W-:Y:S01]  /*82d0*/  FFMA R12, R73.reuse, R3, R12 ;  /* 0x00000003490c7223 */ /* 0x040fe2000000000c */
[--C-:B------:R-:W-:Y:S02]  /*82e0*/  HADD2.F32 R3, -RZ, R91.reuse.H0_H0 ;  /* 0x2000005bff037230 */ /* 0x100fe40000004100 */
[C---:B------:R-:W-:Y:S01]  /*82f0*/  FFMA R13, R73.reuse, R0, R13 ;  /* 0x00000000490d7223 */ /* 0x040fe2000000000d */
[----:B------:R-:W-:Y:S02]  /*8300*/  HADD2.F32 R2, -RZ, R91.H1_H1 ;  /* 0x3000005bff027230 */ /* 0x000fe40000004100 */
[C---:B------:R-:W-:Y:S01]  /*8310*/  FMUL R19, R70.reuse, R19 ;  /* 0x0000001346137220 */ /* 0x040fe20000400000 */
[--C-:B------:R-:W-:Y:S02]  /*8320*/  HADD2.F32 R75, -RZ, R96.reuse.H0_H0 ;  /* 0x20000060ff4b7230 */ /* 0x100fe40000004100 */
[----:B------:R-:W-:Y:S01]  /*8330*/  FFMA R14, R73, R3, R14 ;  /* 0x00000003490e7223 */ /* 0x000fe2000000000e */
[----:B------:R-:W-:Y:S01]  /*8340*/  F2FP.F16.F32.PACK_AB R102, R13, R12 ;  /* 0x0000000c0d66723e */ /* 0x000fe200000000ff */
        /* <DEDUP_REMOVED lines=38> */
[C---:B------:R-:W-:Y:S01]  /*85b0*/  FMUL R31, R70.reuse, R31 ;  /* 0x0000001f461f7220 */ /* 0x040fe20000400000 */
[----:B------:R3:W-:Y:S01]  /*85c0*/  STS.128 [R164+0x4400], R108 ;  /* 0x0044006ca4007388 */ /* 0x0007e20000000c00 */
[--C-:B------:R-:W-:Y:S02]  /*85d0*/  HADD2.F32 R3, -RZ, R106.reuse.H0_H0 ;  /* 0x2000006aff037230 */ /* 0x100fe40000004100 */
[----:B------:R-:W-:Y:S01]  /*85e0*/  FFMA R26, R73, R0, R26 ;  /* 0x00000000491a7223 */ /* 0x000fe2000000001a */
[----:B------:R-:W-:Y:S01]  /*85f0*/  HADD2.F32 R0, -RZ, R105.H1_H1 ;  /* 0x30000069ff007230 */ /* 0x000fe20000004100 */
[----:B------:R-:W-:Y:S01]  /*8600*/  F2FP.F16.F32.PACK_AB R116, R25, R24 ;  /* 0x000000181974723e */ /* 0x000fe200000000ff */
[C---:B------:R-:W-:Y:S01]  /*8610*/  FMUL R28, R70.reuse, R32 ;  /* 0x00000020461c7220 */ /* 0x040fe20000400000 */
[----:B------:R-:W-:Y:S02]  /*8620*/  HADD2.F32 R2, -RZ, R106.H1_H1 ;  /* 0x3000006aff027230 */ /* 0x000fe40000004100 */
[C---:B------:R-:W-:Y:S01]  /*8630*/  FMUL R29, R70.reuse, R33 ;  /* 0x00000021461d7220 */ /* 0x040fe20000400000 */
[--C-:B------:R-:W-:Y:S02]  /*8640*/  HADD2.F32 R75, -RZ, R107.reuse.H0_H0 ;  /* 0x2000006bff4b7230 */ /* 0x100fe40000004100 */
[C---:B------:R-:W-:Y:S01]  /*8650*/  FFMA R31, R73.reuse, R0, R31 ;  /* 0x00000000491f7223 */ /* 0x040fe2000000001f */
[C---:B------:R-:W-:Y:S01]  /*8660*/  FFMA R28, R73.reuse, R3, R28 ;  /* 0x00000003491c7223 */ /* 0x040fe2000000001c */
[----:B------:R-:W-:Y:S01]  /*8670*/  FFMA R29, R73, R2, R29 ;  /* 0x00000002491d7223 */ /* 0x000fe2000000001d */
[C---:B------:R-:W-:Y:S01]  /*8680*/  FMUL R30, R70.reuse, R34 ;  /* 0x00000022461e7220 */ /* 0x040fe20000400000 */
[----:B------:R-:W-:Y:S01]  /*8690*/  HADD2.F32 R72, -RZ, R107.H1_H1 ;  /* 0x3000006bff487230 */ /* 0x000fe20000004100 */
[----:B------:R-:W-:Y:S01]  /*86a0*/  F2FP.F16.F32.PACK_AB R117, R31, R26 ;  /* 0x0000001a1f75723e */ /* 0x000fe200000000ff */
        /* <DEDUP_REMOVED lines=16> */
[----:B-1----:R-:W-:Y:S01]  /*87b0*/  F2FP.F16.F32.PACK_AB R92, R33, R32 ;  /* 0x00000020215c723e */ /* 0x002fe200000000ff */
        /* <DEDUP_REMOVED lines=42> */
[--C-:B------:R-:W-:Y:S02]  /*8a60*/  HADD2.F32 R3, -RZ, R128.reuse.H0_H0 ;  /* 0x20000080ff037230 */ /* 0x100fe40000004100 */
[C---:B------:R-:W-:Y:S01]  /*8a70*/  FFMA R46, R73.reuse, R75, R46 ;  /* 0x0000004b492e7223 */ /* 0x040fe2000000002e */
[C---:B------:R-:W-:Y:S01]  /*8a80*/  FMUL R48, R70.reuse, R52 ;  /* 0x0000003446307220 */ /* 0x040fe20000400000 */
        /* <DEDUP_REMOVED lines=17> */
[C---:B------:R-:W-:Y:S01]  /*8ba0*/  FFMA R52, R73.reuse, R0, R52 ;  /* 0x0000000049347223 */ /* 0x040fe20000000034 */
[C---:B------:R-:W-:Y:S01]  /*8bb0*/  FFMA R53, R73.reuse, R2, R53 ;  /* 0x0000000249357223 */ /* 0x040fe20000000035 */
[----:B------:R-:W-:Y:S02]  /*8bc0*/  HADD2.F32 R0, -RZ, R131.H1_H1 ;  /* 0x30000083ff007230 */ /* 0x000fe40000004100 */
[----:B------:R-:W-:Y:S01]  /*8bd0*/  FFMA R54, R73, R3, R54 ;  /* 0x0000000349367223 */ /* 0x000fe20000000036 */
[C---:B------:R-:W-:Y:S01]  /*8be0*/  FMUL R59, R70.reuse, R59 ;  /* 0x0000003b463b7220 */ /* 0x040fe20000400000 */
[--C-:B------:R-:W-:Y:S02]  /*8bf0*/  HADD2.F32 R3, -RZ, R136.reuse.H0_H0 ;  /* 0x20000088ff037230 */ /* 0x100fe40000004100 */
[C---:B------:R-:W-:Y:S01]  /*8c00*/  FMUL R56, R70.reuse, R60 ;  /* 0x0000003c46387220 */ /* 0x040fe20000400000 */
[----:B------:R-:W-:Y:S02]  /*8c10*/  HADD2.F32 R2, -RZ, R136.H1_H1 ;  /* 0x30000088ff027230 */ /* 0x000fe40000004100 */
[C---:B------:R-:W-:Y:S01]  /*8c20*/  FMUL R57, R70.reuse, R61 ;  /* 0x0000003d46397220 */ /* 0x040fe20000400000 */
[--C-:B------:R-:W-:Y:S01]  /*8c30*/  HADD2.F32 R75, -RZ, R137.reuse.H0_H0 ;  /* 0x20000089ff4b7230 */ /* 0x100fe20000004100 */
[----:B------:R-:W-:Y:S01]  /*8c40*/  F2FP.F16.F32.PACK_AB R102, R45, R44 ;  /* 0x0000002c2d66723e */ /* 0x000fe200000000ff */
[C---:B------:R-:W-:Y:S01]  /*8c50*/  FMUL R58, R70.reuse, R62 ;  /* 0x0000003e463a7220 */ /* 0x040fe20000400000 */
[----:B------:R-:W-:Y:S01]  /*8c60*/  F2FP.F16.F32.PACK_AB R103, R51, R46 ;  /* 0x0000002e3367723e */ /* 0x000fe200000000ff */
[C---:B------:R-:W-:Y:S01]  /*8c70*/  FFMA R59, R73.reuse, R0, R59 ;  /* 0x00000000493b7223 */ /* 0x040fe2000000003b */
[C---:B------:R-:W-:Y:S01]  /*8c80*/  FFMA R56, R73.reuse, R3, R56 ;  /* 0x0000000349387223 */ /* 0x040fe20000000038 */
[----:B------:R-:W-:Y:S02]  /*8c90*/  HADD2.F32 R0, -RZ, R137.H1_H1 ;  /* 0x30000089ff007230 */ /* 0x000fe40000004100 */
[C---:B------:R-:W-:Y:S01]  /*8ca0*/  FFMA R57, R73.reuse, R2, R57 ;  /* 0x0000000249397223 */ /* 0x040fe20000000039 */
[----:B------:R1:W-:Y:S01]  /*8cb0*/  STS.128 [R170+0x4400], R100 ;  /* 0x00440064aa007388 */ /* 0x0003e20000000c00 */
[C---:B------:R-:W-:Y:S01]  /*8cc0*/  FMUL R63, R70.reuse, R63 ;  /* 0x0000003f463f7220 */ /* 0x040fe20000400000 */
[--C-:B------:R-:W-:Y:S02]  /*8cd0*/  HADD2.F32 R3, -RZ, R138.reuse.H0_H0 ;  /* 0x2000008aff037230 */ /* 0x100fe40000004100 */
[C---:B------:R-:W-:Y:S01]  /*8ce0*/  FFMA R58, R73.reuse, R75, R58 ;  /* 0x0000004b493a7223 */ /* 0x040fe2000000003a */
        /* <DEDUP_REMOVED lines=8> */
[----:B---3--:R-:W-:Y:S01]  /*8d70*/  F2FP.F16.F32.PACK_AB R108, R49, R48 ;  /* 0x00000030316c723e */ /* 0x008fe200000000ff */
[----:B------:R-:W-:Y:S01]  /*8d80*/  FFMA R60, R73, R3, R60 ;  /* 0x00000003493c7223 */ /* 0x000fe2000000003c */
[----:B------:R-:W-:Y:S01]  /*8d90*/  F2FP.F16.F32.PACK_AB R109, R55, R50 ;  /* 0x00000032376d723e */ /* 0x000fe200000000ff */
[----:B------:R-:W-:Y:S01]  /*8da0*/  FFMA R61, R73, R2, R61 ;  /* 0x00000002493d7223 */ /* 0x000fe2000000003d */
[----:B------:R-:W-:Y:S01]  /*8db0*/  F2FP.F16.F32.PACK_AB R110, R53, R52 ;  /* 0x00000034356e723e */ /* 0x000fe200000000ff */
[----:B------:R-:W-:Y:S01]  /*8dc0*/  FFMA R62, R73, R75, R62 ;  /* 0x0000004b493e7223 */ /* 0x000fe2000000003e */
[----:B------:R-:W-:Y:S01]  /*8dd0*/  F2FP.F16.F32.PACK_AB R111, R59, R54 ;  /* 0x000000363b6f723e */ /* 0x000fe200000000ff */
[----:B------:R-:W-:Y:S01]  /*8de0*/  FFMA R67, R73, R72, R67 ;  /* 0x0000004849437223 */ /* 0x000fe20000000043 */
[----:B----4-:R-:W-:Y:S02]  /*8df0*/  F2FP.F16.F32.PACK_AB R116, R57, R56 ;  /* 0x000000383974723e */ /* 0x010fe400000000ff */
[----:B------:R-:W-:Y:S01]  /*8e00*/  F2FP.F16.F32.PACK_AB R117, R63, R58 ;  /* 0x0000003a3f75723e */ /* 0x000fe200000000ff */
[----:B------:R1:W-:Y:S01]  /*8e10*/  STS.128 [R153+0x4400], R108 ;  /* 0x0044006c99007388 */ /* 0x0003e20000000c00 */
[----:B------:R-:W-:Y:S02]  /*8e20*/  F2FP.F16.F32.PACK_AB R118, R61, R60 ;  /* 0x0000003c3d76723e */ /* 0x000fe400000000ff */
[----:B------:R-:W-:Y:S02]  /*8e30*/  F2FP.F16.F32.PACK_AB R119, R67, R62 ;  /* 0x0000003e4377723e */ /* 0x000fe400000000ff */
[----:B------:R-:W-:Y:S02]  /*8e40*/  LEA R0, R78, UR44, 0x3 ;  /* 0x0000002c4e007c11 */ /* 0x000fe4000f8e18ff */
[----:B------:R-:W-:Y:S01]  /*8e50*/  @P6 SHF.L.U32 R3, R157, 0x1f, RZ ;  /* 0x0000001f9d036819 */ /* 0x000fe200000006ff */
        /* <DEDUP_REMOVED lines=10> */
[----:B------:R-:W-:Y:S02]  /*8f00*/  UIADD3 UR9, UPT, UPT, UR49, 0x40, URZ ;  /* 0x0000004031097890 */ /* 0x000fe4000fffe0ff */
[----:B------:R-:W-:Y:S01]  /*8f10*/  UIADD3 UR8, UPT, UPT, UR44, 0x4400, URZ ;  /* 0x000044002c087890 */ /* 0x000fe2000fffe0ff */
[----:B------:R-:W-:Y:S01]  /*8f20*/  UMOV UR10, UR50 ;  /* 0x00000032000a7c82 */ /* 0x000fe20008000000 */
[----:B------:R-:W-:Y:S01]  /*8f30*/  UMOV UR11, UR36 ;  /* 0x00000024000b7c82 */ /* 0x000fe20008000000 */
[----:B--2---:R-:W-:Y:S04]  /*8f40*/  UIADD3 UR4, UP0, UPT, UR6, 0x680, URZ ;  /* 0x0000068006047890 */ /* 0x004fe8000ff1e0ff */
[----:B------:R-:W-:Y:S09]  /*8f50*/  UIADD3.X UR5, UPT, UPT, URZ, UR7, URZ, UP0, !UPT ;  /* 0x00000007ff057290 */ /* 0x000ff200087fe4ff */
[----:B------:R2:W-:Y:S01]  /*8f60*/  UTMASTG.3D [UR8], [UR4] ;  /* 0x00000008040073b5 */ /* 0x0005e20008010000 */
[----:B------:R0:W-:Y:S01]  /*8f70*/  UTMACMDFLUSH ;  /* 0x00000000000079b7 */ /* 0x0001e20000000000 */
[----:B--2---:R-:W-:Y:S04]  /*8f80*/  DEPBAR.LE SB0, 0x1 ;  /* 0x000080400000791a */ /* 0x004fe80000000000 */
.L_x_125:
[----:B------:R-:W-:Y:S05]  /*8f90*/  BSYNC.RECONVERGENT B0 ;  /* 0x0000000000007941 */ /* 0x000fea0003800200 */
.L_x_124:
[----:B------:R-:W-:Y:S01]  /*8fa0*/  BAR.SYNC.DEFER_BLOCKING 0x1, 0x80 ;  /* 0x0042000000007b1d */ /* 0x000fe20000010000 */
[----:B------:R-:W-:Y:S04]  /*8fb0*/  UIADD3 UR4, UPT, UPT, UR46, 0x1, URZ ;  /* 0x000000012e047890 */ /* 0x000fe8000fffe0ff */
[----:B------:R-:W-:Y:S04]  /*8fc0*/  UISETP.NE.AND UP0, UPT, UR4, 0x4, UPT ;  /* 0x000000040400788c */ /* 0x000fe8000bf05270 */
[----:B------:R-:W-:Y:S01]  /*8fd0*/  USEL UR45, UR4, URZ, UP0 ;  /* 0x000000ff042d7287 */ /* 0x000fe20008000000 */
[----:B------:R2:W-:Y:S01]  /*8fe0*/  @P6 SYNCS.ARRIVE.TRANS64.RED.A1T0 RZ, [R77+URZ], RZ ;  /* 0x000000ff4dff69a7 */ /* 0x0005e200081004ff */
[----:B------:R-:W-:Y:S01]  /*8ff0*/  BSSY B1, `(.L_x_126) ;  /* 0x0000020000017945 */ /* 0x000fe20003800000 */
[----:B------:R-:W3:Y:S02]  /*9000*/  @P6 SYNCS.PHASECHK.TRANS64.TRYWAIT P0, [R0+URZ+0x50], R3 ;  /* 0x00005003000065a7 */ /* 0x000ee400080011ff */
[----:B---3--:R-:W-:Y:S01]  /*9010*/  @P6 SEL R84, RZ, 0x1, !P0 ;  /* 0x00000001ff546807 */ /* 0x008fe20004000000 */
[----:B--2---:R-:W-:Y:S06]  /*9020*/  @!P6 BRA `(.L_x_127) ;  /* 0x000000000070e947 */ /* 0x004fec0003800000 */
[----:B------:R-:W-:Y:S01]  /*9030*/  ISETP.NE.AND P1, PT, R86, RZ, PT ;  /* 0x000000ff5600720c */ /* 0x000fe20003f25270 */
[----:B------:R-:W-:Y:S01]  /*9040*/  BSSY B0, `(.L_x_128) ;  /* 0x000000b000007945 */ /* 0x000fe20003800000 */
[----:B------:R-:W-:Y:S11]  /*9050*/  ISETP.NE.AND P0, PT, R84, RZ, PT ;  /* 0x000000ff5400720c */ /* 0x000ff60003f05270 */
[----:B------:R-:W-:Y:S05]  /*9060*/  @P1 IMAD R5, R78, 0x4000, R165 ;  /* 0x000040004e051824 */ /* 0x000fea00078e02a5 */
[----:B------:R-:W-:Y:S04]  /*9070*/  @P1 IADD3 R6, PT, PT, R5, UR44, RZ ;  /* 0x0000002c05061c10 */ /* 0x000fe8000fffe0ff */
[----:B------:R-:W-:Y:S01]  /*9080*/  @P1 IADD3 R4, PT, PT, R85, R6, RZ ;  /* 0x0000000655041210 */ /* 0x000fe20007ffe0ff */
[--C-:B------:R-:W-:Y:S02]  /*9090*/  @P1 IMAD.IADD R2, R79, 0x1, R6.reuse ;  /* 0x000000014f021824 */ /* 0x100fe400078e0206 */
[----:B------:R-:W-:Y:S01]  /*90a0*/  @P1 IMAD.IADD R3, R87, 0x1, R6 ;  /* 0x0000000157031824 */ /* 0x000fe200078e0206 */
[----:B------:R-:W-:Y:S06]  /*90b0*/  @P0 BRA `(.L_x_129) ;  /* 0x00000000000c0947 */ /* 0x000fec0003800000 */
[----:B------:R-:W-:Y:S04]  /*90c0*/  SHF.L.U32 R7, R157, 0x1f, RZ ;  /* 0x0000001f9d077819 */ /* 0x000fe800000006ff */
[----:B------:R-:W2:Y:S02]  /*90d0*/  SYNCS.PHASECHK.TRANS64.TRYWAIT P0, [R0+URZ+0x50], R7 ;  /* 0x00005007000075a7 */ /* 0x000ea400080011ff */
[----:B--2---:R-:W-:Y:S05]  /*90e0*/  @!P0 BRA `(.L_x_130) ;  /* 0x00000034008c8947 */ /* 0x004fea0003800000 */
.L_x_129:
[----:B------:R-:W-:Y:S05]  /*90f0*/  BSYNC B0 ;  /* 0x0000000000007941 */ /* 0x000fea0003800000 */
.L_x_128:
        /* <DEDUP_REMOVED lines=15> */
.L_x_127:
[----:B------:R-:W-:Y:S05]  /*91f0*/  BSYNC B1 ;  /* 0x0000000000017941 */ /* 0x000fea0003800000 */
.L_x_126:
[----:B---3--:R-:W-:Y:S05]  /*9200*/  VIADD R0, R71, 0x80 ;  /* 0x0000008047007836 */ /* 0x008fea0000000000 */
[----:B------:R-:W-:Y:S04]  /*9210*/  SHF.R.U32.HI R0, RZ, 0x15, R0 ;  /* 0x00000015ff007819 */ /* 0x000fe80000011600 */
[----:B------:R-:W-:Y:S11]  /*9220*/  LOP3.LUT P0, RZ, R0, 0x3, R147, 0x48, !PT ;  /* 0x0000000300ff7812 */ /* 0x000ff60007804893 */
[----:B------:R-:W-:Y:S02]  /*9230*/  @!UPT UIADD3 URZ, UPT, UPT, URZ, URZ, URZ ;  /* 0x000000fffffff290 */ /* 0x000fe4000fffe0ff */
[----:B------:R-:W-:Y:S05]  /*9240*/  @!P0 BRA `(.L_x_131) ;  /* 0x0000000000408947 */ /* 0x000fea0003800000 */
[----:B------:R-:W3:Y:S01]  /*9250*/  LDCU.64 UR8, c[0x4][0x70] ;  /* 0x01000e00ff0877ac */ /* 0x000ee20008000a00 */
[----:B------:R-:W-:Y:S01]  /*9260*/  MOV R3, 0x0 ;  /* 0x0000000000037802 */ /* 0x000fe20000000f00 */
[----:B------:R-:W-:Y:S02]  /*9270*/  HFMA2 R12, -RZ, RZ, 0, 5.9604644775390625e-08 ;  /* 0x00000001ff0c7431 */ /* 0x000fe400000001ff */
[----:B------:R-:W-:Y:S02]  /*9280*/  IMAD.MOV.U32 R8, RZ, RZ, 0x192 ;  /* 0x00000192ff087424 */ /* 0x000fe400078e00ff */
[----:B------:R-:W-:Y:S01]  /*9290*/  IMAD.MOV.U32 R13, RZ, RZ, RZ ;  /* 0x000000ffff0d7224 */ /* 0x000fe200078e00ff */
[----:B------:R-:W5:Y:S01]  /*92a0*/  LDCU.64 UR6, c[0x4][0x78] ;  /* 0x01000f00ff0677ac */ /* 0x000f620008000a00 */
[----:B------:R-:W1:Y:S01]  /*92b0*/  LDC.64 R2, c[0x4][R3] ;  /* 0x0100000003027b82 */ /* 0x000e620000000a00 */
[----:B------:R-:W2:Y:S01]  /*92c0*/  LDCU.64 UR4, c[0x4][0x10] ;  /* 0x01000200ff0477ac */ /* 0x000ea20008000a00 */
[----:B---3--:R-:W-:Y:S01]  /*92d0*/  MOV R5, UR9 ;  /* 0x0000000900057c02 */ /* 0x008fe20008000f00 */
[----:B------:R-:W-:Y:S01]  /*92e0*/  IMAD.U32 R4, RZ, RZ, UR8 ;  /* 0x00000008ff047e24 */ /* 0x000fe2000f8e00ff */
[----:B-----5:R-:W-:Y:S01]  /*92f0*/  MOV R7, UR7 ;  /* 0x0000000700077c02 */ /* 0x020fe20008000f00 */
[----:B------:R-:W-:Y:S01]  /*9300*/  IMAD.U32 R6, RZ, RZ, UR6 ;  /* 0x00000006ff067e24 */ /* 0x000fe2000f8e00ff */
[----:B--2---:R-:W-:Y:S01]  /*9310*/  MOV R11, UR5 ;  /* 0x00000005000b7c02 */ /* 0x004fe20008000f00 */
[----:B------:R-:W-:Y:S02]  /*9320*/  IMAD.U32 R10, RZ, RZ, UR4 ;  /* 0x00000004ff0a7e24 */ /* 0x000fe4000f8e00ff */
[----:B------:R-:W-:Y:S07]  /*9330*/  LEPC R20, `(.L_x_131) ;  /* 0x000000001014794e */ /* 0x000fee0000000000 */
[----:B-1--4-:R-:W-:Y:S05]  /*9340*/  CALL.ABS.NOINC R2 ;  /* 0x0000000002007343 */ /* 0x012fea0003c00000 */
.L_x_131:
[----:B------:R-:W-:Y:S05]  /*9350*/  WARPSYNC.ALL ;  /* 0x0000000000007948 */ /* 0x000fea0003800000 */
[----:B------:R-:W-:Y:S01]  /*9360*/  R2UR UR4, R71 ;  /* 0x00000000470472ca */ /* 0x000fe200000e0000 */
[--C-:B----4-:R-:W-:Y:S01]  /*9370*/  HADD2.F32 R72, -RZ, R80.reuse.H0_H0 ;  /* 0x20000050ff487230 */ /* 0x110fe20000004100 */
[----:B------:R-:W-:Y:S01]  /*9380*/  ISETP.NE.AND P6, PT, R163, RZ, PT ;  /* 0x000000ffa300720c */ /* 0x000fe20003fc5270 */
[----:B------:R-:W-:Y:S01]  /*9390*/  HADD2.F32 R75, -RZ, R80.H1_H1 ;  /* 0x30000050ff4b7230 */ /* 0x000fe20000004100 */
[----:B------:R-:W-:Y:S01]  /*93a0*/  MOV R3, UR45 ;  /* 0x0000002d00037c02 */ /* 0x000fe20008000f00 */
[----:B------:R-:W-:Y:S01]  /*93b0*/  BSSY.RECONVERGENT B0, `(.L_x_132) ;  /* 0x0000101000007945 */ /* 0x000fe20003800200 */
[----:B------:R-:W-:Y:S02]  /*93c0*/  MOV R74, UR47 ;  /* 0x0000002f004a7c02 */ /* 0x000fe40008000f00 */
[----:B------:R-:W-:Y:S05]  /*93d0*/  ISETP.NE.AND P0, PT, R160, RZ, PT ;  /* 0x000000ffa000720c */ /* 0x000fea0003f05270 */
[----:B------:R-:W3:Y:S02]  /*93e0*/  LDTM.x64 R4, tmem[UR4+0x80] ;  /* 0x00008004000479ee */ /* 0x000ee40008340000 */
[----:B------:R-:W-:Y:S04]  /*93f0*/  @P6 LEA R3, R3, UR44, 0x3 ;  /* 0x0000002c03036c11 */ /* 0x000fe8000f8e18ff */
[----:B------:R-:W-:Y:S04]  /*9400*/  @P6 IADD3 R3, PT, PT, R3, 0x70, RZ ;  /* 0x0000007003036810 */ /* 0x000fe80007ffe0ff */
[----:B------:R-:W-:Y:S01]  /*9410*/  @P6 PRMT R74, R74, 0x654, R3 ;  /* 0x000006544a4a6816 */ /* 0x000fe20000000003 */
[C---:B---3--:R-:W-:Y:S01]  /*9420*/  FMUL R0, R70.reuse, R4 ;  /* 0x0000000446007220 */ /* 0x048fe20000400000 */
[C---:B------:R-:W-:Y:S01]  /*9430*/  FMUL R3, R70.reuse, R6 ;  /* 0x0000000646037220 */ /* 0x040fe20000400000 */
[C---:B------:R-:W-:Y:S01]  /*9440*/  FMUL R4, R70.reuse, R8 ;  /* 0x0000000846047220 */ /* 0x040fe20000400000 */
[C---:B------:R-:W-:Y:S01]  /*9450*/  FMUL R6, R70.reuse, R10 ;  /* 0x0000000a46067220 */ /* 0x040fe20000400000 */
[C---:B------:R-:W-:Y:S01]  /*9460*/  FFMA R0, R73.reuse, R72, R0 ;  /* 0x0000004849007223 */ /* 0x040fe20000000000 */
[C---:B------:R-:W-:Y:S01]  /*9470*/  FMUL R8, R70.reuse, R12 ;  /* 0x0000000c46087220 */ /* 0x040fe20000400000 */
        /* <DEDUP_REMOVED lines=38> */
[--C-:B------:R-:W-:Y:S02]  /*96e0*/  HADD2.F32 R64, -RZ, R81.reuse.H0_H0 ;  /* 0x20000051ff407230 */ /* 0x100fe40000004100 */
[C---:B------:R-:W-:Y:S01]  /*96f0*/  FMUL R49, R70.reuse, R53 ;  /* 0x0000003546317220 */ /* 0x040fe20000400000 */
[C---:B------:R-:W-:Y:S01]  /*9700*/  FMUL R62, R70.reuse, R66 ;  /* 0x00000042463e7220 */ /* 0x040fe20000400000 */
[----:B------:R-:W-:Y:S02]  /*9710*/  HADD2.F32 R66, -RZ, R81.H1_H1 ;  /* 0x30000051ff427230 */ /* 0x000fe40000004100 */
[C---:B------:R-:W-:Y:S01]  /*9720*/  FMUL R53, R70.reuse, R57 ;  /* 0x0000003946357220 */ /* 0x040fe20000400000 */
[C---:B------:R-:W-:Y:S01]  /*9730*/  FMUL R7, R70.reuse, R7 ;  /* 0x0000000746077220 */ /* 0x040fe20000400000 */
[C---:B------:R-:W-:Y:S01]  /*9740*/  FMUL R57, R70.reuse, R61 ;  /* 0x0000003d46397220 */ /* 0x040fe20000400000 */
[----:B------:R-:W-:Y:S01]  /*9750*/  FMUL R61, R70, R65 ;  /* 0x00000041463d7220 */ /* 0x000fe20000400000 */
[--C-:B------:R-:W-:Y:S02]  /*9760*/  HADD2.F32 R65, -RZ, R82.reuse.H0_H0 ;  /* 0x20000052ff417230 */ /* 0x100fe40000004100 */
[C---:B------:R-:W-:Y:S01]  /*9770*/  FFMA R2, R73.reuse, R75, R2 ;  /* 0x0000004b49027223 */ /* 0x040fe20000000002 */
[C---:B------:R-:W-:Y:S01]  /*9780*/  FFMA R3, R73.reuse, R64, R3 ;  /* 0x0000004049037223 */ /* 0x040fe20000000003 */
[----:B------:R-:W-:Y:S02]  /*9790*/  HADD2.F32 R64, -RZ, R82.H1_H1 ;  /* 0x30000052ff407230 */ /* 0x000fe40000004100 */
[C---:B------:R-:W-:Y:S01]  /*97a0*/  FFMA R7, R73.reuse, R66, R7 ;  /* 0x0000004249077223 */ /* 0x040fe20000000007 */
[----:B------:R-:W-:Y:S01]  /*97b0*/  FFMA R4, R73, R65, R4 ;  /* 0x0000004149047223 */ /* 0x000fe20000000004 */
[--C-:B------:R-:W-:Y:S01]  /*97c0*/  HADD2.F32 R65, -RZ, R83.reuse.H0_H0 ;  /* 0x20000053ff417230 */ /* 0x100fe20000004100 */
[----:B-1----:R-:W-:Y:S01]  /*97d0*/  F2FP.F16.F32.PACK_AB R92, R2, R0 ;  /* 0x00000000025c723e */ /* 0x002fe200000000ff */
[----:B------:R-:W-:Y:S01]  /*97e0*/  HADD2.F32 R0, -RZ, R83.H1_H1 ;  /* 0x30000053ff007230 */ /* 0x000fe20000004100 */
[----:B------:R-:W-:Y:S01]  /*97f0*/  F2FP.F16.F32.PACK_AB R93, R7, R3 ;  /* 0x00000003075d723e */ /* 0x000fe200000000ff */
[--C-:B--2---:R-:W-:Y:S02]  /*9800*/  HADD2.F32 R3, -RZ, R88.reuse.H0_H0 ;  /* 0x20000058ff037230 */ /* 0x104fe40000004100 */
[C---:B------:R-:W-:Y:S01]  /*9810*/  FMUL R11, R70.reuse, R11 ;  /* 0x0000000b460b7220 */ /* 0x040fe20000400000 */
[----:B------:R-:W-:Y:S02]  /*9820*/  HADD2.F32 R2, -RZ, R88.H1_H1 ;  /* 0x30000058ff027230 */ /* 0x000fe40000004100 */
[C---:B------:R-:W-:Y:S01]  /*9830*/  FFMA R5, R73.reuse, R64, R5 ;  /* 0x0000004049057223 */ /* 0x040fe20000000005 */
[C---:B------:R-:W-:Y:S01]  /*9840*/  FFMA R6, R73.reuse, R65, R6 ;  /* 0x0000004149067223 */ /* 0x040fe20000000006 */
[C---:B------:R-:W-:Y:S01]  /*9850*/  FFMA R11, R73.reuse, R0, R11 ;  /* 0x00000000490b7223 */ /* 0x040fe2000000000b */
[--C-:B------:R-:W-:Y:S02]  /*9860*/  HADD2.F32 R0, -RZ, R89.reuse.H0_H0 ;  /* 0x20000059ff007230 */ /* 0x100fe40000004100 */
[C---:B------:R-:W-:Y:S01]  /*9870*/  FFMA R8, R73.reuse, R3, R8 ;  /* 0x0000000349087223 */ /* 0x040fe20000000008 */
[--C-:B------:R-:W-:Y:S02]  /*9880*/  HADD2.F32 R3, -RZ, R90.reuse.H0_H0 ;  /* 0x2000005aff037230 */ /* 0x100fe40000004100 */
[C---:B------:R-:W-:Y:S01]  /*9890*/  FFMA R9, R73.reuse, R2, R9 ;  /* 0x0000000249097223 */ /* 0x040fe20000000009 */
[----:B------:R-:W-:Y:S02]  /*98a0*/  HADD2.F32 R2, -RZ, R89.H1_H1 ;  /* 0x30000059ff027230 */ /* 0x000fe40000004100 */
[C---:B------:R-:W-:Y:S01]  /*98b0*/  FMUL R15, R70.reuse, R15 ;  /* 0x0000000f460f7220 */ /* 0x040fe20000400000 */
[----:B------:R-:W-:Y:S01]  /*98c0*/  FFMA R10, R73, R0, R10 ;  /* 0x00000000490a7223 */ /* 0x000fe2000000000a */
[----:B------:R-:W-:Y:S01]  /*98d0*/  HADD2.F32 R0, -RZ, R90.H1_H1 ;  /* 0x3000005aff007230 */ /* 0x000fe20000004100 */
[----:B------:R-:W-:Y:S01]  /*98e0*/  F2FP.F16.F32.PACK_AB R94, R5, R4 ;  /* 0x00000004055e723e */ /* 0x000fe200000000ff */
[--C-:B------:R-:W-:Y:S02]  /*98f0*/  HADD2.F32 R5, -RZ, R96.reuse.H0_H0 ;  /* 0x20000060ff057230 */ /* 0x100fe40000004100 */
[C---:B------:R-:W-:Y:S01]  /*9900*/  FFMA R15, R73.reuse, R2, R15 ;  /* 0x00000002490f7223 */ /* 0x040fe2000000000f */
[--C-:B------:R-:W-:Y:S02]  /*9910*/  HADD2.F32 R2, -RZ, R91.reuse.H1_H1 ;  /* 0x3000005bff027230 */ /* 0x100fe40000004100 */
[C---:B------:R-:W-:Y:S01]  /*9920*/  FFMA R12, R73.reuse, R3, R12 ;  /* 0x00000003490c7223 */ /* 0x040fe2000000000c */
[----:B------:R-:W-:Y:S02]  /*9930*/  HADD2.F32 R3, -RZ, R91.H0_H0 ;  /* 0x2000005bff037230 */ /* 0x000fe40000004100 */
[C---:B------:R-:W-:Y:S01]  /*9940*/  FMUL R19, R70.reuse, R19 ;  /* 0x0000001346137220 */ /* 0x040fe20000400000 */
[----:B------:R-:W-:Y:S02]  /*9950*/  HADD2.F32 R4, -RZ, R99.H1_H1 ;  /* 0x30000063ff047230 */ /* 0x000fe40000004100 */
[C---:B------:R-:W-:Y:S01]  /*9960*/  FFMA R13, R73.reuse, R0, R13 ;  /* 0x00000000490d7223 */ /* 0x040fe2000000000d */
[----:B------:R-:W-:Y:S02]  /*9970*/  HADD2.F32 R0, -RZ, R96.H1_H1 ;  /* 0x30000060ff007230 */ /* 0x000fe40000004100 */
[C---:B------:R-:W-:Y:S01]  /*9980*/  FFMA R14, R73.reuse, R3, R14 ;  /* 0x00000003490e7223 */ /* 0x040fe2000000000e */
[--C-:B------:R-:W-:Y:S02]  /*9990*/  HADD2.F32 R3, -RZ, R98.reuse.H0_H0 ;  /* 0x20000062ff037230 */ /* 0x100fe40000004100 */
[C---:B------:R-:W-:Y:S01]  /*99a0*/  FFMA R19, R73.reuse, R2, R19 ;  /* 0x0000000249137223 */ /* 0x040fe20000000013 */
[----:B------:R-:W-:Y:S02]  /*99b0*/  HADD2.F32 R2, -RZ, R97.H0_H0 ;  /* 0x20000061ff027230 */ /* 0x000fe40000004100 */
[C---:B------:R-:W-:Y:S01]  /*99c0*/  FFMA R16, R73.reuse, R5, R16 ;  /* 0x0000000549107223 */ /* 0x040fe20000000010 */
[----:B------:R-:W-:Y:S02]  /*99d0*/  HADD2.F32 R5, -RZ, R99.H0_H0 ;  /* 0x20000063ff057230 */ /* 0x000fe40000004100 */
[C---:B------:R-:W-:Y:S01]  /*99e0*/  FFMA R17, R73.reuse, R0, R17 ;  /* 0x0000000049117223 */ /* 0x040fe20000000011 */
[----:B------:R-:W-:Y:S02]  /*99f0*/  HADD2.F32 R0, -RZ, R97.H1_H1 ;  /* 0x30000061ff007230 */ /* 0x000fe40000004100 */
[C---:B------:R-:W-:Y:S01]  /*9a00*/  FMUL R23, R70.reuse, R23 ;  /* 0x0000001746177220 */ /* 0x040fe20000400000 */
[C---:B------:R-:W-:Y:S01]  /*9a10*/  FFMA R18, R73.reuse, R2, R18 ;  /* 0x0000000249127223 */ /* 0x040fe20000000012 */
[----:B------:R-:W-:Y:S02]  /*9a20*/  HADD2.F32 R2, -RZ, R98.H1_H1 ;  /* 0x30000062ff027230 */ /* 0x000fe40000004100 */
[C---:B------:R-:W-:Y:S01]  /*9a30*/  FMUL R27, R70.reuse, R27 ;  /* 0x0000001b461b7220 */ /* 0x040fe20000400000 */
[C---:B------:R-:W-:Y:S01]  /*9a40*/  FFMA R23, R73.reuse, R0, R23 ;  /* 0x0000000049177223 */ /* 0x040fe20000000017 */
[----:B------:R-:W-:Y:S02]  /*9a50*/  HADD2.F32 R0, -RZ, R104.H0_H0 ;  /* 0x20000068ff007230 */ /* 0x000fe40000004100 */
[C---:B------:R-:W-:Y:S01]  /*9a60*/  FFMA R20, R73.reuse, R3, R20 ;  /* 0x0000000349147223 */ /* 0x040fe20000000014 */
[----:B------:R-:W-:Y:S02]  /*9a70*/  HADD2.F32 R3, -RZ, R106.H0_H0 ;  /* 0x2000006aff037230 */ /* 0x000fe40000004100 */
[C---:B------:R-:W-:Y:S01]  /*9a80*/  FFMA R21, R73.reuse, R2, R21 ;  /* 0x0000000249157223 */ /* 0x040fe20000000015 */
[C---:B------:R-:W-:Y:S01]  /*9a90*/  FFMA R22, R73.reuse, R5, R22 ;  /* 0x0000000549167223 */ /* 0x040fe20000000016 */
[C---:B------:R-:W-:Y:S01]  /*9aa0*/  FFMA R27, R73.reuse, R4, R27 ;  /* 0x00000004491b7223 */ /* 0x040fe2000000001b */
[C---:B------:R-:W-:Y:S01]  /*9ab0*/  FFMA R24, R73.reuse, R0, R24 ;  /* 0x0000000049187223 */ /* 0x040fe20000000018 */
[----:B------:R-:W-:Y:S02]  /*9ac0*/  HADD2.F32 R2, -RZ, R104.H1_H1 ;  /* 0x30000068ff027230 */ /* 0x000fe40000004100 */
[C---:B------:R-:W-:Y:S01]  /*9ad0*/  FMUL R31, R70.reuse, R31 ;  /* 0x0000001f461f7220 */ /* 0x040fe20000400000 */
[----:B------:R-:W-:Y:S02]  /*9ae0*/  HADD2.F32 R0, -RZ, R105.H0_H0 ;  /* 0x20000069ff007230 */ /* 0x000fe40000004100 */
[C---:B------:R-:W-:Y:S01]  /*9af0*/  FMUL R35, R70.reuse, R35 ;  /* 0x0000002346237220 */ /* 0x040fe20000400000 */
[----:B------:R-:W-:Y:S02]  /*9b00*/  HADD2.F32 R5, -RZ, R107.H0_H0 ;  /* 0x2000006bff057230 */ /* 0x000fe40000004100 */
[C---:B------:R-:W-:Y:S01]  /*9b10*/  FFMA R25, R73.reuse, R2, R25 ;  /* 0x0000000249197223 */ /* 0x040fe20000000019 */
[----:B------:R-:W-:Y:S02]  /*9b20*/  HADD2.F32 R2, -RZ, R106.H1_H1 ;  /* 0x3000006aff027230 */ /* 0x000fe40000004100 */
[----:B------:R-:W-:Y:S01]  /*9b30*/  FFMA R26, R73, R0, R26 ;  /* 0x00000000491a7223 */ /* 0x000fe2000000001a */
[----:B------:R-:W-:Y:S02]  /*9b40*/  HADD2.F32 R0, -RZ, R105.H1_H1 ;  /* 0x30000069ff007230 */ /* 0x000fe40000004100 */
[C---:B------:R-:W-:Y:S01]  /*9b50*/  FMUL R39, R70.reuse, R39 ;  /* 0x0000002746277220 */ /* 0x040fe20000400000 */
[----:B------:R-:W-:Y:S01]  /*9b60*/  HADD2.F32 R4, -RZ, R107.H1_H1 ;  /* 0x3000006bff047230 */ /* 0x000fe20000004100 */
[----:B------:R-:W-:Y:S01]  /*9b70*/  F2FP.F16.F32.PACK_AB R95, R11, R6 ;  /* 0x000000060b5f723e */ /* 0x000fe200000000ff */
[C---:B------:R-:W-:Y:S01]  /*9b80*/  FMUL R43, R70.reuse, R43 ;  /* 0x0000002b462b7220 */ /* 0x040fe20000400000 */
[C---:B------:R-:W-:Y:S01]  /*9b90*/  FFMA R31, R73.reuse, R0, R31 ;  /* 0x00000000491f7223 */ /* 0x040fe2000000001f */
[--C-:B------:R-:W-:Y:S02]  /*9ba0*/  HADD2.F32 R0, -RZ, R112.reuse.H0_H0 ;  /* 0x20000070ff007230 */ /* 0x100fe40000004100 */
[C---:B------:R-:W-:Y:S01]  /*9bb0*/  FFMA R28, R73.reuse, R3, R28 ;  /* 0x00000003491c7223 */ /* 0x040fe2000000001c */
[----:B------:R1:W-:Y:S01]  /*9bc0*/  STS.128 [R165+UR44+0x8400], R92 ;  /* 0x0084005ca5007988 */ /* 0x0003e20008000c2c */
[C---:B------:R-:W-:Y:S01]  /*9bd0*/  FFMA R29, R73.reuse, R2, R29 ;  /* 0x00000002491d7223 */ /* 0x040fe2000000001d */
[C---:B------:R-:W-:Y:S01]  /*9be0*/  FFMA R30, R73.reuse, R5, R30 ;  /* 0x00000005491e7223 */ /* 0x040fe2000000001e */
[C---:B------:R-:W-:Y:S01]  /*9bf0*/  FFMA R35, R73.reuse, R4, R35 ;  /* 0x0000000449237223 */ /* 0x040fe20000000023 */
[----:B------:R-:W-:Y:S02]  /*9c00*/  HADD2.F32 R2, -RZ, R112.H1_H1 ;  /* 0x30000070ff027230 */ /* 0x000fe40000004100 */
[----:B------:R-:W-:Y:S01]  /*9c10*/  FFMA R32, R73, R0, R32 ;  /* 0x0000000049207223 */ /* 0x000fe20000000020 */
[--C-:B------:R-:W-:Y:S01]  /*9c20*/  HADD2.F32 R3, -RZ, R113.reuse.H0_H0 ;  /* 0x20000071ff037230 */ /* 0x100fe20000004100 */
[----:B------:R-:W-:Y:S01]  /*9c30*/  F2FP.F16.F32.PACK_AB R8, R9, R8 ;  /* 0x000000080908723e */ /* 0x000fe200000000ff */
[----:B------:R-:W-:Y:S02]  /*9c40*/  HADD2.F32 R0, -RZ, R113.H1_H1 ;  /* 0x30000071ff007230 */ /* 0x000fe40000004100 */
[C---:B------:R-:W-:Y:S01]  /*9c50*/  FFMA R33, R73.reuse, R2, R33 ;  /* 0x0000000249217223 */ /* 0x040fe20000000021 */
[--C-:B------:R-:W-:Y:S02]  /*9c60*/  HADD2.F32 R5, -RZ, R115.reuse.H0_H0 ;  /* 0x20000073ff057230 */ /* 0x100fe40000004100 */
[C---:B------:R-:W-:Y:S01]  /*9c70*/  FFMA R34, R73.reuse, R3, R34 ;  /* 0x0000000349227223 */ /* 0x040fe20000000022 */
[--C-:B------:R-:W-:Y:S02]  /*9c80*/  HADD2.F32 R3, -RZ, R114.reuse.H0_H0 ;  /* 0x20000072ff037230 */ /* 0x100fe40000004100 */
[----:B------:R-:W-:Y:S01]  /*9c90*/  FFMA R39, R73, R0, R39 ;  /* 0x0000000049277223 */ /* 0x000fe20000000027 */
[----:B------:R-:W-:Y:S01]  /*9ca0*/  HADD2.F32 R0, -RZ, R114.H1_H1 ;  /* 0x30000072ff007230 */ /* 0x000fe20000004100 */
[----:B------:R-:W-:Y:S01]  /*9cb0*/  F2FP.F16.F32.PACK_AB R9, R15, R10 ;  /* 0x0000000a0f09723e */ /* 0x000fe200000000ff */
[----:B------:R-:W-:Y:S02]  /*9cc0*/  HADD2.F32 R2, -RZ, R115.H1_H1 ;  /* 0x30000073ff027230 */ /* 0x000fe40000004100 */
[C---:B------:R-:W-:Y:S01]  /*9cd0*/  FFMA R36, R73.reuse, R3, R36 ;  /* 0x0000000349247223 */ /* 0x040fe20000000024 */
[--C-:B------:R-:W-:Y:S02]  /*9ce0*/  HADD2.F32 R3, -RZ, R121.reuse.H0_H0 ;  /* 0x20000079ff037230 */ /* 0x100fe40000004100 */
[C---:B------:R-:W-:Y:S01]  /*9cf0*/  FFMA R37, R73.reuse, R0, R37 ;  /* 0x0000000049257223 */ /* 0x040fe20000000025 */
[C---:B------:R-:W-:Y:S01]  /*9d00*/  FFMA R38, R73.reuse, R5, R38 ;  /* 0x0000000549267223 */ /* 0x040fe20000000026 */
[--C-:B------:R-:W-:Y:S02]  /*9d10*/  HADD2.F32 R0, -RZ, R120.reuse.H0_H0 ;  /* 0x20000078ff007230 */ /* 0x100fe40000004100 */
[----:B------:R-:W-:Y:S01]  /*9d20*/  FFMA R43, R73, R2, R43 ;  /* 0x00000002492b7223 */ /* 0x000fe2000000002b */
[----:B------:R-:W-:Y:S01]  /*9d30*/  HADD2.F32 R2, -RZ, R120.H1_H1 ;  /* 0x30000078ff027230 */ /* 0x000fe20000004100 */
[----:B------:R-:W-:Y:S01]  /*9d40*/  F2FP.F16.F32.PACK_AB R10, R13, R12 ;  /* 0x0000000c0d0a723e */ /* 0x000fe200000000ff */
[C---:B------:R-:W-:Y:S01]  /*9d50*/  FMUL R47, R70.reuse, R47 ;  /* 0x0000002f462f7220 */ /* 0x040fe20000400000 */
[----:B------:R-:W-:Y:S01]  /*9d60*/  F2FP.F16.F32.PACK_AB R11, R19, R14 ;  /* 0x0000000e130b723e */ /* 0x000fe200000000ff */
[C---:B------:R-:W-:Y:S01]  /*9d70*/  FFMA R40, R73.reuse, R0, R40 ;  /* 0x0000000049287223 */ /* 0x040fe20000000028 */
[----:B------:R-:W-:Y:S02]  /*9d80*/  HADD2.F32 R0, -RZ, R121.H1_H1 ;  /* 0x30000079ff007230 */ /* 0x000fe40000004100 */
[C---:B------:R-:W-:Y:S01]  /*9d90*/  FFMA R41, R73.reuse, R2, R41 ;  /* 0x0000000249297223 */ /* 0x040fe20000000029 */
[----:B------:R-:W-:Y:S01]  /*9da0*/  FFMA R42, R73, R3, R42 ;  /* 0x00000003492a7223 */ /* 0x000fe2000000002a */
[----:B------:R1:W-:Y:S01]  /*9db0*/  STS.128 [R167+0x8400], R8 ;  /* 0x00840008a7007388 */ /* 0x0003e20000000c00 */
[--C-:B------:R-:W-:Y:S01]  /*9dc0*/  HADD2.F32 R3, -RZ, R122.reuse.H0_H0 ;  /* 0x2000007aff037230 */ /* 0x100fe20000004100 */
[----:B------:R-:W-:Y:S01]  /*9dd0*/  F2FP.F16.F32.PACK_AB R16, R17, R16 ;  /* 0x000000101110723e */ /* 0x000fe200000000ff */
[----:B------:R-:W-:Y:S01]  /*9de0*/  HADD2.F32 R2, -RZ, R122.H1_H1 ;  /* 0x3000007aff027230 */ /* 0x000fe20000004100 */
[----:B------:R-:W-:Y:S01]  /*9df0*/  F2FP.F16.F32.PACK_AB R17, R23, R18 ;  /* 0x000000121711723e */ /* 0x000fe200000000ff */
[----:B------:R-:W-:Y:S01]  /*9e00*/  FFMA R47, R73, R0, R47 ;  /* 0x00000000492f7223 */ /* 0x000fe2000000002f */
[--C-:B------:R-:W-:Y:S01]  /*9e10*/  HADD2.F32 R5, -RZ, R123.reuse.H0_H0 ;  /* 0x2000007bff057230 */ /* 0x100fe20000004100 */
[----:B------:R-:W-:Y:S01]  /*9e20*/  F2FP.F16.F32.PACK_AB R18, R21, R20 ;  /* 0x000000141512723e */ /* 0x000fe200000000ff */
[----:B------:R-:W-:Y:S01]  /*9e30*/  HADD2.F32 R0, -RZ, R123.H1_H1 ;  /* 0x3000007bff007230 */ /* 0x000fe20000004100 */
[----:B------:R-:W-:Y:S01]  /*9e40*/  F2FP.F16.F32.PACK_AB R19, R27, R22 ;  /* 0x000000161b13723e */ /* 0x000fe200000000ff */
[C---:B------:R-:W-:Y:S01]  /*9e50*/  FMUL R51, R70.reuse, R51 ;  /* 0x0000003346337220 */ /* 0x040fe20000400000 */
[C---:B------:R-:W-:Y:S01]  /*9e60*/  FFMA R44, R73.reuse, R3, R44 ;  /* 0x00000003492c7223 */ /* 0x040fe2000000002c */
[C---:B------:R-:W-:Y:S01]  /*9e70*/  FFMA R45, R73.reuse, R2, R45 ;  /* 0x00000002492d7223 */ /* 0x040fe2000000002d */
[C---:B------:R-:W-:Y:S01]  /*9e80*/  FFMA R46, R73.reuse, R5, R46 ;  /* 0x00000005492e7223 */ /* 0x040fe2000000002e */
[----:B------:R1:W-:Y:S01]  /*9e90*/  STS.128 [R164+0x8400], R16 ;  /* 0x00840010a4007388 */ /* 0x0003e20000000c00 */
[----:B------:R-:W-:Y:S01]  /*9ea0*/  FFMA R51, R73, R0, R51 ;  /* 0x0000000049337223 */ /* 0x000fe20000000033 */
[--C-:B------:R-:W-:Y:S01]  /*9eb0*/  HADD2.F32 R3, -RZ, R128.reuse.H0_H0 ;  /* 0x20000080ff037230 */ /* 0x100fe20000004100 */
[----:B------:R-:W-:Y:S01]  /*9ec0*/  F2FP.F16.F32.PACK_AB R24, R25, R24 ;  /* 0x000000181918723e */ /* 0x000fe200000000ff */
[----:B------:R-:W-:Y:S01]  /*9ed0*/  HADD2.F32 R0, -RZ, R128.H1_H1 ;  /* 0x30000080ff007230 */ /* 0x000fe20000004100 */
[----:B------:R-:W-:Y:S01]  /*9ee0*/  F2FP.F16.F32.PACK_AB R25, R31, R26 ;  /* 0x0000001a1f19723e */ /* 0x000fe200000000ff */
        /* <DEDUP_REMOVED lines=16> */
[----:B------:R-:W-:Y:S01]  /*9ff0*/  FFMA R52, R73, R0, R52 ;  /* 0x0000000049347223 */ /* 0x000fe20000000034 */
[----:B------:R-:W-:Y:S01]  /*a000*/  F2FP.F16.F32.PACK_AB R35, R43, R38 ;  /* 0x000000262b23723e */ /* 0x000fe200000000ff */
[C---:B------:R-:W-:Y:S01]  /*a010*/  FFMA R53, R73.reuse, R2, R53 ;  /* 0x0000000249357223 */ /* 0x040fe20000000035 */
[----:B------:R-:W-:Y:S01]  /*a020*/  FFMA R54, R73, R3, R54 ;  /* 0x0000000349367223 */ /* 0x000fe20000000036 */
[----:B------:R-:W-:Y:S01]  /*a030*/  HADD2.F32 R0, -RZ, R131.H1_H1 ;  /* 0x30000083ff007230 */ /* 0x000fe20000004100 */
[----:B------:R-:W-:Y:S01]  /*a040*/  F2FP.F16.F32.PACK_AB R40, R41, R40 ;  /* 0x000000282928723e */ /* 0x000fe200000000ff */
[----:B------:R1:W-:Y:S01]  /*a050*/  STS.128 [R154+0x8400], R32 ;  /* 0x008400209a007388 */ /* 0x0003e20000000c00 */
[C---:B------:R-:W-:Y:S01]  /*a060*/  FMUL R59, R70.reuse, R59 ;  /* 0x0000003b463b7220 */ /* 0x040fe20000400000 */
[--C-:B------:R-:W-:Y:S01]  /*a070*/  HADD2.F32 R3, -RZ, R136.reuse.H0_H0 ;  /* 0x20000088ff037230 */ /* 0x100fe20000004100 */
[----:B------:R-:W-:Y:S01]  /*a080*/  F2FP.F16.F32.PACK_AB R41, R47, R42 ;  /* 0x0000002a2f29723e */ /* 0x000fe200000000ff */
[----:B------:R-:W-:Y:S01]  /*a090*/  HADD2.F32 R2, -RZ, R136.H1_H1 ;  /* 0x30000088ff027230 */ /* 0x000fe20000004100 */
[----:B------:R-:W-:Y:S01]  /*a0a0*/  F2FP.F16.F32.PACK_AB R42, R45, R44 ;  /* 0x0000002c2d2a723e */ /* 0x000fe200000000ff */
[--C-:B------:R-:W-:Y:S01]  /*a0b0*/  HADD2.F32 R5, -RZ, R137.reuse.H0_H0 ;  /* 0x20000089ff057230 */ /* 0x100fe20000004100 */
        /* <DEDUP_REMOVED lines=8> */
[----:B------:R-:W-:Y:S01]  /*a140*/  FFMA R58, R73, R5, R58 ;  /* 0x00000005493a7223 */ /* 0x000fe2000000003a */
[----:B------:R-:W-:Y:S01]  /*a150*/  HADD2.F32 R2, -RZ, R138.H1_H1 ;  /* 0x3000008aff027230 */ /* 0x000fe20000004100 */
[----:B------:R-:W-:Y:S01]  /*a160*/  F2FP.F16.F32.PACK_AB R48, R49, R48 ;  /* 0x000000303130723e */ /* 0x000fe200000000ff */
[--C-:B------:R-:W-:Y:S01]  /*a170*/  HADD2.F32 R5, -RZ, R139.reuse.H0_H0 ;  /* 0x2000008bff057230 */ /* 0x100fe20000004100 */
[----:B------:R-:W-:Y:S01]  /*a180*/  F2FP.F16.F32.PACK_AB R49, R55, R50 ;  /* 0x000000323731723e */ /* 0x000fe200000000ff */
[----:B------:R-:W-:Y:S02]  /*a190*/  HADD2.F32 R4, -RZ, R139.H1_H1 ;  /* 0x3000008bff047230 */ /* 0x000fe40000004100 */
[----:B------:R-:W-:Y:S01]  /*a1a0*/  FFMA R63, R73, R0, R63 ;  /* 0x00000000493f7223 */ /* 0x000fe2000000003f */
[----:B------:R-:W-:Y:S01]  /*a1b0*/  FMUL R67, R70, R67 ;  /* 0x0000004346437220 */ /* 0x000fe20000400000 */
[----:B------:R-:W-:Y:S01]  /*a1c0*/  F2FP.F16.F32.PACK_AB R50, R53, R52 ;  /* 0x000000343532723e */ /* 0x000fe200000000ff */
[----:B------:R-:W-:Y:S01]  /*a1d0*/  FFMA R60, R73, R3, R60 ;  /* 0x00000003493c7223 */ /* 0x000fe2000000003c */
[----:B------:R-:W-:Y:S01]  /*a1e0*/  F2FP.F16.F32.PACK_AB R51, R59, R54 ;  /* 0x000000363b33723e */ /* 0x000fe200000000ff */
[C---:B------:R-:W-:Y:S01]  /*a1f0*/  FFMA R61, R73.reuse, R2, R61 ;  /* 0x00000002493d7223 */ /* 0x040fe2000000003d */
[C---:B------:R-:W-:Y:S01]  /*a200*/  FFMA R62, R73.reuse, R5, R62 ;  /* 0x00000005493e7223 */ /* 0x040fe2000000003e */
[----:B------:R-:W-:Y:S01]  /*a210*/  FFMA R67, R73, R4, R67 ;  /* 0x0000000449437223 */ /* 0x000fe20000000043 */
[----:B------:R-:W-:Y:S01]  /*a220*/  F2FP.F16.F32.PACK_AB R56, R57, R56 ;  /* 0x000000383938723e */ /* 0x000fe200000000ff */
[----:B------:R1:W-:Y:S01]  /*a230*/  STS.128 [R153+0x8400], R48 ;  /* 0x0084003099007388 */ /* 0x0003e20000000c00 */
[----:B------:R-:W-:Y:S02]  /*a240*/  F2FP.F16.F32.PACK_AB R57, R63, R58 ;  /* 0x0000003a3f39723e */ /* 0x000fe400000000ff */
        /* <DEDUP_REMOVED lines=23> */
.L_x_133:
[----:B------:R-:W-:Y:S05]  /*a3c0*/  BSYNC.RECONVERGENT B0 ;  /* 0x0000000000007941 */ /* 0x000fea0003800200 */
.L_x_132:
        /* <DEDUP_REMOVED lines=21> */
.L_x_137:
[----:B------:R-:W-:Y:S05]  /*a520*/  BSYNC B0 ;  /* 0x0000000000007941 */ /* 0x000fea0003800000 */
.L_x_136:
[----:B------:R-:W-:Y:S11]  /*a530*/  ISETP.NE.AND P0, PT, R86, RZ, PT ;  /* 0x000000ff5600720c */ /* 0x000ff60003f05270 */
[----:B------:R-:W-:Y:S02]  /*a540*/  @!UPT UIADD3 URZ, UPT, UPT, URZ, URZ, URZ ;  /* 0x000000fffffff290 */ /* 0x000fe4000fffe0ff */
[----:B------:R3:W4:Y:S01]  /*a550*/  @P0 LDS.128 R80, [R78+UR44+0x400] ;  /* 0x0004002c4e500984 */ /* 0x0007220008000c00 */
[----:B--2---:R-:W-:Y:S01]  /*a560*/  @P0 IMAD.IADD R0, R85, 0x1, R2 ;  /* 0x0000000155000824 */ /* 0x004fe200078e0202 */
        /* <DEDUP_REMOVED lines=10> */
.L_x_135:
[----:B------:R-:W-:Y:S05]  /*a610*/  BSYNC B1 ;  /* 0x0000000000017941 */ /* 0x000fea0003800000 */
.L_x_134:
        /* <DEDUP_REMOVED lines=8> */
[----:B-1----:R-:W-:Y:S02]  /*a6a0*/  IMAD.MOV.U32 R8, RZ, RZ, 0x192 ;  /* 0x00000192ff087424 */ /* 0x002fe400078e00ff */
[----:B------:R-:W-:Y:S01]  /*a6b0*/  IMAD.MOV.U32 R13, RZ, RZ, RZ ;  /* 0x000000ffff0d7224 */ /* 0x000fe200078e00ff */
[----:B------:R-:W1:Y:S01]  /*a6c0*/  LDCU.64 UR6, c[0x4][0x78] ;  /* 0x01000f00ff0677ac */ /* 0x000e620008000a00 */
[----:B------:R-:W2:Y:S01]  /*a6d0*/  LDC.64 R2, c[0x4][R3] ;  /* 0x0100000003027b82 */ /* 0x000ea20000000a00 */
[----:B------:R-:W5:Y:S01]  /*a6e0*/  LDCU.64 UR4, c[0x4][0x10] ;  /* 0x01000200ff0477ac */ /* 0x000f620008000a00 */
[----:B---3--:R-:W-:Y:S01]  /*a6f0*/  MOV R5, UR9 ;  /* 0x0000000900057c02 */ /* 0x008fe20008000f00 */
[----:B------:R-:W-:Y:S01]  /*a700*/  IMAD.U32 R4, RZ, RZ, UR8 ;  /* 0x00000008ff047e24 */ /* 0x000fe2000f8e00ff */
[----:B-1----:R-:W-:Y:S01]  /*a710*/  MOV R7, UR7 ;  /* 0x0000000700077c02 */ /* 0x002fe20008000f00 */
[----:B------:R-:W-:Y:S01]  /*a720*/  IMAD.U32 R6, RZ, RZ, UR6 ;  /* 0x00000006ff067e24 */ /* 0x000fe2000f8e00ff */
[----:B-----5:R-:W-:Y:S01]  /*a730*/  MOV R11, UR5 ;  /* 0x00000005000b7c02 */ /* 0x020fe20008000f00 */
[----:B------:R-:W-:Y:S02]  /*a740*/  IMAD.U32 R10, RZ, RZ, UR4 ;  /* 0x00000004ff0a7e24 */ /* 0x000fe4000f8e00ff */
[----:B------:R-:W-:Y:S07]  /*a750*/  LEPC R20, `(.L_x_139) ;  /* 0x000000001014794e */ /* 0x000fee0000000000 */
[----:B--2-4-:R-:W-:Y:S05]  /*a760*/  CALL.ABS.NOINC R2 ;  /* 0x0000000002007343 */ /* 0x014fea0003c00000 */
.L_x_139:
[----:B------:R-:W-:Y:S01]  /*a770*/  ISETP.NE.AND P0, PT, R160, RZ, PT ;  /* 0x000000ffa000720c */ /* 0x000fe20003f05270 */
[----:B------:R-:W-:Y:S05]  /*a780*/  WARPSYNC.ALL ;  /* 0x0000000000007948 */ /* 0x000fea0003800000 */
[----:B------:R-:W-:Y:S01]  /*a790*/  R2UR UR4, R71 ;  /* 0x00000000470472ca */ /* 0x000fe200000e0000 */
[--C-:B----4-:R-:W-:Y:S01]  /*a7a0*/  HADD2.F32 R72, -RZ, R80.reuse.H0_H0 ;  /* 0x20000050ff487230 */ /* 0x110fe20000004100 */
[----:B------:R-:W-:Y:S01]  /*a7b0*/  IADD3 R166, PT, PT, R166, 0xd0, RZ ;  /* 0x000000d0a6a67810 */ /* 0x000fe20007ffe0ff */
[----:B------:R-:W-:Y:S01]  /*a7c0*/  HADD2.F32 R74, -RZ, R80.H1_H1 ;  /* 0x30000050ff4a7230 */ /* 0x000fe20000004100 */
[----:B------:R-:W-:Y:S01]  /*a7d0*/  BSSY.RECONVERGENT B0, `(.L_x_140) ;  /* 0x00000fd000007945 */ /* 0x000fe20003800200 */
[--C-:B------:R-:W-:Y:S01]  /*a7e0*/  HADD2.F32 R75, -RZ, R81.reuse.H0_H0 ;  /* 0x20000051ff4b7230 */ /* 0x100fe20000004100 */
[----:B------:R-:W-:Y:S01]  /*a7f0*/  LOP3.LUT R166, R166, 0xfefffff8, RZ, 0xc0, !PT ;  /* 0xfefffff8a6a67812 */ /* 0x000fe200078ec0ff */
[----:B------:R-:W-:Y:S02]  /*a800*/  HADD2.F32 R76, -RZ, R81.H1_H1 ;  /* 0x30000051ff4c7230 */ /* 0x000fe40000004100 */
[--C-:B------:R-:W-:Y:S02]  /*a810*/  HADD2.F32 R77, -RZ, R82.reuse.H0_H0 ;  /* 0x20000052ff4d7230 */ /* 0x100fe40000004100 */
[----:B------:R-:W-:Y:S02]  /*a820*/  HADD2.F32 R78, -RZ, R82.H1_H1 ;  /* 0x30000052ff4e7230 */ /* 0x000fe40000004100 */
[----:B-1----:R-:W1:Y:S01]  /*a830*/  LDTM.x64 R4, tmem[UR4+0xc0] ;  /* 0x0000c004000479ee */ /* 0x002e620008340000 */
[----:B------:R-:W-:Y:S01]  /*a840*/  NOP ;  /* 0x0000000000007918 */ /* 0x000fe20000000000 */
[----:B-1----:R1:W-:Y:S01]  /*a850*/  SYNCS.ARRIVE.TRANS64.RED.A1T0 RZ, [R166+URZ], RZ ;  /* 0x000000ffa6ff79a7 */ /* 0x0023e200081004ff */
[--C-:B------:R-:W-:Y:S02]  /*a860*/  HADD2.F32 R79, -RZ, R83.reuse.H0_H0 ;  /* 0x20000053ff4f7230 */ /* 0x100fe40000004100 */
[----:B------:R-:W-:Y:S02]  /*a870*/  HADD2.F32 R80, -RZ, R83.H1_H1 ;  /* 0x30000053ff507230 */ /* 0x000fe40000004100 */
[--C-:B--2---:R-:W-:Y:S02]  /*a880*/  HADD2.F32 R81, -RZ, R88.reuse.H0_H0 ;  /* 0x20000058ff517230 */ /* 0x104fe40000004100 */
[----:B------:R-:W-:Y:S02]  /*a890*/  HADD2.F32 R83, -RZ, R88.H1_H1 ;  /* 0x30000058ff537230 */ /* 0x000fe40000004100 */
[--C-:B------:R-:W-:Y:S02]  /*a8a0*/  HADD2.F32 R82, -RZ, R89.reuse.H0_H0 ;  /* 0x20000059ff527230 */ /* 0x100fe40000004100 */
[----:B------:R-:W-:Y:S02]  /*a8b0*/  HADD2.F32 R84, -RZ, R89.H1_H1 ;  /* 0x30000059ff547230 */ /* 0x000fe40000004100 */
[--C-:B------:R-:W-:Y:S02]  /*a8c0*/  HADD2.F32 R85, -RZ, R90.reuse.H0_H0 ;  /* 0x2000005aff557230 */ /* 0x100fe40000004100 */
[----:B------:R-:W-:Y:S02]  /*a8d0*/  HADD2.F32 R86, -RZ, R90.H1_H1 ;  /* 0x3000005aff567230 */ /* 0x000fe40000004100 */
[--C-:B------:R-:W-:Y:S02]  /*a8e0*/  HADD2.F32 R87, -RZ, R91.reuse.H0_H0 ;  /* 0x2000005bff577230 */ /* 0x100fe40000004100 */
[----:B------:R-:W-:Y:S02]  /*a8f0*/  HADD2.F32 R88, -RZ, R91.H1_H1 ;  /* 0x3000005bff587230 */ /* 0x000fe40000004100 */
[--C-:B------:R-:W-:Y:S02]  /*a900*/  HADD2.F32 R89, -RZ, R96.reuse.H0_H0 ;  /* 0x20000060ff597230 */ /* 0x100fe40000004100 */
[C---:B------:R-:W-:Y:S01]  /*a910*/  FMUL R4, R70.reuse, R4 ;  /* 0x0000000446047220 */ /* 0x040fe20000400000 */
[C---:B------:R-:W-:Y:S01]  /*a920*/  FMUL R5, R70.reuse, R5 ;  /* 0x0000000546057220 */ /* 0x040fe20000400000 */
[C---:B------:R-:W-:Y:S01]  /*a930*/  FMUL R6, R70.reuse, R6 ;  /* 0x0000000646067220 */ /* 0x040fe20000400000 */
[C---:B------:R-:W-:Y:S01]  /*a940*/  FMUL R7, R70.reuse, R7 ;  /* 0x0000000746077220 */ /* 0x040fe20000400000 */
[C---:B------:R-:W-:Y:S01]  /*a950*/  FFMA R4, R73.reuse, R72, R4 ;  /* 0x0000004849047223 */ /* 0x040fe20000000004 */
[C---:B------:R-:W-:Y:S01]  /*a960*/  FFMA R5, R73.reuse, R74, R5 ;  /* 0x0000004a49057223 */ /* 0x040fe20000000005 */
[C---:B------:R-:W-:Y:S01]  /*a970*/  FFMA R6, R73.reuse, R75, R6 ;  /* 0x0000004b49067223 */ /* 0x040fe20000000006 */
[----:B------:R-:W-:Y:S01]  /*a980*/  FFMA R7, R73, R76, R7 ;  /* 0x0000004c49077223 */ /* 0x000fe20000000007 */
[C---:B------:R-:W-:Y:S01]  /*a990*/  FMUL R8, R70.reuse, R8 ;  /* 0x0000000846087220 */ /* 0x040fe20000400000 */
[C---:B------:R-:W-:Y:S01]  /*a9a0*/  FMUL R9, R70.reuse, R9 ;  /* 0x0000000946097220 */ /* 0x040fe20000400000 */
[----:B------:R-:W-:Y:S01]  /*a9b0*/  F2FP.F16.F32.PACK_AB R4, R5, R4 ;  /* 0x000000040504723e */ /* 0x000fe200000000ff */
[C---:B------:R-:W-:Y:S01]  /*a9c0*/  FMUL R10, R70.reuse, R10 ;  /* 0x0000000a460a7220 */ /* 0x040fe20000400000 */
[----:B------:R-:W-:Y:S01]  /*a9d0*/  F2FP.F16.F32.PACK_AB R5, R7, R6 ;  /* 0x000000060705723e */ /* 0x000fe200000000ff */
[C---:B------:R-:W-:Y:S01]  /*a9e0*/  FFMA R8, R73.reuse, R77, R8 ;  /* 0x0000004d49087223 */ /* 0x040fe20000000008 */
[C---:B------:R-:W-:Y:S01]  /*a9f0*/  FFMA R9, R73.reuse, R78, R9 ;  /* 0x0000004e49097223 */ /* 0x040fe20000000009 */
[----:B------:R-:W-:Y:S01]  /*aa00*/  FFMA R10, R73, R79, R10 ;  /* 0x0000004f490a7223 */ /* 0x000fe2000000000a */
[C---:B------:R-:W-:Y:S01]  /*aa10*/  FMUL R11, R70.reuse, R11 ;  /* 0x0000000b460b7220 */ /* 0x040fe20000400000 */
[C---:B------:R-:W-:Y:S01]  /*aa20*/  FMUL R0, R70.reuse, R12 ;  /* 0x0000000c46007220 */ /* 0x040fe20000400000 */
[C---:B------:R-:W-:Y:S01]  /*aa30*/  FMUL R2, R70.reuse, R13 ;  /* 0x0000000d46027220 */ /* 0x040fe20000400000 */
[----:B------:R-:W-:Y:S01]  /*aa40*/  F2FP.F16.F32.PACK_AB R6, R9, R8 ;  /* 0x000000080906723e */ /* 0x000fe200000000ff */
[C---:B------:R-:W-:Y:S01]  /*aa50*/  FFMA R11, R73.reuse, R80, R11 ;  /* 0x00000050490b7223 */ /* 0x040fe2000000000b */
[C---:B------:R-:W-:Y:S01]  /*aa60*/  FFMA R0, R73.reuse, R81, R0 ;  /* 0x0000005149007223 */ /* 0x040fe20000000000 */
[----:B------:R-:W-:Y:S01]  /*aa70*/  FFMA R2, R73, R83, R2 ;  /* 0x0000005349027223 */ /* 0x000fe20000000002 */
[C---:B------:R-:W-:Y:S01]  /*aa80*/  FMUL R3, R70.reuse, R14 ;  /* 0x0000000e46037220 */ /* 0x040fe20000400000 */
[C---:B------:R-:W-:Y:S01]  /*aa90*/  FMUL R15, R70.reuse, R15 ;  /* 0x0000000f460f7220 */ /* 0x040fe20000400000 */
[----:B------:R-:W-:Y:S01]  /*aaa0*/  F2FP.F16.F32.PACK_AB R7, R11, R10 ;  /* 0x0000000a0b07723e */ /* 0x000fe200000000ff */
[----:B------:R-:W-:Y:S01]  /*aab0*/  FMUL R12, R70, R16 ;  /* 0x00000010460c7220 */ /* 0x000fe20000400000 */
[----:B------:R-:W-:Y:S01]  /*aac0*/  F2FP.F16.F32.PACK_AB R8, R2, R0 ;  /* 0x000000000208723e */ /* 0x000fe200000000ff */
[C---:B------:R-:W-:Y:S01]  /*aad0*/  FFMA R3, R73.reuse, R82, R3 ;  /* 0x0000005249037223 */ /* 0x040fe20000000003 */
[C---:B------:R-:W-:Y:S01]  /*aae0*/  FFMA R15, R73.reuse, R84, R15 ;  /* 0x00000054490f7223 */ /* 0x040fe2000000000f */
[----:B------:R1:W-:Y:S01]  /*aaf0*/  STS.128 [R165+UR44+0xc400], R4 ;  /* 0x00c40004a5007988 */ /* 0x0003e20008000c2c */
[----:B------:R-:W-:Y:S01]  /*ab00*/  FFMA R12, R73, R85, R12 ;  /* 0x00000055490c7223 */ /* 0x000fe2000000000c */
[C---:B------:R-:W-:Y:S01]  /*ab10*/  FMUL R13, R70.reuse, R17 ;  /* 0x00000011460d7220 */ /* 0x040fe20000400000 */
[C---:B------:R-:W-:Y:S01]  /*ab20*/  FMUL R14, R70.reuse, R18 ;  /* 0x00000012460e7220 */ /* 0x040fe20000400000 */
[----:B------:R-:W-:Y:S01]  /*ab30*/  F2FP.F16.F32.PACK_AB R9, R15, R3 ;  /* 0x000000030f09723e */ /* 0x000fe200000000ff */
[C---:B------:R-:W-:Y:S01]  /*ab40*/  FMUL R19, R70.reuse, R19 ;  /* 0x0000001346137220 */ /* 0x040fe20000400000 */
[C---:B------:R-:W-:Y:S01]  /*ab50*/  FFMA R13, R73.reuse, R86, R13 ;  /* 0x00000056490d7223 */ /* 0x040fe2000000000d */
[C---:B------:R-:W-:Y:S01]  /*ab60*/  FFMA R14, R73.reuse, R87, R14 ;  /* 0x00000057490e7223 */ /* 0x040fe2000000000e */
[----:B------:R-:W-:Y:S02]  /*ab70*/  HADD2.F32 R90, -RZ, R96.H1_H1 ;  /* 0x30000060ff5a7230 */ /* 0x000fe40000004100 */
[----:B------:R-:W-:Y:S01]  /*ab80*/  FFMA R19, R73, R88, R19 ;  /* 0x0000005849137223 */ /* 0x000fe20000000013 */
[C---:B------:R-:W-:Y:S01]  /*ab90*/  FMUL R16, R70.reuse, R20 ;  /* 0x0000001446107220 */ /* 0x040fe20000400000 */
[----:B------:R-:W-:Y:S01]  /*aba0*/  F2FP.F16.F32.PACK_AB R10, R13, R12 ;  /* 0x0000000c0d0a723e */ /* 0x000fe200000000ff */
[--C-:B------:R-:W-:Y:S02]  /*abb0*/  HADD2.F32 R91, -RZ, R97.reuse.H0_H0 ;  /* 0x20000061ff5b7230 */ /* 0x100fe40000004100 */
[C---:B------:R-:W-:Y:S01]  /*abc0*/  FMUL R17, R70.reuse, R21 ;  /* 0x0000001546117220 */ /* 0x040fe20000400000 */
[----:B------:R-:W-:Y:S01]  /*abd0*/  F2FP.F16.F32.PACK_AB R11, R19, R14 ;  /* 0x0000000e130b723e */ /* 0x000fe200000000ff */
[C---:B------:R-:W-:Y:S01]  /*abe0*/  FFMA R16, R73.reuse, R89, R16 ;  /* 0x0000005949107223 */ /* 0x040fe20000000010 */
[----:B------:R-:W-:Y:S02]  /*abf0*/  HADD2.F32 R92, -RZ, R97.H1_H1 ;  /* 0x30000061ff5c7230 */ /* 0x000fe40000004100 */
[----:B------:R-:W-:Y:S01]  /*ac00*/  FFMA R17, R73, R90, R17 ;  /* 0x0000005a49117223 */ /* 0x000fe20000000011 */
[C---:B------:R-:W-:Y:S01]  /*ac10*/  FMUL R18, R70.reuse, R22 ;  /* 0x0000001646127220 */ /* 0x040fe20000400000 */
[----:B------:R1:W-:Y:S01]  /*ac20*/  STS.128 [R167+0xc400], R8 ;  /* 0x00c40008a7007388 */ /* 0x0003e20000000c00 */
[--C-:B------:R-:W-:Y:S02]  /*ac30*/  HADD2.F32 R93, -RZ, R98.reuse.H0_H0 ;  /* 0x20000062ff5d7230 */ /* 0x100fe40000004100 */
[C---:B------:R-:W-:Y:S01]  /*ac40*/  FMUL R23, R70.reuse, R23 ;  /* 0x0000001746177220 */ /* 0x040fe20000400000 */
[----:B------:R-:W-:Y:S01]  /*ac50*/  F2FP.F16.F32.PACK_AB R16, R17, R16 ;  /* 0x000000101110723e */ /* 0x000fe200000000ff */
[C---:B------:R-:W-:Y:S01]  /*ac60*/  FFMA R18, R73.reuse, R91, R18 ;  /* 0x0000005b49127223 */ /* 0x040fe20000000012 */
[----:B------:R-:W-:Y:S02]  /*ac70*/  HADD2.F32 R94, -RZ, R98.H1_H1 ;  /* 0x30000062ff5e7230 */ /* 0x000fe40000004100 */
[----:B------:R-:W-:Y:S01]  /*ac80*/  FFMA R23, R73, R92, R23 ;  /* 0x0000005c49177223 */ /* 0x000fe20000000017 */
[C---:B------:R-:W-:Y:S01]  /*ac90*/  FMUL R20, R70.reuse, R24 ;  /* 0x0000001846147220 */ /* 0x040fe20000400000 */
[--C-:B------:R-:W-:Y:S02]  /*aca0*/  HADD2.F32 R95, -RZ, R99.reuse.H0_H0 ;  /* 0x20000063ff5f7230 */ /* 0x100fe40000004100 */
[C---:B------:R-:W-:Y:S01]  /*acb0*/  FMUL R21, R70.reuse, R25 ;  /* 0x0000001946157220 */ /* 0x040fe20000400000 */
[----:B------:R-:W-:Y:S01]  /*acc0*/  HADD2.F32 R96, -RZ, R99.H1_H1 ;  /* 0x30000063ff607230 */ /* 0x000fe20000004100 */
[----:B------:R-:W-:Y:S01]  /*acd0*/  F2FP.F16.F32.PACK_AB R17, R23, R18 ;  /* 0x000000121711723e */ /* 0x000fe200000000ff */
[C---:B------:R-:W-:Y:S01]  /*ace0*/  FFMA R20, R73.reuse, R93, R20 ;  /* 0x0000005d49147223 */ /* 0x040fe20000000014 */
        /* <DEDUP_REMOVED lines=16> */
[--C-:B------:R-:W-:Y:S01]  /*adf0*/  HADD2.F32 R101, -RZ, R106.reuse.H0_H0 ;  /* 0x2000006aff657230 */ /* 0x100fe20000004100 */
[----:B------:R1:W-:Y:S01]  /*ae00*/  STS.128 [R164+0xc400], R16 ;  /* 0x00c40010a4007388 */ /* 0x0003e20000000c00 */
        /* <DEDUP_REMOVED lines=69> */
[C---:B------:R-:W-:Y:S01]  /*b260*/  FFMA R45, R73.reuse, R118, R45 ;  /* 0x00000076492d7223 */ /* 0x040fe2000000002d */
[C---:B------:R-:W-:Y:S01]  /*b270*/  FMUL R46, R70.reuse, R50 ;  /* 0x00000032462e7220 */ /* 0x040fe20000400000 */
[--C-:B------:R-:W-:Y:S02]  /*b280*/  HADD2.F32 R121, -RZ, R128.reuse.H0_H0 ;  /* 0x20000080ff797230 */ /* 0x100fe40000004100 */
[C---:B------:R-:W-:Y:S01]  /*b290*/  FMUL R51, R70.reuse, R51 ;  /* 0x0000003346337220 */ /* 0x040fe20000400000 */
[----:B------:R-:W-:Y:S02]  /*b2a0*/  HADD2.F32 R122, -RZ, R128.H1_H1 ;  /* 0x30000080ff7a7230 */ /* 0x000fe40000004100 */
[C---:B------:R-:W-:Y:S01]  /*b2b0*/  FMUL R48, R70.reuse, R52 ;  /* 0x0000003446307220 */ /* 0x040fe20000400000 */
[--C-:B------:R-:W-:Y:S02]  /*b2c0*/  HADD2.F32 R123, -RZ, R129.reuse.H0_H0 ;  /* 0x20000081ff7b7230 */ /* 0x100fe40000004100 */
[C---:B------:R-:W-:Y:S01]  /*b2d0*/  FMUL R49, R70.reuse, R53 ;  /* 0x0000003546317220 */ /* 0x040fe20000400000 */
[C---:B------:R-:W-:Y:S01]  /*b2e0*/  FFMA R46, R73.reuse, R119, R46 ;  /* 0x00000077492e7223 */ /* 0x040fe2000000002e */
[----:B------:R-:W-:Y:S02]  /*b2f0*/  HADD2.F32 R124, -RZ, R129.H1_H1 ;  /* 0x30000081ff7c7230 */ /* 0x000fe40000004100 */
[C---:B------:R-:W-:Y:S01]  /*b300*/  FMUL R50, R70.reuse, R54 ;  /* 0x0000003646327220 */ /* 0x040fe20000400000 */
[C---:B------:R-:W-:Y:S01]  /*b310*/  FFMA R51, R73.reuse, R120, R51 ;  /* 0x0000007849337223 */ /* 0x040fe20000000033 */
        /* <DEDUP_REMOVED lines=11> */
[----:B------:R-:W-:Y:S01]  /*b3d0*/  FFMA R55, R73, R124, R55 ;  /* 0x0000007c49377223 */ /* 0x000fe20000000037 */
[--C-:B------:R-:W-:Y:S02]  /*b3e0*/  HADD2.F32 R129, -RZ, R136.reuse.H0_H0 ;  /* 0x20000088ff817230 */ /* 0x100fe40000004100 */
[C---:B------:R-:W-:Y:S01]  /*b3f0*/  FMUL R59, R70.reuse, R59 ;  /* 0x0000003b463b7220 */ /* 0x040fe20000400000 */
[----:B------:R-:W-:Y:S01]  /*b400*/  F2FP.F16.F32.PACK_AB R42, R45, R44 ;  /* 0x0000002c2d2a723e */ /* 0x000fe200000000ff */
[----:B------:R-:W-:Y:S01]  /*b410*/  FFMA R52, R73, R125, R52 ;  /* 0x0000007d49347223 */ /* 0x000fe20000000034 */
[----:B------:R-:W-:Y:S01]  /*b420*/  F2FP.F16.F32.PACK_AB R43, R51, R46 ;  /* 0x0000002e332b723e */ /* 0x000fe200000000ff */
[----:B------:R-:W-:Y:S02]  /*b430*/  HADD2.F32 R130, -RZ, R136.H1_H1 ;  /* 0x30000088ff827230 */ /* 0x000fe40000004100 */
[C---:B------:R-:W-:Y:S01]  /*b440*/  FMUL R56, R70.reuse, R60 ;  /* 0x0000003c46387220 */ /* 0x040fe20000400000 */
[C---:B------:R-:W-:Y:S01]  /*b450*/  FFMA R53, R73.reuse, R126, R53 ;  /* 0x0000007e49357223 */ /* 0x040fe20000000035 */
[--C-:B------:R-:W-:Y:S01]  /*b460*/  HADD2.F32 R131, -RZ, R137.reuse.H0_H0 ;  /* 0x20000089ff837230 */ /* 0x100fe20000004100 */
[----:B------:R1:W-:Y:S01]  /*b470*/  STS.128 [R170+0xc400], R40 ;  /* 0x00c40028aa007388 */ /* 0x0003e20000000c00 */
        /* <DEDUP_REMOVED lines=15> */
[----:B------:R-:W-:Y:S02]  /*b570*/  HADD2.F32 R136, -RZ, R139.H1_H1 ;  /* 0x3000008bff887230 */ /* 0x000fe40000004100 */
[C---:B------:R-:W-:Y:S01]  /*b580*/  FMUL R62, R70.reuse, R66 ;  /* 0x00000042463e7220 */ /* 0x040fe20000400000 */
[----:B------:R-:W-:Y:S01]  /*b590*/  F2FP.F16.F32.PACK_AB R49, R55, R50 ;  /* 0x000000323731723e */ /* 0x000fe200000000ff */
        /* <DEDUP_REMOVED lines=32> */
.L_x_141:
[----:B------:R-:W-:Y:S05]  /*b7a0*/  BSYNC.RECONVERGENT B0 ;  /* 0x0000000000007941 */ /* 0x000fea0003800200 */
.L_x_140:
[----:B------:R-:W-:Y:S01]  /*b7b0*/  BAR.SYNC.DEFER_BLOCKING 0x1, 0x80 ;  /* 0x0042000000007b1d */ /* 0x000fe20000010000 */
[----:B------:R-:W-:Y:S01]  /*b7c0*/  UISETP.NE.AND UP0, UPT, UR52, -0x4, UPT ;  /* 0xfffffffc3400788c */ /* 0x000fe2000bf05270 */
[----:B------:R-:W-:Y:S08]  /*b7d0*/  IADD3 R68, PT, PT, R68, 0x1, RZ ;  /* 0x0000000144447810 */ /* 0x000ff00007ffe0ff */
[----:B------:R-:W-:Y:S05]  /*b7e0*/  BRA.U !UP0, `(.L_x_142) ;  /* 0x0000000108287547 */ /* 0x000fea000b800000 */
[----:B------:R-:W-:Y:S01]  /*b7f0*/  ISETP.NE.AND P0, PT, R163, RZ, PT ;  /* 0x000000ffa300720c */ /* 0x000fe20003f05270 */
[----:B------:R-:W-:Y:S01]  /*b800*/  IMAD.U32 R3, RZ, RZ, UR46 ;  /* 0x0000002eff037e24 */ /* 0x000fe2000f8e00ff */
[----:B------:R-:W-:Y:S01]  /*b810*/  UIADD3 UR4, UPT, UPT, UR46, 0x1, URZ ;  /* 0x000000012e047890 */ /* 0x000fe2000fffe0ff */
[----:B------:R-:W-:Y:S03]  /*b820*/  IMAD.U32 R0, RZ, RZ, UR47 ;  /* 0x0000002fff007e24 */ /* 0x000fe6000f8e00ff */
[----:B------:R-:W-:Y:S04]  /*b830*/  UISETP.NE.AND UP0, UPT, UR4, 0x4, UPT ;  /* 0x000000040400788c */ /* 0x000fe8000bf05270 */
[----:B------:R-:W-:Y:S03]  /*b840*/  USEL UR46, UR4, URZ, UP0 ;  /* 0x000000ff042e7287 */ /* 0x000fe60008000000 */
[----:B------:R-:W-:Y:S05]  /*b850*/  @P0 LEA R3, R3, UR44, 0x3 ;  /* 0x0000002c03030c11 */ /* 0x000fea000f8e18ff */
[----:B------:R-:W-:Y:S05]  /*b860*/  @P0 VIADD R3, R3, 0x70 ;  /* 0x0000007003030836 */ /* 0x000fea0000000000 */
[----:B------:R-:W-:Y:S04]  /*b870*/  @P0 PRMT R0, R0, 0x654, R3 ;  /* 0x0000065400000816 */ /* 0x000fe80000000003 */
[----:B------:R2:W-:Y:S03]  /*b880*/  @P0 SYNCS.ARRIVE.TRANS64.RED.A1T0 RZ, [R0+URZ], RZ ;  /* 0x000000ff00ff09a7 */ /* 0x0005e600081004ff */
.L_x_142:
[----:B------:R-:W-:Y:S01]  /*b890*/  R2UR UR4, R148 ;  /* 0x00000000940472ca */ /* 0x000fe200000e0000 */
[----:B------:R-:W-:Y:S01]  /*b8a0*/  UISETP.NE.AND UP0, UPT, UR62, URZ, UPT ;  /* 0x000000ff3e00728c */ /* 0x000fe2000bf05270 */
[----:B------:R-:W-:Y:S01]  /*b8b0*/  ISETP.NE.AND P0, PT, R152, 0x2, PT ;  /* 0x000000029800780c */ /* 0x000fe20003f05270 */
[----:B------:R-:W-:Y:S01]  /*b8c0*/  UIADD3 UR30, UPT, UPT, UR38, UR63, URZ ;  /* 0x0000003f261e7290 */ /* 0x000fe2000fffe0ff */
[----:B------:R-:W-:Y:S01]  /*b8d0*/  ISETP.NE.AND P1, PT, R68, 0x2, PT ;  /* 0x000000024400780c */ /* 0x000fe20003f25270 */
[----:B------:R-:W-:Y:S01]  /*b8e0*/  UIADD3 UR52, UPT, UPT, UR52, 0x4, URZ ;  /* 0x0000000434347890 */ /* 0x000fe2000fffe0ff */
[----:B--2---:R-:W-:Y:S01]  /*b8f0*/  SEL R0, RZ, 0x1, P0 ;  /* 0x00000001ff007807 */ /* 0x004fe20000000000 */
[----:B------:R-:W-:Y:S01]  /*b900*/  UMOV UR36, UR61 ;  /* 0x0000003d00247c82 */ /* 0x000fe20008000000 */
[----:B------:R-:W-:Y:S02]  /*b910*/  SEL R3, RZ, 0x1, P1 ;  /* 0x00000001ff037807 */ /* 0x000fe40000800000 */
[----:B------:R-:W-:Y:S02]  /*b920*/  LOP3.LUT R155, R155, R0, RZ, 0x3c, !PT ;  /* 0x000000009b9b7212 */ /* 0x000fe400078e3cff */
[----:B------:R-:W-:Y:S01]  /*b930*/  LOP3.LUT R156, R156, R3, RZ, 0x3c, !PT ;  /* 0x000000039c9c7212 */ /* 0x000fe200078e3cff */
[----:B------:R-:W-:Y:S01]  /*b940*/  UIADD3 UR31, UPT, UPT, UR37, UR4, URZ ;  /* 0x00000004251f7290 */ /* 0x000fe2000fffe0ff */
[----:B------:R-:W-:Y:S02]  /*b950*/  SEL R152, R152, RZ, P0 ;  /* 0x000000ff98987207 */ /* 0x000fe40000000000 */
[----:B------:R-:W-:Y:S01]  /*b960*/  SEL R68, R68, RZ, P1 ;  /* 0x000000ff44447207 */ /* 0x000fe20000800000 */
[----:B------:R-:W-:Y:S08]  /*b970*/  BRA.U UP0, `(.L_x_143) ;  /* 0xffffff9d009c7547 */ /* 0x000ff0000b83ffff */
[----:B------:R-:W-:-:S13]  /*b980*/  R2UR UR4, R149 ;  /* 0x00000000950472ca */ /* 0x000fda00000e0000 */
[----:B------:R-:W-:-:S09]  /*b990*/  UISETP.NE.AND UP0, UPT, UR4, URZ, UPT ;  /* 0x000000ff0400728c */ /* 0x000fd2000bf05270 */
[----:B------:R-:W-:Y:S05]  /*b9a0*/  BRA.U !UP0, `(.L_x_144) ;  /* 0x0000000108487547 */ /* 0x000fea000b800000 */
[----:B------:R-:W2:Y:S02]  /*b9b0*/  LDCU.64 UR4, c[0x0][0x890] ;  /* 0x00011200ff0477ac */ /* 0x000ea40008000a00 */
[----:B--2---:R-:W-:-:S04]  /*b9c0*/  UISETP.NE.U32.AND UP0, UPT, UR4, URZ, UPT ;  /* 0x000000ff0400728c */ /* 0x004fc8000bf05070 */
[----:B------:R-:W-:-:S09]  /*b9d0*/  UISETP.NE.AND.EX UP0, UPT, UR5, URZ, UPT, UP0 ;  /* 0x000000ff0500728c */ /* 0x000fd2000bf05300 */
[----:B------:R-:W-:Y:S05]  /*b9e0*/  BRA.U UP0, `(.L_x_145) ;  /* 0x00000001000c7547 */ /* 0x000fea000b800000 */
[----:B------:R-:W-:-:S13]  /*b9f0*/  FSETP.NEU.AND P0, PT, R73, RZ, PT ;  /* 0x000000ff4900720b */ /* 0x000fda0003f0d000 */
[----:B------:R-:W-:Y:S05]  /*ba00*/  @!P0 EXIT ;  /* 0x000000000000894d */ /* 0x000fea0003800000 */
[----:B------:R-:W-:Y:S05]  /*ba10*/  BRA `(.L_x_144) ;  /* 0x00000000002c7947 */ /* 0x000fea0003800000 */
.L_x_145:
[----:B------:R-:W-:Y:S01]  /*ba20*/  ISETP.NE.AND P0, PT, R151, RZ, PT ;  /* 0x000000ff9700720c */ /* 0x000fe20003f05270 */
[----:B------:R-:W-:-:S12]  /*ba30*/  BSSY.RECONVERGENT B0, `(.L_x_144) ;  /* 0x0000009000007945 */ /* 0x000fd80003800200 */
[----:B------:R-:W-:Y:S05]  /*ba40*/  @P0 BRA `(.L_x_146) ;  /* 0x0000000000140947 */ /* 0x000fea0003800000 */
[----:B------:R-:W2:Y:S02]  /*ba50*/  LDCU.64 UR4, c[0x0][0x888] ;  /* 0x00011100ff0477ac */ /* 0x000ea40008000a00 */
[----:B--2---:R-:W-:-:S04]  /*ba60*/  ISETP.NE.U32.AND P0, PT, RZ, UR4, PT ;  /* 0x00000004ff007c0c */ /* 0x004fc8000bf05070 */
[----:B------:R-:W-:-:S13]  /*ba70*/  ISETP.NE.AND.EX P0, PT, RZ, UR5, PT, P0 ;  /* 0x00000005ff007c0c */ /* 0x000fda000bf05300 */
[----:B------:R-:W-:Y:S05]  /*ba80*/  @!P0 EXIT ;  /* 0x000000000000894d */ /* 0x000fea0003800000 */
[----:B------:R-:W-:Y:S05]  /*ba90*/  BRA `(.L_x_147) ;  /* 0x0000000000087947 */ /* 0x000fea0003800000 */
.L_x_146:
[----:B------:R-:W-:-:S13]  /*baa0*/  FSETP.NEU.AND P0, PT, R73, RZ, PT ;  /* 0x000000ff4900720b */ /* 0x000fda0003f0d000 */
[----:B------:R-:W-:Y:S05]  /*bab0*/  @!P0 EXIT ;  /* 0x000000000000894d */ /* 0x000fea0003800000 */
.L_x_147:
[----:B------:R-:W-:Y:S05]  /*bac0*/  BSYNC.RECONVERGENT B0 ;  /* 0x0000000000007941 */ /* 0x000fea0003800200 */
.L_x_144:
[----:B------:R-:W-:Y:S01]  /*bad0*/  ULEA UR4, UR46, UR44, 0x3 ;  /* 0x0000002c2e047291 */ /* 0x000fe2000f8e18ff */
[----:B------:R-:W-:-:S04]  /*bae0*/  DEPBAR.LE SB0, 0x0 ;  /* 0x000080000000791a */ /* 0x000fc80000000000 */
[----:B------:R-:W-:-:S04]  /*baf0*/  UIADD3 UR4, UPT, UPT, UR4, 0x70, URZ ;  /* 0x0000007004047890 */ /* 0x000fc8000fffe0ff */
[----:B------:R-:W-:-:S09]  /*bb00*/  UPRMT UR4, UR47, 0x654, UR4 ;  /* 0x000006542f047896 */ /* 0x000fd20008000004 */
[----:B------:R-:W-:Y:S01]  /*bb10*/  SYNCS.ARRIVE.TRANS64.RED.A1T0 RZ, [UR4], RZ ;  /* 0x000000ffffff79a7 */ /* 0x000fe20008100404 */
[----:B------:R-:W-:Y:S05]  /*bb20*/  EXIT ;  /* 0x000000000000794d */ /* 0x000fea0003800000 */
.L_x_24:
[----:B--2---:R2:W3:Y:S02]  /*bb30*/  SYNCS.PHASECHK.TRANS64.TRYWAIT P0, [R3+URZ+0xf0], R2 ;  /* 0x0000f002030075a7 */ /* 0x0044e400080011ff */
[----:B---3--:R-:W-:Y:S05]  /*bb40*/  @!P0 NANOSLEEP.SYNCS 0x989680 ;  /* 0x009896800000895d */ /* 0x008fea0003900000 */
[----:B------:R-:W3:Y:S02]  /*bb50*/  @!P0 SYNCS.PHASECHK.TRANS64 P0, [R3+URZ+0xf0], R2 ;  /* 0x0000f002030085a7 */ /* 0x000ee400080010ff */
[----:B---3--:R-:W-:Y:S05]  /*bb60*/  @!P0 BRA `(.L_x_24) ;  /* 0xfffffffc00f08947 */ /* 0x008fea000383ffff */
[----:B------:R-:W-:Y:S05]  /*bb70*/  BRA `(.L_x_148) ;  /* 0xffffff5c00947947 */ /* 0x000fea000383ffff */
.L_x_27:
[----:B-1----:R-:W-:-:S07]  /*bb80*/  MOV R0, UR33 ;  /* 0x0000002100007c02 */ /* 0x002fce0008000f00 */
.L_x_149:
[----:B-1----:R1:W2:Y:S02]  /*bb90*/  SYNCS.PHASECHK.TRANS64.TRYWAIT P0, [R0+URZ+0x28], R3 ;  /* 0x00002803000075a7 */ /* 0x0022a400080011ff */
[----:B--2---:R-:W-:Y:S05]  /*bba0*/  @!P0 NANOSLEEP.SYNCS 0x989680 ;  /* 0x009896800000895d */ /* 0x004fea0003900000 */
[----:B------:R-:W2:Y:S02]  /*bbb0*/  @!P0 SYNCS.PHASECHK.TRANS64 P0, [R0+URZ+0x28], R3 ;  /* 0x00002803000085a7 */ /* 0x000ea400080010ff */
[----:B--2---:R-:W-:Y:S05]  /*bbc0*/  @!P0 BRA `(.L_x_149) ;  /* 0xfffffffc00f08947 */ /* 0x004fea000383ffff */
[----:B------:R-:W-:Y:S05]  /*bbd0*/  BRA `(.L_x_26) ;  /* 0xffffff5c00e87947 */ /* 0x000fea000383ffff */
.L_x_34:
[----:B-1----:R-:W-:-:S07]  /*bbe0*/  MOV R0, UR17 ;  /* 0x0000001100007c02 */ /* 0x002fce0008000f00 */
.L_x_150:
[----:B-1----:R1:W2:Y:S02]  /*bbf0*/  SYNCS.PHASECHK.TRANS64.TRYWAIT P0, [R0+URZ+0x28], R3 ;  /* 0x00002803000075a7 */ /* 0x0022a400080011ff */
[----:B--2---:R-:W-:Y:S05]  /*bc00*/  @!P0 NANOSLEEP.SYNCS 0x989680 ;  /* 0x009896800000895d */ /* 0x004fea0003900000 */
[----:B------:R-:W2:Y:S02]  /*bc10*/  @!P0 SYNCS.PHASECHK.TRANS64 P0, [R0+URZ+0x28], R3 ;  /* 0x00002803000085a7 */ /* 0x000ea400080010ff */
[----:B--2---:R-:W-:Y:S05]  /*bc20*/  @!P0 BRA `(.L_x_150) ;  /* 0xfffffffc00f08947 */ /* 0x004fea000383ffff */
[----:B------:R-:W-:Y:S05]  /*bc30*/  BRA `(.L_x_33) ;  /* 0xffffff6000ac7947 */ /* 0x000fea000383ffff */
.L_x_39:
[----:B-1----:R1:W2:Y:S02]  /*bc40*/  SYNCS.PHASECHK.TRANS64.TRYWAIT P0, [R3+URZ+0xa0], R0 ;  /* 0x0000a000030075a7 */ /* 0x0022a400080011ff */
[----:B--2---:R-:W-:Y:S05]  /*bc50*/  @!P0 NANOSLEEP.SYNCS 0x989680 ;  /* 0x009896800000895d */ /* 0x004fea0003900000 */
[----:B------:R-:W2:Y:S02]  /*bc60*/  @!P0 SYNCS.PHASECHK.TRANS64 P0, [R3+URZ+0xa0], R0 ;  /* 0x0000a000030085a7 */ /* 0x000ea400080010ff */
[----:B--2---:R-:W-:Y:S05]  /*bc70*/  @!P0 BRA `(.L_x_39) ;  /* 0xfffffffc00f08947 */ /* 0x004fea000383ffff */
[----:B------:R-:W-:Y:S05]  /*bc80*/  BRA `(.L_x_151) ;  /* 0xffffff6400587947 */ /* 0x000fea000383ffff */
.L_x_43:
[----:B-1----:R-:W-:-:S07]  /*bc90*/  MOV R0, UR4 ;  /* 0x0000000400007c02 */ /* 0x002fce0008000f00 */
.L_x_152:
[----:B-1----:R1:W2:Y:S02]  /*bca0*/  SYNCS.PHASECHK.TRANS64.TRYWAIT P0, [R0+URZ], R3 ;  /* 0x00000003000075a7 */ /* 0x0022a400080011ff */
[----:B--2---:R-:W-:Y:S05]  /*bcb0*/  @!P0 NANOSLEEP.SYNCS 0x989680 ;  /* 0x009896800000895d */ /* 0x004fea0003900000 */
[----:B------:R-:W2:Y:S02]  /*bcc0*/  @!P0 SYNCS.PHASECHK.TRANS64 P0, [R0+URZ], R3 ;  /* 0x00000003000085a7 */ /* 0x000ea400080010ff */
[----:B--2---:R-:W-:Y:S05]  /*bcd0*/  @!P0 BRA `(.L_x_152) ;  /* 0xfffffffc00f08947 */ /* 0x004fea000383ffff */
[----:B------:R-:W-:Y:S05]  /*bce0*/  BRA `(.L_x_153) ;  /* 0xffffff6c00007947 */ /* 0x000fea000383ffff */
.L_x_44:
[----:B------:R-:W-:-:S07]  /*bcf0*/  MOV R0, UR5 ;  /* 0x0000000500007c02 */ /* 0x000fce0008000f00 */
.L_x_154:
[----:B-1----:R1:W2:Y:S02]  /*bd00*/  SYNCS.PHASECHK.TRANS64.TRYWAIT P0, [R0+URZ], R3 ;  /* 0x00000003000075a7 */ /* 0x0022a400080011ff */
[----:B--2---:R-:W-:Y:S05]  /*bd10*/  @!P0 NANOSLEEP.SYNCS 0x989680 ;  /* 0x009896800000895d */ /* 0x004fea0003900000 */
[----:B------:R-:W2:Y:S02]  /*bd20*/  @!P0 SYNCS.PHASECHK.TRANS64 P0, [R0+URZ], R3 ;  /* 0x00000003000085a7 */ /* 0x000ea400080010ff */
[----:B--2---:R-:W-:Y:S05]  /*bd30*/  @!P0 BRA `(.L_x_154) ;  /* 0xfffffffc00f08947 */ /* 0x004fea000383ffff */
[----:B------:R-:W-:Y:S05]  /*bd40*/  BRA `(.L_x_155) ;  /* 0xffffff6c000c7947 */ /* 0x000fea000383ffff */
.L_x_45:
[----:B------:R-:W-:-:S07]  /*bd50*/  MOV R0, UR5 ;  /* 0x0000000500007c02 */ /* 0x000fce0008000f00 */
.L_x_156:
[----:B-1----:R1:W2:Y:S02]  /*bd60*/  SYNCS.PHASECHK.TRANS64.TRYWAIT P0, [R0+URZ], R3 ;  /* 0x00000003000075a7 */ /* 0x0022a400080011ff */
[----:B--2---:R-:W-:Y:S05]  /*bd70*/  @!P0 NANOSLEEP.SYNCS 0x989680 ;  /* 0x009896800000895d */ /* 0x004fea0003900000 */
[----:B------:R-:W2:Y:S02]  /*bd80*/  @!P0 SYNCS.PHASECHK.TRANS64 P0, [R0+URZ], R3 ;  /* 0x00000003000085a7 */ /* 0x000ea400080010ff */
[----:B--2---:R-:W-:Y:S05]  /*bd90*/  @!P0 BRA `(.L_x_156) ;  /* 0xfffffffc00f08947 */ /* 0x004fea000383ffff */
[----:B------:R-:W-:Y:S05]  /*bda0*/  BRA `(.L_x_157) ;  /* 0xffffff6c00187947 */ /* 0x000fea000383ffff */
.L_x_46:
[----:B------:R-:W-:-:S07]  /*bdb0*/  MOV R0, UR5 ;  /* 0x0000000500007c02 */ /* 0x000fce0008000f00 */
.L_x_158:
[----:B-1----:R1:W2:Y:S02]  /*bdc0*/  SYNCS.PHASECHK.TRANS64.TRYWAIT P0, [R0+URZ], R3 ;  /* 0x00000003000075a7 */ /* 0x0022a400080011ff */
[----:B--2---:R-:W-:Y:S05]  /*bdd0*/  @!P0 NANOSLEEP.SYNCS 0x989680 ;  /* 0x009896800000895d */ /* 0x004fea0003900000 */
[----:B------:R-:W2:Y:S02]  /*bde0*/  @!P0 SYNCS.PHASECHK.TRANS64 P0, [R0+URZ], R3 ;  /* 0x00000003000085a7 */ /* 0x000ea400080010ff */
[----:B--2---:R-:W-:Y:S05]  /*bdf0*/  @!P0 BRA `(.L_x_158) ;  /* 0xfffffffc00f08947 */ /* 0x004fea000383ffff */
[----:B------:R-:W-:Y:S05]  /*be00*/  BRA `(.L_x_159) ;  /* 0xffffff6c00247947 */ /* 0x000fea000383ffff */
.L_x_49:
[----:B--2---:R2:W3:Y:S02]  /*be10*/  SYNCS.PHASECHK.TRANS64.TRYWAIT P0, [R2+URZ+0xe0], R5 ;  /* 0x0000e005020075a7 */ /* 0x0044e400080011ff */
[----:B---3--:R-:W-:Y:S05]  /*be20*/  @!P0 NANOSLEEP.SYNCS 0x989680 ;  /* 0x009896800000895d */ /* 0x008fea0003900000 */
[----:B------:R-:W3:Y:S02]  /*be30*/  @!P0 SYNCS.PHASECHK.TRANS64 P0, [R2+URZ+0xe0], R5 ;  /* 0x0000e005020085a7 */ /* 0x000ee400080010ff */
[----:B---3--:R-:W-:Y:S05]  /*be40*/  @!P0 BRA `(.L_x_49) ;  /* 0xfffffffc00f08947 */ /* 0x008fea000383ffff */
[----:B------:R-:W-:Y:S05]  /*be50*/  BRA `(.L_x_160) ;  /* 0xffffff6c00807947 */ /* 0x000fea000383ffff */
.L_x_50:
[----:B------:R-:W-:-:S07]  /*be60*/  MOV R2, UR4 ;  /* 0x0000000400027c02 */ /* 0x000fce0008000f00 */
.L_x_161:
[----:B--2---:R2:W3:Y:S02]  /*be70*/  SYNCS.PHASECHK.TRANS64.TRYWAIT P0, [R2+URZ+0xb0], R5 ;  /* 0x0000b005020075a7 */ /* 0x0044e400080011ff */
[----:B---3--:R-:W-:Y:S05]  /*be80*/  @!P0 NANOSLEEP.SYNCS 0x989680 ;  /* 0x009896800000895d */ /* 0x008fea0003900000 */
[----:B------:R-:W3:Y:S02]  /*be90*/  @!P0 SYNCS.PHASECHK.TRANS64 P0, [R2+URZ+0xb0], R5 ;  /* 0x0000b005020085a7 */ /* 0x000ee400080010ff */
[----:B---3--:R-:W-:Y:S05]  /*bea0*/  @!P0 BRA `(.L_x_161) ;  /* 0xfffffffc00f08947 */ /* 0x008fea000383ffff */
[----:B------:R-:W-:Y:S05]  /*beb0*/  BRA `(.L_x_162) ;  /* 0xffffff6c00907947 */ /* 0x000fea000383ffff */
.L_x_51:
[----:B--2---:R2:W3:Y:S02]  /*bec0*/  SYNCS.PHASECHK.TRANS64.TRYWAIT P1, [R2+URZ+0xa0], R5 ;  /* 0x0000a005020075a7 */ /* 0x0044e400080211ff */
[----:B---3--:R-:W-:Y:S05]  /*bed0*/  @!P1 NANOSLEEP.SYNCS 0x989680 ;  /* 0x009896800000995d */ /* 0x008fea0003900000 */
[----:B------:R-:W3:Y:S02]  /*bee0*/  @!P1 SYNCS.PHASECHK.TRANS64 P1, [R2+URZ+0xa0], R5 ;  /* 0x0000a005020095a7 */ /* 0x000ee400080210ff */
[----:B---3--:R-:W-:Y:S05]  /*bef0*/  @!P1 BRA `(.L_x_51) ;  /* 0xfffffffc00f09947 */ /* 0x008fea000383ffff */
[----:B------:R-:W-:Y:S05]  /*bf00*/  BRA `(.L_x_163) ;  /* 0xffffff6c00c07947 */ /* 0x000fea000383ffff */
.L_x_54:
[----:B------:R-:W-:-:S07]  /*bf10*/  MOV R0, UR4 ;  /* 0x0000000400007c02 */ /* 0x000fce0008000f00 */
.L_x_164:
[----:B--2---:R2:W3:Y:S02]  /*bf20*/  SYNCS.PHASECHK.TRANS64.TRYWAIT P0, [R0+URZ+0xb0], R3 ;  /* 0x0000b003000075a7 */ /* 0x0044e400080011ff */
[----:B---3--:R-:W-:Y:S05]  /*bf30*/  @!P0 NANOSLEEP.SYNCS 0x989680 ;  /* 0x009896800000895d */ /* 0x008fea0003900000 */
[----:B------:R-:W3:Y:S02]  /*bf40*/  @!P0 SYNCS.PHASECHK.TRANS64 P0, [R0+URZ+0xb0], R3 ;  /* 0x0000b003000085a7 */ /* 0x000ee400080010ff */
[----:B---3--:R-:W-:Y:S05]  /*bf50*/  @!P0 BRA `(.L_x_164) ;  /* 0xfffffffc00f08947 */ /* 0x008fea000383ffff */
[----:B------:R-:W-:Y:S05]  /*bf60*/  BRA `(.L_x_53) ;  /* 0xffffff7000147947 */ /* 0x000fea000383ffff */
.L_x_63:
[----:B--2---:R-:W-:-:S04]  /*bf70*/  MOV R0, UR5 ;  /* 0x0000000500007c02 */ /* 0x004fc80008000f00 */
[----:B------:R2:W3:Y:S03]  /*bf80*/  SYNCS.PHASECHK.TRANS64.TRYWAIT P0, [R0+URZ+0x8], R7 ;  /* 0x00000807000075a7 */ /* 0x0004e600080011ff */
[----:B---3--:R-:W-:Y:S05]  /*bf90*/  @!P0 NANOSLEEP.SYNCS 0x989680 ;  /* 0x009896800000895d */ /* 0x008fea0003900000 */
[----:B------:R-:W3:Y:S02]  /*bfa0*/  @!P0 SYNCS.PHASECHK.TRANS64 P0, [R0+URZ+0x8], R7 ;  /* 0x00000807000085a7 */ /* 0x000ee400080010ff */
[----:B---3--:R-:W-:Y:S05]  /*bfb0*/  @!P0 BRA `(.L_x_63) ;  /* 0xfffffffc00ec8947 */ /* 0x008fea000383ffff */
[----:B------:R-:W-:Y:S05]  /*bfc0*/  BRA `(.L_x_62) ;  /* 0xffffff7000c87947 */ /* 0x000fea000383ffff */
.L_x_65:
[----:B------:R-:W-:Y:S01]  /*bfd0*/  BSSY B0, `(.L_x_165) ;  /* 0x0000006000007945 */ /* 0x000fe20003800000 */
[----:B------:R-:W-:-:S07]  /*bfe0*/  MOV R15, 0xffffffff ;  /* 0xffffffff000f7802 */ /* 0x000fce0000000f00 */
[----:B-12--5:R-:W-:Y:S05]  /*bff0*/  WARPSYNC.COLLECTIVE R15, `(.L_x_166) ;  /* 0x000000000f0c7348 */ /* 0x026fea0003c00000 */
[----:B------:R-:W-:Y:S02]  /*c000*/  ELECT P6, UR79, PT ;  /* 0x00000000004f782f */ /* 0x000fe400038c0000 */
[----:B------:R-:W-:Y:S01]  /*c010*/  MOV R14, UR79 ;  /* 0x0000004f000e7c02 */ /* 0x000fe20008000f00 */
[----:B-12--5:R-:W-:Y:S10]  /*c020*/  ENDCOLLECTIVE ;  /* 0x000000000000791b */ /* 0x026ff40003800000 */
.L_x_166:
[----:B------:R-:W-:Y:S05]  /*c030*/  BSYNC B0 ;  /* 0x0000000000007941 */ /* 0x000fea0003800000 */
.L_x_165:
[----:B------:R-:W-:Y:S05]  /*c040*/  BRA `(.L_x_167) ;  /* 0xffffff7000f87947 */ /* 0x000fea000383ffff */
.L_x_67:
[----:B--2---:R-:W-:-:S04]  /*c050*/  MOV R0, UR5 ;  /* 0x0000000500007c02 */ /* 0x004fc80008000f00 */
[----:B------:R2:W3:Y:S03]  /*c060*/  SYNCS.PHASECHK.TRANS64.TRYWAIT P0, [R0+URZ+0x8], R5 ;  /* 0x00000805000075a7 */ /* 0x0004e600080011ff */
[----:B---3--:R-:W-:Y:S05]  /*c070*/  @!P0 NANOSLEEP.SYNCS 0x989680 ;  /* 0x009896800000895d */ /* 0x008fea0003900000 */
[----:B------:R-:W3:Y:S02]  /*c080*/  @!P0 SYNCS.PHASECHK.TRANS64 P0, [R0+URZ+0x8], R5 ;  /* 0x00000805000085a7 */ /* 0x000ee400080010ff */
[----:B---3--:R-:W-:Y:S05]  /*c090*/  @!P0 BRA `(.L_x_67) ;  /* 0xfffffffc00ec8947 */ /* 0x008fea000383ffff */
[----:B------:R-:W-:Y:S05]  /*c0a0*/  BRA `(.L_x_66) ;  /* 0xffffff7000fc7947 */ /* 0x000fea000383ffff */
.L_x_68:
[----:B-1----:R1:W2:Y:S02]  /*c0b0*/  SYNCS.PHASECHK.TRANS64.TRYWAIT P0, [R0+URZ+0xa0], R5 ;  /* 0x0000a005000075a7 */ /* 0x0022a400080011ff */
[----:B--2---:R-:W-:Y:S05]  /*c0c0*/  @!P0 NANOSLEEP.SYNCS 0x989680 ;  /* 0x009896800000895d */ /* 0x004fea0003900000 */
[----:B------:R-:W2:Y:S02]  /*c0d0*/  @!P0 SYNCS.PHASECHK.TRANS64 P0, [R0+URZ+0xa0], R5 ;  /* 0x0000a005000085a7 */ /* 0x000ea400080010ff */
[----:B--2---:R-:W-:Y:S05]  /*c0e0*/  @!P0 BRA `(.L_x_68) ;  /* 0xfffffffc00f08947 */ /* 0x004fea000383ffff */
[----:B------:R-:W-:Y:S05]  /*c0f0*/  BRA `(.L_x_168) ;  /* 0xffffff7400e87947 */ /* 0x000fea000383ffff */
.L_x_70:
[----:B------:R-:W-:-:S07]  /*c100*/  MOV R0, UR31 ;  /* 0x0000001f00007c02 */ /* 0x000fce0008000f00 */
.L_x_169:
[----:B-1----:R1:W2:Y:S02]  /*c110*/  SYNCS.PHASECHK.TRANS64.TRYWAIT P0, [R0+URZ+0xd0], R5 ;  /* 0x0000d005000075a7 */ /* 0x0022a400080011ff */
[----:B--2---:R-:W-:Y:S05]  /*c120*/  @!P0 NANOSLEEP.SYNCS 0x989680 ;  /* 0x009896800000895d */ /* 0x004fea0003900000 */
[----:B------:R-:W2:Y:S02]  /*c130*/  @!P0 SYNCS.PHASECHK.TRANS64 P0, [R0+URZ+0xd0], R5 ;  /* 0x0000d005000085a7 */ /* 0x000ea400080010ff */
[----:B--2---:R-:W-:Y:S05]  /*c140*/  @!P0 BRA `(.L_x_169) ;  /* 0xfffffffc00f08947 */ /* 0x004fea000383ffff */
[----:B------:R-:W-:Y:S05]  /*c150*/  BRA `(.L_x_170) ;  /* 0xffffff7800347947 */ /* 0x000fea000383ffff */
.L_x_73:
[----:B------:R-:W-:Y:S07]  /*c160*/  MOV R0, UR5 ;  /* 0x0000000500007c02 */ /* 0x000fee0008000f00 */
.L_x_171:
[----:B-1----:R1:W2:Y:S02]  /*c170*/  SYNCS.PHASECHK.TRANS64.TRYWAIT P0, [R0+URZ], R5 ;  /* 0x00000005000075a7 */ /* 0x0022a400080011ff */
[----:B--2---:R-:W-:Y:S05]  /*c180*/  @!P0 NANOSLEEP.SYNCS 0x989680 ;  /* 0x009896800000895d */ /* 0x004fea0003900000 */
[----:B------:R-:W2:Y:S02]  /*c190*/  @!P0 SYNCS.PHASECHK.TRANS64 P0, [R0+URZ], R5 ;  /* 0x00000005000085a7 */ /* 0x000ea400080010ff */
[----:B--2---:R-:W-:Y:S05]  /*c1a0*/  @!P0 BRA `(.L_x_171) ;  /* 0xfffffffc00f08947 */ /* 0x004fea000383ffff */
[----:B------:R-:W-:Y:S05]  /*c1b0*/  BRA `(.L_x_72) ;  /* 0xffffff7800487947 */ /* 0x000fea000383ffff */
.L_x_77:
[----:B-1----:R-:W-:-:S07]  /*c1c0*/  MOV R0, UR4 ;  /* 0x0000000400007c02 */ /* 0x002fce0008000f00 */
.L_x_172:
[----:B-1----:R1:W2:Y:S02]  /*c1d0*/  SYNCS.PHASECHK.TRANS64.TRYWAIT P0, [R0+URZ], R3 ;  /* 0x00000003000075a7 */ /* 0x0022a400080011ff */
[----:B--2---:R-:W-:Y:S05]  /*c1e0*/  @!P0 NANOSLEEP.SYNCS 0x989680 ;  /* 0x009896800000895d */ /* 0x004fea0003900000 */
[----:B------:R-:W2:Y:S02]  /*c1f0*/  @!P0 SYNCS.PHASECHK.TRANS64 P0, [R0+URZ], R3 ;  /* 0x00000003000085a7 */ /* 0x000ea400080010ff */
[----:B--2---:R-:W-:Y:S05]  /*c200*/  @!P0 BRA `(.L_x_172) ;  /* 0xfffffffc00f08947 */ /* 0x004fea000383ffff */
[----:B------:R-:W-:Y:S05]  /*c210*/  BRA `(.L_x_173) ;  /* 0xffffff7c003c7947 */ /* 0x000fea000383ffff */
.L_x_80:
[----:B------:R-:W-:-:S07]  /*c220*/  MOV R0, UR26 ;  /* 0x0000001a00007c02 */ /* 0x000fce0008000f00 */
.L_x_174:
[----:B-1----:R1:W2:Y:S02]  /*c230*/  SYNCS.PHASECHK.TRANS64.TRYWAIT P1, [R0+URZ+0x100], R3 ;  /* 0x00010003000075a7 */ /* 0x0022a400080211ff */
[----:B--2---:R-:W-:Y:S05]  /*c240*/  @!P1 NANOSLEEP.SYNCS 0x989680 ;  /* 0x009896800000995d */ /* 0x004fea0003900000 */
[----:B------:R-:W2:Y:S02]  /*c250*/  @!P1 SYNCS.PHASECHK.TRANS64 P1, [R0+URZ+0x100], R3 ;  /* 0x00010003000095a7 */ /* 0x000ea400080210ff */
[----:B--2---:R-:W-:Y:S05]  /*c260*/  @!P1 BRA `(.L_x_174) ;  /* 0xfffffffc00f09947 */ /* 0x004fea000383ffff */
[----:B------:R-:W-:Y:S05]  /*c270*/  BRA `(.L_x_175) ;  /* 0xffffff7c00887947 */ /* 0x000fea000383ffff */
.L_x_85:
[----:B--2---:R2:W3:Y:S02]  /*c280*/  SYNCS.PHASECHK.TRANS64.TRYWAIT P0, [R8+URZ+0xa0], R5 ;  /* 0x0000a005080075a7 */ /* 0x0044e400080011ff */
[----:B---3--:R-:W-:Y:S05]  /*c290*/  @!P0 NANOSLEEP.SYNCS 0x989680 ;  /* 0x009896800000895d */ /* 0x008fea0003900000 */
[----:B------:R-:W3:Y:S02]  /*c2a0*/  @!P0 SYNCS.PHASECHK.TRANS64 P0, [R8+URZ+0xa0], R5 ;  /* 0x0000a005080085a7 */ /* 0x000ee400080010ff */
[----:B---3--:R-:W-:Y:S05]  /*c2b0*/  @!P0 BRA `(.L_x_85) ;  /* 0xfffffffc00f08947 */ /* 0x008fea000383ffff */
[----:B------:R-:W-:Y:S05]  /*c2c0*/  BRA `(.L_x_176) ;  /* 0xffffff8000c07947 */ /* 0x000fea000383ffff */
.L_x_88:
[----:B------:R-:W-:Y:S07]  /*c2d0*/  MOV R0, UR21 ;  /* 0x0000001500007c02 */ /* 0x000fee0008000f00 */
.L_x_177:
[----:B--2---:R2:W3:Y:S02]  /*c2e0*/  SYNCS.PHASECHK.TRANS64.TRYWAIT P1, [R0+URZ+0x98], R5 ;  /* 0x00009805000075a7 */ /* 0x0044e400080211ff */
[----:B---3--:R-:W-:Y:S05]  /*c2f0*/  @!P1 NANOSLEEP.SYNCS 0x989680 ;  /* 0x009896800000995d */ /* 0x008fea0003900000 */
[----:B------:R-:W3:Y:S02]  /*c300*/  @!P1 SYNCS.PHASECHK.TRANS64 P1, [R0+URZ+0x98], R5 ;  /* 0x00009805000095a7 */ /* 0x000ee400080210ff */
[----:B---3--:R-:W-:Y:S05]  /*c310*/  @!P1 BRA `(.L_x_177) ;  /* 0xfffffffc00f09947 */ /* 0x008fea000383ffff */
[----:B------:R-:W-:Y:S05]  /*c320*/  BRA `(.L_x_87) ;  /* 0xffffff88003c7947 */ /* 0x000fea000383ffff */
.L_x_91:
[----:B--2---:R-:W-:Y:S07]  /*c330*/  MOV R5, UR21 ;  /* 0x0000001500057c02 */ /* 0x004fee0008000f00 */
.L_x_178:
[----:B--2---:R2:W3:Y:S02]  /*c340*/  SYNCS.PHASECHK.TRANS64.TRYWAIT P0, [R5+URZ+0x70], R4 ;  /* 0x00007004050075a7 */ /* 0x0044e400080011ff */
[----:B---3--:R-:W-:Y:S05]  /*c350*/  @!P0 NANOSLEEP.SYNCS 0x989680 ;  /* 0x009896800000895d */ /* 0x008fea0003900000 */
[----:B------:R-:W3:Y:S02]  /*c360*/  @!P0 SYNCS.PHASECHK.TRANS64 P0, [R5+URZ+0x70], R4 ;  /* 0x00007004050085a7 */ /* 0x000ee400080010ff */
[----:B---3--:R-:W-:Y:S05]  /*c370*/  @!P0 BRA `(.L_x_178) ;  /* 0xfffffffc00f08947 */ /* 0x008fea000383ffff */
[----:B------:R-:W-:Y:S05]  /*c380*/  BRA `(.L_x_179) ;  /* 0xffffff8800947947 */ /* 0x000fea000383ffff */
.L_x_92:
[----:B------:R-:W-:Y:S07]  /*c390*/  MOV R5, UR21 ;  /* 0x0000001500057c02 */ /* 0x000fee0008000f00 */
.L_x_180:
[----:B--2---:R2:W3:Y:S02]  /*c3a0*/  SYNCS.PHASECHK.TRANS64.TRYWAIT P0, [R5+URZ+0x78], R4 ;  /* 0x00007804050075a7 */ /* 0x0044e400080011ff */
[----:B---3--:R-:W-:Y:S05]  /*c3b0*/  @!P0 NANOSLEEP.SYNCS 0x989680 ;  /* 0x009896800000895d */ /* 0x008fea0003900000 */
[----:B------:R-:W3:Y:S02]  /*c3c0*/  @!P0 SYNCS.PHASECHK.TRANS64 P0, [R5+URZ+0x78], R4 ;  /* 0x00007804050085a7 */ /* 0x000ee400080010ff */
[----:B---3--:R-:W-:Y:S05]  /*c3d0*/  @!P0 BRA `(.L_x_180) ;  /* 0xfffffffc00f08947 */ /* 0x008fea000383ffff */
[----:B------:R-:W-:Y:S05]  /*c3e0*/  BRA `(.L_x_181) ;  /* 0xffffff8800d07947 */ /* 0x000fea000383ffff */
.L_x_93:
[----:B--2---:R-:W-:Y:S07]  /*c3f0*/  MOV R5, UR21 ;  /* 0x0000001500057c02 */ /* 0x004fee0008000f00 */
.L_x_182:
[----:B--2---:R2:W3:Y:S02]  /*c400*/  SYNCS.PHASECHK.TRANS64.TRYWAIT P0, [R5+URZ+0x80], R4 ;  /* 0x00008004050075a7 */ /* 0x0044e400080011ff */
[----:B---3--:R-:W-:Y:S05]  /*c410*/  @!P0 NANOSLEEP.SYNCS 0x989680 ;  /* 0x009896800000895d */ /* 0x008fea0003900000 */
[----:B------:R-:W3:Y:S02]  /*c420*/  @!P0 SYNCS.PHASECHK.TRANS64 P0, [R5+URZ+0x80], R4 ;  /* 0x00008004050085a7 */ /* 0x000ee400080010ff */
[----:B---3--:R-:W-:Y:S05]  /*c430*/  @!P0 BRA `(.L_x_182) ;  /* 0xfffffffc00f08947 */ /* 0x008fea000383ffff */
[----:B------:R-:W-:Y:S05]  /*c440*/  BRA `(.L_x_183) ;  /* 0xffffff8c00187947 */ /* 0x000fea000383ffff */
.L_x_94:
[----:B--2---:R-:W-:Y:S07]  /*c450*/  MOV R5, UR21 ;  /* 0x0000001500057c02 */ /* 0x004fee0008000f00 */
.L_x_184:
[----:B--2---:R2:W3:Y:S02]  /*c460*/  SYNCS.PHASECHK.TRANS64.TRYWAIT P0, [R5+URZ+0x88], R4 ;  /* 0x00008804050075a7 */ /* 0x0044e400080011ff */
[----:B---3--:R-:W-:Y:S05]  /*c470*/  @!P0 NANOSLEEP.SYNCS 0x989680 ;  /* 0x009896800000895d */ /* 0x008fea0003900000 */
[----:B------:R-:W3:Y:S02]  /*c480*/  @!P0 SYNCS.PHASECHK.TRANS64 P0, [R5+URZ+0x88], R4 ;  /* 0x00008804050085a7 */ /* 0x000ee400080010ff */
[----:B---3--:R-:W-:Y:S05]  /*c490*/  @!P0 BRA `(.L_x_184) ;  /* 0xfffffffc00f08947 */ /* 0x008fea000383ffff */
[----:B------:R-:W-:Y:S05]  /*c4a0*/  BRA `(.L_x_185) ;  /* 0xffffff8c00647947 */ /* 0x000fea000383ffff */
.L_x_96:
[----:B------:R-:W-:-:S07]  /*c4b0*/  MOV R0, UR21 ;  /* 0x0000001500007c02 */ /* 0x000fce0008000f00 */
.L_x_186:
[----:B--2---:R2:W3:Y:S02]  /*c4c0*/  SYNCS.PHASECHK.TRANS64.TRYWAIT P0, [R0+URZ+0x70], R3 ;  /* 0x00007003000075a7 */ /* 0x0044e400080011ff */
[----:B---3--:R-:W-:Y:S05]  /*c4d0*/  @!P0 NANOSLEEP.SYNCS 0x989680 ;  /* 0x009896800000895d */ /* 0x008fea0003900000 */
[----:B------:R-:W3:Y:S02]  /*c4e0*/  @!P0 SYNCS.PHASECHK.TRANS64 P0, [R0+URZ+0x70], R3 ;  /* 0x00007003000085a7 */ /* 0x000ee400080010ff */
[----:B---3--:R-:W-:Y:S05]  /*c4f0*/  @!P0 BRA `(.L_x_186) ;  /* 0xfffffffc00f08947 */ /* 0x008fea000383ffff */
[----:B------:R-:W-:Y:S05]  /*c500*/  BRA `(.L_x_187) ;  /* 0xffffff8c00d87947 */ /* 0x000fea000383ffff */
.L_x_97:
[----:B--2---:R-:W-:-:S07]  /*c510*/  MOV R0, UR21 ;  /* 0x0000001500007c02 */ /* 0x004fce0008000f00 */
.L_x_188:
[----:B--2---:R2:W3:Y:S02]  /*c520*/  SYNCS.PHASECHK.TRANS64.TRYWAIT P0, [R0+URZ+0x78], R3 ;  /* 0x00007803000075a7 */ /* 0x0044e400080011ff */
[----:B---3--:R-:W-:Y:S05]  /*c530*/  @!P0 NANOSLEEP.SYNCS 0x989680 ;  /* 0x009896800000895d */ /* 0x008fea0003900000 */
[----:B------:R-:W3:Y:S02]  /*c540*/  @!P0 SYNCS.PHASECHK.TRANS64 P0, [R0+URZ+0x78], R3 ;  /* 0x00007803000085a7 */ /* 0x000ee400080010ff */
[----:B---3--:R-:W-:Y:S05]  /*c550*/  @!P0 BRA `(.L_x_188) ;  /* 0xfffffffc00f08947 */ /* 0x008fea000383ffff */
[----:B------:R-:W-:Y:S05]  /*c560*/  BRA `(.L_x_189) ;  /* 0xffffff8c00c87947 */ /* 0x000fea000383ffff */
.L_x_98:
[----:B--2---:R-:W-:-:S07]  /*c570*/  MOV R0, UR21 ;  /* 0x0000001500007c02 */ /* 0x004fce0008000f00 */
.L_x_190:
[----:B--2---:R2:W3:Y:S02]  /*c580*/  SYNCS.PHASECHK.TRANS64.TRYWAIT P0, [R0+URZ+0x80], R3 ;  /* 0x00008003000075a7 */ /* 0x0044e400080011ff */
[----:B---3--:R-:W-:Y:S05]  /*c590*/  @!P0 NANOSLEEP.SYNCS 0x989680 ;  /* 0x009896800000895d */ /* 0x008fea0003900000 */
[----:B------:R-:W3:Y:S02]  /*c5a0*/  @!P0 SYNCS.PHASECHK.TRANS64 P0, [R0+URZ+0x80], R3 ;  /* 0x00008003000085a7 */ /* 0x000ee400080010ff */
[----:B---3--:R-:W-:Y:S05]  /*c5b0*/  @!P0 BRA `(.L_x_190) ;  /* 0xfffffffc00f08947 */ /* 0x008fea000383ffff */
[----:B------:R-:W-:Y:S05]  /*c5c0*/  BRA `(.L_x_191) ;  /* 0xffffff8c00b87947 */ /* 0x000fea000383ffff */
.L_x_100:
[----:B-1----:R1:W2:Y:S02]  /*c5d0*/  SYNCS.PHASECHK.TRANS64.TRYWAIT P0, [R3+URZ+0xa0], R0 ;  /* 0x0000a000030075a7 */ /* 0x0022a400080011ff */
[----:B--2---:R-:W-:Y:S05]  /*c5e0*/  @!P0 NANOSLEEP.SYNCS 0x989680 ;  /* 0x009896800000895d */ /* 0x004fea0003900000 */
[----:B------:R-:W2:Y:S02]  /*c5f0*/  @!P0 SYNCS.PHASECHK.TRANS64 P0, [R3+URZ+0xa0], R0 ;  /* 0x0000a000030085a7 */ /* 0x000ea400080010ff */
[----:B--2---:R-:W-:Y:S05]  /*c600*/  @!P0 BRA `(.L_x_100) ;  /* 0xfffffffc00f08947 */ /* 0x004fea000383ffff */
[----:B------:R-:W-:Y:S05]  /*c610*/  BRA `(.L_x_192) ;  /* 0xffffff9000887947 */ /* 0x000fea000383ffff */
.L_x_111:
[----:B-1----:R-:W-:Y:S04]  /*c620*/  MOV R0, UR44 ;  /* 0x0000002c00007c02 */ /* 0x002fe80008000f00 */
[----:B------:R1:W2:Y:S03]  /*c630*/  SYNCS.PHASECHK.TRANS64.TRYWAIT P1, [R0+URZ+0x50], R7 ;  /* 0x00005007000075a7 */ /* 0x0002a600080211ff */
[----:B--2---:R-:W-:Y:S05]  /*c640*/  @!P1 NANOSLEEP.SYNCS 0x989680 ;  /* 0x009896800000995d */ /* 0x004fea0003900000 */
[----:B------:R-:W2:Y:S02]  /*c650*/  @!P1 SYNCS.PHASECHK.TRANS64 P1, [R0+URZ+0x50], R7 ;  /* 0x00005007000095a7 */ /* 0x000ea400080210ff */
[----:B--2---:R-:W-:Y:S05]  /*c660*/  @!P1 BRA `(.L_x_111) ;  /* 0xfffffffc00ec9947 */ /* 0x004fea000383ffff */
[----:B------:R-:W-:Y:S05]  /*c670*/  BRA `(.L_x_110) ;  /* 0xffffffa000407947 */ /* 0x000fea000383ffff */
.L_x_113:
[----:B-1----:R1:W4:Y:S02]  /*c680*/  SYNCS.PHASECHK.TRANS64.TRYWAIT P0, [R166+URZ+0xc0], R3 ;  /* 0x0000c003a60075a7 */ /* 0x00232400080011ff */
[----:B----4-:R-:W-:Y:S05]  /*c690*/  @!P0 NANOSLEEP.SYNCS 0x989680 ;  /* 0x009896800000895d */ /* 0x010fea0003900000 */
[----:B------:R-:W4:Y:S02]  /*c6a0*/  @!P0 SYNCS.PHASECHK.TRANS64 P0, [R166+URZ+0xc0], R3 ;  /* 0x0000c003a60085a7 */ /* 0x000f2400080010ff */
[----:B----4-:R-:W-:Y:S05]  /*c6b0*/  @!P0 BRA `(.L_x_113) ;  /* 0xfffffffc00f08947 */ /* 0x010fea000383ffff */
[----:B------:R-:W-:Y:S05]  /*c6c0*/  BRA `(.L_x_112) ;  /* 0xffffffa000a07947 */ /* 0x000fea000383ffff */
.L_x_122:
[----:B--2---:R2:W3:Y:S02]  /*c6d0*/  SYNCS.PHASECHK.TRANS64.TRYWAIT P0, [R3+URZ+0x50], R0 ;  /* 0x00005000030075a7 */ /* 0x0044e400080011ff */
[----:B---3--:R-:W-:Y:S05]  /*c6e0*/  @!P0 NANOSLEEP.SYNCS 0x989680 ;  /* 0x009896800000895d */ /* 0x008fea0003900000 */
[----:B------:R-:W3:Y:S02]  /*c6f0*/  @!P0 SYNCS.PHASECHK.TRANS64 P0, [R3+URZ+0x50], R0 ;  /* 0x00005000030085a7 */ /* 0x000ee400080010ff */
[----:B---3--:R-:W-:Y:S05]  /*c700*/  @!P0 BRA `(.L_x_122) ;  /* 0xfffffffc00f08947 */ /* 0x008fea000383ffff */
[----:B------:R-:W-:Y:S05]  /*c710*/  BRA `(.L_x_121) ;  /* 0xffffffb400687947 */ /* 0x000fea000383ffff */
.L_x_130:
[----:B--2---:R2:W3:Y:S02]  /*c720*/  SYNCS.PHASECHK.TRANS64.TRYWAIT P0, [R0+URZ+0x50], R7 ;  /* 0x00005007000075a7 */ /* 0x0044e400080011ff */
[----:B---3--:R-:W-:Y:S05]  /*c730*/  @!P0 NANOSLEEP.SYNCS 0x989680 ;  /* 0x009896800000895d */ /* 0x008fea0003900000 */
[----:B------:R-:W3:Y:S02]  /*c740*/  @!P0 SYNCS.PHASECHK.TRANS64 P0, [R0+URZ+0x50], R7 ;  /* 0x00005007000085a7 */ /* 0x000ee400080010ff */
[----:B---3--:R-:W-:Y:S05]  /*c750*/  @!P0 BRA `(.L_x_130) ;  /* 0xfffffffc00f08947 */ /* 0x008fea000383ffff */
[----:B------:R-:W-:Y:S05]  /*c760*/  BRA `(.L_x_129) ;  /* 0xffffffc800607947 */ /* 0x000fea000383ffff */
.L_x_138:
[----:B--2---:R2:W3:Y:S02]  /*c770*/  SYNCS.PHASECHK.TRANS64.TRYWAIT P0, [R3+URZ+0x50], R0 ;  /* 0x00005000030075a7 */ /* 0x0044e400080011ff */
[----:B---3--:R-:W-:Y:S05]  /*c780*/  @!P0 NANOSLEEP.SYNCS 0x989680 ;  /* 0x009896800000895d */ /* 0x008fea0003900000 */
[----:B------:R-:W3:Y:S02]  /*c790*/  @!P0 SYNCS.PHASECHK.TRANS64 P0, [R3+URZ+0x50], R0 ;  /* 0x00005000030085a7 */ /* 0x000ee400080010ff */
[----:B---3--:R-:W-:Y:S05]  /*c7a0*/  @!P0 BRA `(.L_x_138) ;  /* 0xfffffffc00f08947 */ /* 0x008fea000383ffff */
[----:B------:R-:W-:Y:S05]  /*c7b0*/  BRA `(.L_x_137) ;  /* 0xffffffdc00587947 */ /* 0x000fea000383ffff */
        .weak           $__internal_0_$__cuda_sm10x_tcgen05_guardrail_trap_col_being_dealloced_not_returned_by_alloc
        .type           $__internal_0_$__cuda_sm10x_tcgen05_guardrail_trap_col_being_dealloced_not_returned_by_alloc,@function
        .size           $__internal_0_$__cuda_sm10x_tcgen05_guardrail_trap_col_being_dealloced_not_returned_by_alloc,($__internal_1_$__cuda_sm10x_tcgen05_guardrail_trap_phase_invalid_during_alloc - $__internal_0_$__cuda_sm10x_tcgen05_guardrail_trap_col_being_dealloced_not_returned_by_alloc)
$__internal_0_$__cuda_sm10x_tcgen05_guardrail_trap_col_being_dealloced_not_returned_by_alloc:
[----:B------:R-:W-:Y:S05]  /*c7c0*/  BPT.TRAP 0x1 ;  /* 0x000000040000795c */ /* 0x000fea0000300000 */
[----:B------:R-:W-:-:S04]  /*c7d0*/  HFMA2 R3, -RZ, RZ, 0, 0 ;  /* 0x00000000ff037431 */ /* 0x000fc800000001ff */
[----:B------:R-:W-:Y:S05]  /*c7e0*/  RET.REL.NODEC R2 `(_ZN7cutlass13device_kernelINS_4gemm6kernel13GemmUniversalIN4cute5tupleIJiiiiEEENS1_10collective13CollectiveMmaINS1_35MainloopSm100TmaUmmaWarpSpecializedILi5ELi2ELi2ENS5_IJNS4_1CILi4EEENSA_ILi1EEESC_EEEEENS5_IJNSA_ILi256EEESF_NSA_ILi64EEEEEENS_6half_tENS5_IJlSC_lEEESI_SJ_NS4_8TiledMMAINS4_8MMA_AtomIJNS4_26SM100_MMA_F16BF16_2x1SM_SSISI_SI_fLi256ELi256ELNS4_4UMMA5MajorE0ELSO_0ELNSN_7ScaleInE0ELSP_0EEEEEENS4_6LayoutINS5_IJSC_SC_SC_EEENS5_IJNSA_ILi0EEESU_SU_EEEEENS5_IJNS4_10UnderscoreESX_SX_EEEEENS4_18SM100_TMA_2SM_LOADENS4_14ComposedLayoutINS4_7SwizzleILi3ELi4ELi3EEENS4_18smem_ptr_flag_bitsILi16EEENSS_INS5_IJNSA_ILi8EEESG_EEENS5_IJSG_SC_EEEEEEEvNS4_8identityENS4_28SM100_TMA_2SM_LOAD_MULTICASTES1A_vS1B_EENS_8epilogue10collective18CollectiveEpilogueINS1E_23Sm100TmaWarpSpecializedILi4ELi2ELi64ELb1ELb0EEEJNS5_IJNSA_ILi128EEESF_SG_EEENS5_IJNSS_IS1J_SC_EENSS_ISG_SC_EEEEESI_SJ_SI_SJ_NS1E_6fusion15FusionCallbacksIS1I_NS1O_17LinearCombinationISI_fSI_fLNS_15FloatRoundStyleE2EEES1K_S1N_JEEENS4_5SM1004TMEM4LOAD26SM100_TMEM_LOAD_32dp32b64xENS4_13SM90_TMA_LOADES1A_NS4_39AutoVectorizingCopyWithAssumedAlignmentILi128EEENS4_14SM90_TMA_STOREES1A_S20_S20_EEEvvEEEEvNT_6ParamsE) ;  /* 0xffffff3802047950 */ /* 0x000fea0003c3ffff */
        .weak           $__internal_1_$__cuda_sm10x_tcgen05_guardrail_trap_phase_invalid_during_alloc
        .type           $__internal_1_$__cuda_sm10x_tcgen05_guardrail_trap_phase_invalid_during_alloc,@function
        .size           $__internal_1_$__cuda_sm10x_tcgen05_guardrail_trap_phase_invalid_during_alloc,($__internal_2_$__cuda_sm10x_tcgen05_guardrail_trap_unallocated_columns_being_dealloced - $__internal_1_$__cuda_sm10x_tcgen05_guardrail_trap_phase_invalid_during_alloc)
$__internal_1_$__cuda_sm10x_tcgen05_guardrail_trap_phase_invalid_during_alloc:
[----:B------:R-:W-:Y:S05]  /*c7f0*/  BPT.TRAP 0x1 ;  /* 0x000000040000795c */ /* 0x000fea0000300000 */
[----:B------:R-:W-:-:S04]  /*c800*/  MOV R5, 0x0 ;  /* 0x0000000000057802 */ /* 0x000fc80000000f00 */
[----:B------:R-:W-:Y:S05]  /*c810*/  RET.REL.NODEC R4 `(_ZN7cutlass13device_kernelINS_4gemm6kernel13GemmUniversalIN4cute5tupleIJiiiiEEENS1_10collective13CollectiveMmaINS1_35MainloopSm100TmaUmmaWarpSpecializedILi5ELi2ELi2ENS5_IJNS4_1CILi4EEENSA_ILi1EEESC_EEEEENS5_IJNSA_ILi256EEESF_NSA_ILi64EEEEEENS_6half_tENS5_IJlSC_lEEESI_SJ_NS4_8TiledMMAINS4_8MMA_AtomIJNS4_26SM100_MMA_F16BF16_2x1SM_SSISI_SI_fLi256ELi256ELNS4_4UMMA5MajorE0ELSO_0ELNSN_7ScaleInE0ELSP_0EEEEEENS4_6LayoutINS5_IJSC_SC_SC_EEENS5_IJNSA_ILi0EEESU_SU_EEEEENS5_IJNS4_10UnderscoreESX_SX_EEEEENS4_18SM100_TMA_2SM_LOADENS4_14ComposedLayoutINS4_7SwizzleILi3ELi4ELi3EEENS4_18smem_ptr_flag_bitsILi16EEENSS_INS5_IJNSA_ILi8EEESG_EEENS5_IJSG_SC_EEEEEEEvNS4_8identityENS4_28SM100_TMA_2SM_LOAD_MULTICASTES1A_vS1B_EENS_8epilogue10collective18CollectiveEpilogueINS1E_23Sm100TmaWarpSpecializedILi4ELi2ELi64ELb1ELb0EEEJNS5_IJNSA_ILi128EEESF_SG_EEENS5_IJNSS_IS1J_SC_EENSS_ISG_SC_EEEEESI_SJ_SI_SJ_NS1E_6fusion15FusionCallbacksIS1I_NS1O_17LinearCombinationISI_fSI_fLNS_15FloatRoundStyleE2EEES1K_S1N_JEEENS4_5SM1004TMEM4LOAD26SM100_TMEM_LOAD_32dp32b64xENS4_13SM90_TMA_LOADES1A_NS4_39AutoVectorizingCopyWithAssumedAlignmentILi128EEENS4_14SM90_TMA_STOREES1A_S20_S20_EEEvvEEEEvNT_6ParamsE) ;  /* 0xffffff3404f87950 */ /* 0x000fea0003c3ffff */
        .weak           $__internal_2_$__cuda_sm10x_tcgen05_guardrail_trap_unallocated_columns_being_dealloced
        .type           $__internal_2_$__cuda_sm10x_tcgen05_guardrail_trap_unallocated_columns_being_dealloced,@function
        .size           $__internal_2_$__cuda_sm10x_tcgen05_guardrail_trap_unallocated_columns_being_dealloced,(.L_x_194 - $__internal_2_$__cuda_sm10x_tcgen05_guardrail_trap_unallocated_columns_being_dealloced)
$__internal_2_$__cuda_sm10x_tcgen05_guardrail_trap_unallocated_columns_being_dealloced:
[----:B------:R-:W-:Y:S05]  /*c820*/  BPT.TRAP 0x1 ;  /* 0x000000040000795c */ /* 0x000fea0000300000 */
[----:B------:R-:W-:-:S04]  /*c830*/  HFMA2 R3, -RZ, RZ, 0, 0 ;  /* 0x00000000ff037431 */ /* 0x000fc800000001ff */
[----:B------:R-:W-:Y:S05]  /*c840*/  RET.REL.NODEC R2 `(_ZN7cutlass13device_kernelINS_4gemm6kernel13GemmUniversalIN4cute5tupleIJiiiiEEENS1_10collective13CollectiveMmaINS1_35MainloopSm100TmaUmmaWarpSpecializedILi5ELi2ELi2ENS5_IJNS4_1CILi4EEENSA_ILi1EEESC_EEEEENS5_IJNSA_ILi256EEESF_NSA_ILi64EEEEEENS_6half_tENS5_IJlSC_lEEESI_SJ_NS4_8TiledMMAINS4_8MMA_AtomIJNS4_26SM100_MMA_F16BF16_2x1SM_SSISI_SI_fLi256ELi256ELNS4_4UMMA5MajorE0ELSO_0ELNSN_7ScaleInE0ELSP_0EEEEEENS4_6LayoutINS5_IJSC_SC_SC_EEENS5_IJNSA_ILi0EEESU_SU_EEEEENS5_IJNS4_10UnderscoreESX_SX_EEEEENS4_18SM100_TMA_2SM_LOADENS4_14ComposedLayoutINS4_7SwizzleILi3ELi4ELi3EEENS4_18smem_ptr_flag_bitsILi16EEENSS_INS5_IJNSA_ILi8EEESG_EEENS5_IJSG_SC_EEEEEEEvNS4_8identityENS4_28SM100_TMA_2SM_LOAD_MULTICASTES1A_vS1B_EENS_8epilogue10collective18CollectiveEpilogueINS1E_23Sm100TmaWarpSpecializedILi4ELi2ELi64ELb1ELb0EEEJNS5_IJNSA_ILi128EEESF_SG_EEENS5_IJNSS_IS1J_SC_EENSS_ISG_SC_EEEEESI_SJ_SI_SJ_NS1E_6fusion15FusionCallbacksIS1I_NS1O_17LinearCombinationISI_fSI_fLNS_15FloatRoundStyleE2EEES1K_S1N_JEEENS4_5SM1004TMEM4LOAD26SM100_TMEM_LOAD_32dp32b64xENS4_13SM90_TMA_LOADES1A_NS4_39AutoVectorizingCopyWithAssumedAlignmentILi128EEENS4_14SM90_TMA_STOREES1A_S20_S20_EEEvvEEEEvNT_6ParamsE) ;  /* 0xffffff3402ec7950 */ /* 0x000fea0003c3ffff */
.L_x_193:
[----:B------:R-:W-:-:S00]  /*c850*/  BRA `(.L_x_193) ;  /* 0xfffffffc00fc7947 */ /* 0x000fc0000383ffff */
[----:B------:R-:W-:-:S00]  /*c860*/  NOP ;  /* 0x0000000000007918 */ /* 0x000fc00000000000 */
        /* <DEDUP_REMOVED lines=9> */
.L_x_194:


//--------------------- .nv.global.init           --------------------------
	.section	.nv.global.init,"aw",@progbits
.nv.global.init:
	.type		$str$27,@object
	.size		$str$27,($str$28 - $str$27)
$str$27:
        /*0000*/ 	.byte	0x28, 0x61, 0x64, 0x64, 0x72, 0x65, 0x73, 0x73, 0x20, 0x26, 0x20, 0x6d, 0x61, 0x73, 0x6b, 0x29
        /*0010*/ 	.byte	0x20, 0x3d, 0x3d, 0x20, 0x30, 0x00
	.type		$str$28,@object
	.size		$str$28,($str$26 - $str$28)
$str$28:
        /*0016*/ 	.byte	0x2f, 0x74, 0x6d, 0x70, 0x2f, 0x63, 0x75, 0x74, 0x6c, 0x61, 0x73, 0x73, 0x5f, 0x73, 0x77, 0x65
        /*0026*/ 	.byte	0x65, 0x70, 0x5f, 0x73, 0x72, 0x63, 0x2f, 0x69, 0x6e, 0x63, 0x6c, 0x75, 0x64, 0x65, 0x2f, 0x63
        /*0036*/ 	.byte	0x75, 0x74, 0x65, 0x2f, 0x70, 0x6f, 0x69, 0x6e, 0x74, 0x65, 0x72, 0x5f, 0x66, 0x6c, 0x61, 0x67
        /*0046*/ 	.byte	0x67, 0x65, 0x64, 0x2e, 0x68, 0x70, 0x70, 0x00
	.type		$str$26,@object
	.size		$str$26,($str$25 - $str$26)
$str$26:
        /*004e*/ 	.byte	0x2f, 0x74, 0x6d, 0x70, 0x2f, 0x63, 0x75, 0x74, 0x6c, 0x61, 0x73, 0x73, 0x5f, 0x73, 0x77, 0x65
        /*005e*/ 	.byte	0x65, 0x70, 0x5f, 0x73, 0x72, 0x63, 0x2f, 0x69, 0x6e, 0x63, 0x6c, 0x75, 0x64, 0x65, 0x2f, 0x63
        /*006e*/ 	.byte	0x75, 0x74, 0x65, 0x2f, 0x61, 0x74, 0x6f, 0x6d, 0x2f, 0x63, 0x6f, 0x70, 0x79, 0x5f, 0x74, 0x72
        /*007e*/ 	.byte	0x61, 0x69, 0x74, 0x73, 0x5f, 0x73, 0x6d, 0x31, 0x30, 0x30, 0x2e, 0x68, 0x70, 0x70, 0x00
	.type		$str$25,@object
	.size		$str$25,(__unnamed_1 - $str$25)
$str$25:
        /*008d*/ 	.byte	0x28, 0x28, 0x75, 0x69, 0x6e, 0x74, 0x33, 0x32, 0x5f, 0x74, 0x28, 0x74, 0x68, 0x72, 0x65, 0x61
        /*009d*/ 	.byte	0x64, 0x49, 0x64, 0x78, 0x2e, 0x78, 0x29, 0x20, 0x2f, 0x20, 0x33, 0x32, 0x29, 0x20, 0x25, 0x20
        /*00ad*/ 	.byte	0x34, 0x29, 0x20, 0x3d, 0x3d, 0x20, 0x28, 0x28, 0x28, 0x74, 0x6d, 0x65, 0x6d, 0x5f, 0x61, 0x64
        /*00bd*/ 	.byte	0x64, 0x72, 0x20, 0x3e, 0x3e, 0x20, 0x31, 0x36, 0x29, 0x20, 0x2f, 0x20, 0x33, 0x32, 0x29, 0x20
        /*00cd*/ 	.byte	0x25, 0x20, 0x34, 0x29, 0x00
	.type		__unnamed_1,@object
	.size		__unnamed_1,(__unnamed_2 - __unnamed_1)
__unnamed_1:
        /*00d2*/ 	.byte	0x61, 0x75, 0x74, 0x6f, 0x20, 0x63, 0x75, 0x74, 0x65, 0x3a, 0x3a, 0x61, 0x73, 0x5f, 0x70, 0x6f
        /* <DEDUP_REMOVED lines=24> */
        /*0262*/ 	.byte	0x3e, 0x3e, 0x3e, 0x3e, 0x5d, 0x00
	.type		__unnamed_2,@object
	.size		__unnamed_2,(.L_2 - __unnamed_2)
__unnamed_2:
        /* <DEDUP_REMOVED lines=43> */
        /*0518*/ 	.byte	0x74, 0x65, 0x3a, 0x3a, 0x43, 0x3c, 0x30, 0x3e, 0x3e, 0x3e, 0x3e, 0x5d, 0x00
.L_2:


//--------------------- .nv.shared._ZN7cutlass13device_kernelINS_4gemm6kernel13GemmUniversalIN4cute5tupleIJiiiiEEENS1_10collective13CollectiveMmaINS1_35MainloopSm100TmaUmmaWarpSpecializedILi5ELi2ELi2ENS5_IJNS4_1CILi4EEENSA_ILi1EEESC_EEEEENS5_IJNSA_ILi256EEESF_NSA_ILi64EEEEEENS_6half_tENS5_IJlSC_lEEESI_SJ_NS4_8TiledMMAINS4_8MMA_AtomIJNS4_26SM100_MMA_F16BF16_2x1SM_SSISI_SI_fLi256ELi256ELNS4_4UMMA5MajorE0ELSO_0ELNSN_7ScaleInE0ELSP_0EEEEEENS4_6LayoutINS5_IJSC_SC_SC_EEENS5_IJNSA_ILi0EEESU_SU_EEEEENS5_IJNS4_10UnderscoreESX_SX_EEEEENS4_18SM100_TMA_2SM_LOADENS4_14ComposedLayoutINS4_7SwizzleILi3ELi4ELi3EEENS4_18smem_ptr_flag_bitsILi16EEENSS_INS5_IJNSA_ILi8EEESG_EEENS5_IJSG_SC_EEEEEEEvNS4_8identityENS4_28SM100_TMA_2SM_LOAD_MULTICASTES1A_vS1B_EENS_8epilogue10collective18CollectiveEpilogueINS1E_23Sm100TmaWarpSpecializedILi4ELi2ELi64ELb1ELb0EEEJNS5_IJNSA_ILi128EEESF_SG_EEENS5_IJNSS_IS1J_SC_EENSS_ISG_SC_EEEEESI_SJ_SI_SJ_NS1E_6fusion15FusionCallbacksIS1I_NS1O_17LinearCombinationISI_fSI_fLNS_15FloatRoundStyleE2EEES1K_S1N_JEEENS4_5SM1004TMEM4LOAD26SM100_TMEM_LOAD_32dp32b64xENS4_13SM90_TMA_LOADES1A_NS4_39AutoVectorizingCopyWithAssumedAlignmentILi128EEENS4_14SM90_TMA_STOREES1A_S20_S20_EEEvvEEEEvNT_6ParamsE --------------------------
	.section	.nv.shared._ZN7cutlass13device_kernelINS_4gemm6kernel13GemmUniversalIN4cute5tupleIJiiiiEEENS1_10collective13CollectiveMmaINS1_35MainloopSm100TmaUmmaWarpSpecializedILi5ELi2ELi2ENS5_IJNS4_1CILi4EEENSA_ILi1EEESC_EEEEENS5_IJNSA_ILi256EEESF_NSA_ILi64EEEEEENS_6half_tENS5_IJlSC_lEEESI_SJ_NS4_8TiledMMAINS4_8MMA_AtomIJNS4_26SM100_MMA_F16BF16_2x1SM_SSISI_SI_fLi256ELi256ELNS4_4UMMA5MajorE0ELSO_0ELNSN_7ScaleInE0ELSP_0EEEEEENS4_6LayoutINS5_IJSC_SC_SC_EEENS5_IJNSA_ILi0EEESU_SU_EEEEENS5_IJNS4_10UnderscoreESX_SX_EEEEENS4_18SM100_TMA_2SM_LOADENS4_14ComposedLayoutINS4_7SwizzleILi3ELi4ELi3EEENS4_18smem_ptr_flag_bitsILi16EEENSS_INS5_IJNSA_ILi8EEESG_EEENS5_IJSG_SC_EEEEEEEvNS4_8identityENS4_28SM100_TMA_2SM_LOAD_MULTICASTES1A_vS1B_EENS_8epilogue10collective18CollectiveEpilogueINS1E_23Sm100TmaWarpSpecializedILi4ELi2ELi64ELb1ELb0EEEJNS5_IJNSA_ILi128EEESF_SG_EEENS5_IJNSS_IS1J_SC_EENSS_ISG_SC_EEEEESI_SJ_SI_SJ_NS1E_6fusion15FusionCallbacksIS1I_NS1O_17LinearCombinationISI_fSI_fLNS_15FloatRoundStyleE2EEES1K_S1N_JEEENS4_5SM1004TMEM4LOAD26SM100_TMEM_LOAD_32dp32b64xENS4_13SM90_TMA_LOADES1A_NS4_39AutoVectorizingCopyWithAssumedAlignmentILi128EEENS4_14SM90_TMA_STOREES1A_S20_S20_EEEvvEEEEvNT_6ParamsE,"aw",@nobits
	.sectionflags	@""
	.align	16
	.zero		1024


//--------------------- .nv.shared.reserved.0     --------------------------
	.section	.nv.shared.reserved.0,"aw",@nobits
	.weak		__nv_reservedSMEM_offset_0_alias
	.size		__nv_reservedSMEM_offset_0_alias, 0, 64
	.other		__nv_reservedSMEM_offset_0_alias,@"STO_CUDA_RESERVED_SHARED STV_DEFAULT"
__nv_reservedSMEM_offset_0_alias:
	.zero		0
.nv.shared.reserved.0:
	.zero		64
	.weak		__nv_reservedSMEM_tcgen05_partition
	.type		__nv_reservedSMEM_tcgen05_partition,@object
	.size		__nv_reservedSMEM_tcgen05_partition,(.L_0 - __nv_reservedSMEM_tcgen05_partition)
__nv_reservedSMEM_tcgen05_partition:
	.zero		32
.L_0:


//--------------------- .nv.global                --------------------------
	.section	.nv.global,"aw",@nobits
.nv.global:
	.type		_ZN40_INTERNAL_edb71f29_4_k_cu_770add45_153794cute1_E,@object
	.size		_ZN40_INTERNAL_edb71f29_4_k_cu_770add45_153794cute1_E,(_ZN40_INTERNAL_edb71f29_4_k_cu_770add45_153794cuda3std3__45__cpo6cbeginE - _ZN40_INTERNAL_edb71f29_4_k_cu_770add45_153794cute1_E)
_ZN40_INTERNAL_edb71f29_4_k_cu_770add45_153794cute1_E:
	.zero		1
	.type		_ZN40_INTERNAL_edb71f29_4_k_cu_770add45_153794cuda3std3__45__cpo6cbeginE,@object
	.size		_ZN40_INTERNAL_edb71f29_4_k_cu_770add45_153794cuda3std3__45__cpo6cbeginE,(_ZN40_INTERNAL_edb71f29_4_k_cu_770add45_153794cuda3std3__48in_placeE - _ZN40_INTERNAL_edb71f29_4_k_cu_770add45_153794cuda3std3__45__cpo6cbeginE)
_ZN40_INTERNAL_edb71f29_4_k_cu_770add45_153794cuda3std3__45__cpo6cbeginE:
	.zero		1
	.type		_ZN40_INTERNAL_edb71f29_4_k_cu_770add45_153794cuda3std3__48in_placeE,@object
	.size		_ZN40_INTERNAL_edb71f29_4_k_cu_770add45_153794cuda3std3__48in_placeE,(_ZN40_INTERNAL_edb71f29_4_k_cu_770add45_153794cuda3std6ranges3__45__cpo9iter_moveE - _ZN40_INTERNAL_edb71f29_4_k_cu_770add45_153794cuda3std3__48in_placeE)
_ZN40_INTERNAL_edb71f29_4_k_cu_770add45_153794cuda3std3__48in_placeE:
	.zero		1
	.type		_ZN40_INTERNAL_edb71f29_4_k_cu_770add45_153794cuda3std6ranges3__45__cpo9iter_moveE,@object
	.size		_ZN40_INTERNAL_edb71f29_4_k_cu_770add45_153794cuda3std6ranges3__45__cpo9iter_moveE,(_ZN40_INTERNAL_edb71f29_4_k_cu_770add45_153794cuda3std3__45__cpo5beginE - _ZN40_INTERNAL_edb71f29_4_k_cu_770add45_153794cuda3std6ranges3__45__cpo9iter_moveE)
_ZN40_INTERNAL_edb71f29_4_k_cu_770add45_153794cuda3std6ranges3__45__cpo9iter_moveE:
	.zero		1
	.type		_ZN40_INTERNAL_edb71f29_4_k_cu_770add45_153794cuda3std3__45__cpo5beginE,@object
	.size		_ZN40_INTERNAL_edb71f29_4_k_cu_770add45_153794cuda3std3__45__cpo5beginE,(_ZN40_INTERNAL_edb71f29_4_k_cu_770add45_153794cuda3std3__442_GLOBAL__N__edb71f29_4_k_cu_770add45_153796ignoreE - _ZN40_INTERNAL_edb71f29_4_k_cu_770add45_153794cuda3std3__45__cpo5beginE)
_ZN40_INTERNAL_edb71f29_4_k_cu_770add45_153794cuda3std3__45__cpo5beginE:
	.zero		1
	.type		_ZN40_INTERNAL_edb71f29_4_k_cu_770add45_153794cuda3std3__442_GLOBAL__N__edb71f29_4_k_cu_770add45_153796ignoreE,@object
	.size		_ZN40_INTERNAL_edb71f29_4_k_cu_770add45_153794cuda3std3__442_GLOBAL__N__edb71f29_4_k_cu_770add45_153796ignoreE,(_ZN40_INTERNAL_edb71f29_4_k_cu_770add45_153794cute7productE - _ZN40_INTERNAL_edb71f29_4_k_cu_770add45_153794cuda3std3__442_GLOBAL__N__edb71f29_4_k_cu_770add45_153796ignoreE)
_ZN40_INTERNAL_edb71f29_4_k_cu_770add45_153794cuda3std3__442_GLOBAL__N__edb71f29_4_k_cu_770add45_153796ignoreE:
	.zero		1
	.type		_ZN40_INTERNAL_edb71f29_4_k_cu_770add45_153794cute7productE,@object
	.size		_ZN40_INTERNAL_edb71f29_4_k_cu_770add45_153794cute7productE,(_ZN40_INTERNAL_edb71f29_4_k_cu_770add45_153794cuda3std3__45__cpo3endE - _ZN40_INTERNAL_edb71f29_4_k_cu_770add45_153794cute7productE)
_ZN40_INTERNAL_edb71f29_4_k_cu_770add45_153794cute7productE:
	.zero		1
	.type		_ZN40_INTERNAL_edb71f29_4_k_cu_770add45_153794cuda3std3__45__cpo3endE,@object
	.size		_ZN40_INTERNAL_edb71f29_4_k_cu_770add45_153794cuda3std3__45__cpo3endE,(_ZN40_INTERNAL_edb71f29_4_k_cu_770add45_153794cuda3std3__419piecewise_constructE - _ZN40_INTERNAL_edb71f29_4_k_cu_770add45_153794cuda3std3__45__cpo3endE)
_ZN40_INTERNAL_edb71f29_4_k_cu_770add45_153794cuda3std3__45__cpo3endE:
	.zero		1
	.type		_ZN40_INTERNAL_edb71f29_4_k_cu_770add45_153794cuda3std3__419piecewise_constructE,@object
	.size		_ZN40_INTERNAL_edb71f29_4_k_cu_770add45_153794cuda3std3__419piecewise_constructE,(_ZN40_INTERNAL_edb71f29_4_k_cu_770add45_153794cuda3std3__45__cpo4cendE - _ZN40_INTERNAL_edb71f29_4_k_cu_770add45_153794cuda3std3__419piecewise_constructE)
_ZN40_INTERNAL_edb71f29_4_k_cu_770add45_153794cuda3std3__419piecewise_constructE:
	.zero		1
	.type		_ZN40_INTERNAL_edb71f29_4_k_cu_770add45_153794cuda3std3__45__cpo4cendE,@object
	.size		_ZN40_INTERNAL_edb71f29_4_k_cu_770add45_153794cuda3std3__45__cpo4cendE,(_ZN40_INTERNAL_edb71f29_4_k_cu_770add45_153794cuda3std6ranges3__45__cpo4swapE - _ZN40_INTERNAL_edb71f29_4_k_cu_770add45_153794cuda3std3__45__cpo4cendE)
_ZN40_INTERNAL_edb71f29_4_k_cu_770add45_153794cuda3std3__45__cpo4cendE:
	.zero		1
	.type		_ZN40_INTERNAL_edb71f29_4_k_cu_770add45_153794cuda3std6ranges3__45__cpo4swapE,@object
	.size		_ZN40_INTERNAL_edb71f29_4_k_cu_770add45_153794cuda3std6ranges3__45__cpo4swapE,(.L_10 - _ZN40_INTERNAL_edb71f29_4_k_cu_770add45_153794cuda3std6ranges3__45__cpo4swapE)
_ZN40_INTERNAL_edb71f29_4_k_cu_770add45_153794cuda3std6ranges3__45__cpo4swapE:
	.zero		1
.L_10:


//--------------------- .nv.constant0._ZN7cutlass13device_kernelINS_4gemm6kernel13GemmUniversalIN4cute5tupleIJiiiiEEENS1_10collective13CollectiveMmaINS1_35MainloopSm100TmaUmmaWarpSpecializedILi5ELi2ELi2ENS5_IJNS4_1CILi4EEENSA_ILi1EEESC_EEEEENS5_IJNSA_ILi256EEESF_NSA_ILi64EEEEEENS_6half_tENS5_IJlSC_lEEESI_SJ_NS4_8TiledMMAINS4_8MMA_AtomIJNS4_26SM100_MMA_F16BF16_2x1SM_SSISI_SI_fLi256ELi256ELNS4_4UMMA5MajorE0ELSO_0ELNSN_7ScaleInE0ELSP_0EEEEEENS4_6LayoutINS5_IJSC_SC_SC_EEENS5_IJNSA_ILi0EEESU_SU_EEEEENS5_IJNS4_10UnderscoreESX_SX_EEEEENS4_18SM100_TMA_2SM_LOADENS4_14ComposedLayoutINS4_7SwizzleILi3ELi4ELi3EEENS4_18smem_ptr_flag_bitsILi16EEENSS_INS5_IJNSA_ILi8EEESG_EEENS5_IJSG_SC_EEEEEEEvNS4_8identityENS4_28SM100_TMA_2SM_LOAD_MULTICASTES1A_vS1B_EENS_8epilogue10collective18CollectiveEpilogueINS1E_23Sm100TmaWarpSpecializedILi4ELi2ELi64ELb1ELb0EEEJNS5_IJNSA_ILi128EEESF_SG_EEENS5_IJNSS_IS1J_SC_EENSS_ISG_SC_EEEEESI_SJ_SI_SJ_NS1E_6fusion15FusionCallbacksIS1I_NS1O_17LinearCombinationISI_fSI_fLNS_15FloatRoundStyleE2EEES1K_S1N_JEEENS4_5SM1004TMEM4LOAD26SM100_TMEM_LOAD_32dp32b64xENS4_13SM90_TMA_LOADES1A_NS4_39AutoVectorizingCopyWithAssumedAlignmentILi128EEENS4_14SM90_TMA_STOREES1A_S20_S20_EEEvvEEEEvNT_6ParamsE --------------------------
	.section	.nv.constant0._ZN7cutlass13device_kernelINS_4gemm6kernel13GemmUniversalIN4cute5tupleIJiiiiEEENS1_10collective13CollectiveMmaINS1_35MainloopSm100TmaUmmaWarpSpecializedILi5ELi2ELi2ENS5_IJNS4_1CILi4EEENSA_ILi1EEESC_EEEEENS5_IJNSA_ILi256EEESF_NSA_ILi64EEEEEENS_6half_tENS5_IJlSC_lEEESI_SJ_NS4_8TiledMMAINS4_8MMA_AtomIJNS4_26SM100_MMA_F16BF16_2x1SM_SSISI_SI_fLi256ELi256ELNS4_4UMMA5MajorE0ELSO_0ELNSN_7ScaleInE0ELSP_0EEEEEENS4_6LayoutINS5_IJSC_SC_SC_EEENS5_IJNSA_ILi0EEESU_SU_EEEEENS5_IJNS4_10UnderscoreESX_SX_EEEEENS4_18SM100_TMA_2SM_LOADENS4_14ComposedLayoutINS4_7SwizzleILi3ELi4ELi3EEENS4_18smem_ptr_flag_bitsILi16EEENSS_INS5_IJNSA_ILi8EEESG_EEENS5_IJSG_SC_EEEEEEEvNS4_8identityENS4_28SM100_TMA_2SM_LOAD_MULTICASTES1A_vS1B_EENS_8epilogue10collective18CollectiveEpilogueINS1E_23Sm100TmaWarpSpecializedILi4ELi2ELi64ELb1ELb0EEEJNS5_IJNSA_ILi128EEESF_SG_EEENS5_IJNSS_IS1J_SC_EENSS_ISG_SC_EEEEESI_SJ_SI_SJ_NS1E_6fusion15FusionCallbacksIS1I_NS1O_17LinearCombinationISI_fSI_fLNS_15FloatRoundStyleE2EEES1K_S1N_JEEENS4_5SM1004TMEM4LOAD26SM100_TMEM_LOAD_32dp32b64xENS4_13SM90_TMA_LOADES1A_NS4_39AutoVectorizingCopyWithAssumedAlignmentILi128EEENS4_14SM90_TMA_STOREES1A_S20_S20_EEEvvEEEEvNT_6ParamsE,"a",@progbits
	.sectionflags	@""
	.align	4
.nv.constant0._ZN7cutlass13device_kernelINS_4gemm6kernel13GemmUniversalIN4cute5tupleIJiiiiEEENS1_10collective13CollectiveMmaINS1_35MainloopSm100TmaUmmaWarpSpecializedILi5ELi2ELi2ENS5_IJNS4_1CILi4EEENSA_ILi1EEESC_EEEEENS5_IJNSA_ILi256EEESF_NSA_ILi64EEEEEENS_6half_tENS5_IJlSC_lEEESI_SJ_NS4_8TiledMMAINS4_8MMA_AtomIJNS4_26SM100_MMA_F16BF16_2x1SM_SSISI_SI_fLi256ELi256ELNS4_4UMMA5MajorE0ELSO_0ELNSN_7ScaleInE0ELSP_0EEEEEENS4_6LayoutINS5_IJSC_SC_SC_EEENS5_IJNSA_ILi0EEESU_SU_EEEEENS5_IJNS4_10UnderscoreESX_SX_EEEEENS4_18SM100_TMA_2SM_LOADENS4_14ComposedLayoutINS4_7SwizzleILi3ELi4ELi3EEENS4_18smem_ptr_flag_bitsILi16EEENSS_INS5_IJNSA_ILi8EEESG_EEENS5_IJSG_SC_EEEEEEEvNS4_8identityENS4_28SM100_TMA_2SM_LOAD_MULTICASTES1A_vS1B_EENS_8epilogue10collective18CollectiveEpilogueINS1E_23Sm100TmaWarpSpecializedILi4ELi2ELi64ELb1ELb0EEEJNS5_IJNSA_ILi128EEESF_SG_EEENS5_IJNSS_IS1J_SC_EENSS_ISG_SC_EEEEESI_SJ_SI_SJ_NS1E_6fusion15FusionCallbacksIS1I_NS1O_17LinearCombinationISI_fSI_fLNS_15FloatRoundStyleE2EEES1K_S1N_JEEENS4_5SM1004TMEM4LOAD26SM100_TMEM_LOAD_32dp32b64xENS4_13SM90_TMA_LOADES1A_NS4_39AutoVectorizingCopyWithAssumedAlignmentILi128EEENS4_14SM90_TMA_STOREES1A_S20_S20_EEEvvEEEEvNT_6ParamsE:
	.zero		2944


//--------------------- SYMBOLS --------------------------

	.type		.nv.reservedSmem.offset0,@object
	.size		.nv.reservedSmem.offset0,0x4
	.type		.nv.reservedSmem.cap,@object
	.size		.nv.reservedSmem.cap,0x4
	.type		__assertfail,@function
